	.target	sm_100a

	.elftype	@"ET_EXEC"


//--------------------- .note.nv.tkinfo           --------------------------
	.section	.note.nv.tkinfo,"",@"SHT_NOTE"
	.sectionflags	@"SHF_NOTE_NV_TKINFO"
	.tkinfo
        /*0018*/ 	.word	0x00000002
        /*0030*/ 	.string	""
        /*0030*/ 	.string	"ptxas"
        /*0030*/ 	.string	"Cuda compilation tools, release 13.0, V13.0.88"
        /*0030*/ 	.string	"Build cuda_13.0.r13.0/compiler.36424714_0"
        /*0030*/ 	.string	"-arch sm_100a -m 64 "



//--------------------- .note.nv.cuinfo           --------------------------
	.section	.note.nv.cuinfo,"",@"SHT_NOTE"
	.sectionflags	@"SHF_NOTE_NV_CUINFO"
        /*0018*/ 	.short	0x0002
        /*001a*/ 	.short	0x0064
        /*001c*/ 	.short	0x0082
	.zero		2


//--------------------- .nv.info                  --------------------------
	.section	.nv.info,"",@"SHT_CUDA_INFO"
	.align	4


	//----- nvinfo : EIATTR_REGCOUNT
	.align		4
        /*0000*/ 	.byte	0x04, 0x2f
        /*0002*/ 	.short	(.L_19 - .L_18)
	.align		4
.L_18:
        /*0004*/ 	.word	index@(_ZN7cutlass13device_kernelINS_4gemm6kernel13GemmUniversalIN4cute5tupleIJiiiiEEENS1_10collective13CollectiveMmaINS1_46MainloopSm100TmaUmmaWarpSpecializedBlockScaledILi6ELi2ELi2ENS5_IJNS4_1CILi2EEENSA_ILi1EEESC_EEEEENS5_IJNSA_ILi128EEESF_NSA_ILi256EEEEEENS5_IJNS_12float_e2m1_tENS_13float_ue8m0_tEEEENS5_IJNS5_IJlSC_lEEENS4_6LayoutINS5_IJNS5_IJNS5_IJNSA_ILi32EEENSA_ILi4EEEEEEiEEESQ_NS5_IJSC_iEEEEEENS5_IJNS5_IJNS5_IJNSA_ILi16EEESO_EEEiEEENS5_IJNS5_IJNSA_ILi0EEESC_EEENSA_ILi512EEEEEENS5_IJSW_iEEEEEEEEEEESK_S13_NS4_8TiledMMAINS4_8MMA_AtomIJNS4_17SM100_MMA_MXF4_SSISI_SI_fSJ_Li128ELi128ELi32ELNS4_4UMMA5MajorE0ELS18_0ELNS17_7ScaleInE0ELS19_0EEEEEENSM_INS5_IJSC_SC_SC_EEENS5_IJSW_SW_SW_EEEEENS5_IJNS4_10UnderscoreES1F_S1F_EEEEENS5_IJNS4_13SM90_TMA_LOADES1I_EEENS5_IJNS4_14ComposedLayoutINS4_7SwizzleILi3ELi4ELi3EEENS4_18smem_ptr_flag_bitsILi4EEENSM_INS5_IJNSA_ILi8EEESG_EEENS5_IJSG_SC_EEEEEEENSM_INS5_IJNS5_IJNS5_IJSP_SC_EEENS5_IJSN_SB_EEEEEESC_NS5_IJSB_SB_EEEEEENS5_IJNS5_IJNS5_IJSU_SY_EEESX_EEESW_NS5_IJSB_SY_EEEEEEEEEEEvNS4_8identityENS5_IJNS4_23SM90_TMA_LOAD_MULTICASTES26_EEES24_vS25_EENS_8epilogue10collective18CollectiveEpilogueINS29_23Sm100TmaWarpSpecializedILi4ELi2ELi16ELb1ELb0EEEJNS5_IJNSA_ILi64EEESF_SG_EEENS5_IJNSM_IS2E_SC_EENSM_INS5_IJST_SB_EEENS5_IJSC_S2E_EEEEEEEENS_10bfloat16_tESL_S2L_SL_NS29_6fusion15FusionCallbacksIS2D_NS2M_17LinearCombinationIS2L_fS2L_fLNS_15FloatRoundStyleE2EEES2F_S2K_JEEENS4_5SM1004TMEM4LOAD26SM100_TMEM_LOAD_32dp32b16xES1I_NS1K_INS1L_ILi1ELi4ELi3EEENS1N_ILi16EEENSM_INS5_IJS1P_ST_EEENS5_IJST_SC_EEEEEEENS4_39AutoVectorizingCopyWithAssumedAlignmentILi128EEENS4_14SM90_TMA_STOREES31_S33_S33_EEEvvEEEEvNT_6ParamsE)
        /*0008*/ 	.word	0x0000007a


	//----- nvinfo : EIATTR_FRAME_SIZE
	.align		4
.L_19:
        /*000c*/ 	.byte	0x04, 0x11
        /*000e*/ 	.short	(.L_21 - .L_20)
	.align		4
.L_20:
        /*0010*/ 	.word	index@($__internal_2_$__cuda_sm10x_tcgen05_guardrail_trap_unallocated_columns_being_dealloced)
        /*0014*/ 	.word	0x00000000


	//----- nvinfo : EIATTR_FRAME_SIZE
	.align		4
.L_21:
        /*0018*/ 	.byte	0x04, 0x11
        /*001a*/ 	.short	(.L_23 - .L_22)
	.align		4
.L_22:
        /*001c*/ 	.word	index@($__internal_1_$__cuda_sm10x_tcgen05_guardrail_trap_phase_invalid_during_alloc)
        /*0020*/ 	.word	0x00000000


	//----- nvinfo : EIATTR_FRAME_SIZE
	.align		4
.L_23:
        /*0024*/ 	.byte	0x04, 0x11
        /*0026*/ 	.short	(.L_25 - .L_24)
	.align		4
.L_24:
        /*0028*/ 	.word	index@($__internal_0_$__cuda_sm10x_tcgen05_guardrail_trap_col_being_dealloced_not_returned_by_alloc)
        /*002c*/ 	.word	0x00000000


	//----- nvinfo : EIATTR_FRAME_SIZE
	.align		4
.L_25:
        /*0030*/ 	.byte	0x04, 0x11
        /*0032*/ 	.short	(.L_27 - .L_26)
	.align		4
.L_26:
        /*0034*/ 	.word	index@(_ZN7cutlass13device_kernelINS_4gemm6kernel13GemmUniversalIN4cute5tupleIJiiiiEEENS1_10collective13CollectiveMmaINS1_46MainloopSm100TmaUmmaWarpSpecializedBlockScaledILi6ELi2ELi2ENS5_IJNS4_1CILi2EEENSA_ILi1EEESC_EEEEENS5_IJNSA_ILi128EEESF_NSA_ILi256EEEEEENS5_IJNS_12float_e2m1_tENS_13float_ue8m0_tEEEENS5_IJNS5_IJlSC_lEEENS4_6LayoutINS5_IJNS5_IJNS5_IJNSA_ILi32EEENSA_ILi4EEEEEEiEEESQ_NS5_IJSC_iEEEEEENS5_IJNS5_IJNS5_IJNSA_ILi16EEESO_EEEiEEENS5_IJNS5_IJNSA_ILi0EEESC_EEENSA_ILi512EEEEEENS5_IJSW_iEEEEEEEEEEESK_S13_NS4_8TiledMMAINS4_8MMA_AtomIJNS4_17SM100_MMA_MXF4_SSISI_SI_fSJ_Li128ELi128ELi32ELNS4_4UMMA5MajorE0ELS18_0ELNS17_7ScaleInE0ELS19_0EEEEEENSM_INS5_IJSC_SC_SC_EEENS5_IJSW_SW_SW_EEEEENS5_IJNS4_10UnderscoreES1F_S1F_EEEEENS5_IJNS4_13SM90_TMA_LOADES1I_EEENS5_IJNS4_14ComposedLayoutINS4_7SwizzleILi3ELi4ELi3EEENS4_18smem_ptr_flag_bitsILi4EEENSM_INS5_IJNSA_ILi8EEESG_EEENS5_IJSG_SC_EEEEEEENSM_INS5_IJNS5_IJNS5_IJSP_SC_EEENS5_IJSN_SB_EEEEEESC_NS5_IJSB_SB_EEEEEENS5_IJNS5_IJNS5_IJSU_SY_EEESX_EEESW_NS5_IJSB_SY_EEEEEEEEEEEvNS4_8identityENS5_IJNS4_23SM90_TMA_LOAD_MULTICASTES26_EEES24_vS25_EENS_8epilogue10collective18CollectiveEpilogueINS29_23Sm100TmaWarpSpecializedILi4ELi2ELi16ELb1ELb0EEEJNS5_IJNSA_ILi64EEESF_SG_EEENS5_IJNSM_IS2E_SC_EENSM_INS5_IJST_SB_EEENS5_IJSC_S2E_EEEEEEEENS_10bfloat16_tESL_S2L_SL_NS29_6fusion15FusionCallbacksIS2D_NS2M_17LinearCombinationIS2L_fS2L_fLNS_15FloatRoundStyleE2EEES2F_S2K_JEEENS4_5SM1004TMEM4LOAD26SM100_TMEM_LOAD_32dp32b16xES1I_NS1K_INS1L_ILi1ELi4ELi3EEENS1N_ILi16EEENSM_INS5_IJS1P_ST_EEENS5_IJST_SC_EEEEEEENS4_39AutoVectorizingCopyWithAssumedAlignmentILi128EEENS4_14SM90_TMA_STOREES31_S33_S33_EEEvvEEEEvNT_6ParamsE)
        /*0038*/ 	.word	0x00000000


	//----- nvinfo : EIATTR_MIN_STACK_SIZE
	.align		4
.L_27:
        /*003c*/ 	.byte	0x04, 0x12
        /*003e*/ 	.short	(.L_29 - .L_28)
	.align		4
.L_28:
        /*0040*/ 	.word	index@(_ZN7cutlass13device_kernelINS_4gemm6kernel13GemmUniversalIN4cute5tupleIJiiiiEEENS1_10collective13CollectiveMmaINS1_46MainloopSm100TmaUmmaWarpSpecializedBlockScaledILi6ELi2ELi2ENS5_IJNS4_1CILi2EEENSA_ILi1EEESC_EEEEENS5_IJNSA_ILi128EEESF_NSA_ILi256EEEEEENS5_IJNS_12float_e2m1_tENS_13float_ue8m0_tEEEENS5_IJNS5_IJlSC_lEEENS4_6LayoutINS5_IJNS5_IJNS5_IJNSA_ILi32EEENSA_ILi4EEEEEEiEEESQ_NS5_IJSC_iEEEEEENS5_IJNS5_IJNS5_IJNSA_ILi16EEESO_EEEiEEENS5_IJNS5_IJNSA_ILi0EEESC_EEENSA_ILi512EEEEEENS5_IJSW_iEEEEEEEEEEESK_S13_NS4_8TiledMMAINS4_8MMA_AtomIJNS4_17SM100_MMA_MXF4_SSISI_SI_fSJ_Li128ELi128ELi32ELNS4_4UMMA5MajorE0ELS18_0ELNS17_7ScaleInE0ELS19_0EEEEEENSM_INS5_IJSC_SC_SC_EEENS5_IJSW_SW_SW_EEEEENS5_IJNS4_10UnderscoreES1F_S1F_EEEEENS5_IJNS4_13SM90_TMA_LOADES1I_EEENS5_IJNS4_14ComposedLayoutINS4_7SwizzleILi3ELi4ELi3EEENS4_18smem_ptr_flag_bitsILi4EEENSM_INS5_IJNSA_ILi8EEESG_EEENS5_IJSG_SC_EEEEEEENSM_INS5_IJNS5_IJNS5_IJSP_SC_EEENS5_IJSN_SB_EEEEEESC_NS5_IJSB_SB_EEEEEENS5_IJNS5_IJNS5_IJSU_SY_EEESX_EEESW_NS5_IJSB_SY_EEEEEEEEEEEvNS4_8identityENS5_IJNS4_23SM90_TMA_LOAD_MULTICASTES26_EEES24_vS25_EENS_8epilogue10collective18CollectiveEpilogueINS29_23Sm100TmaWarpSpecializedILi4ELi2ELi16ELb1ELb0EEEJNS5_IJNSA_ILi64EEESF_SG_EEENS5_IJNSM_IS2E_SC_EENSM_INS5_IJST_SB_EEENS5_IJSC_S2E_EEEEEEEENS_10bfloat16_tESL_S2L_SL_NS29_6fusion15FusionCallbacksIS2D_NS2M_17LinearCombinationIS2L_fS2L_fLNS_15FloatRoundStyleE2EEES2F_S2K_JEEENS4_5SM1004TMEM4LOAD26SM100_TMEM_LOAD_32dp32b16xES1I_NS1K_INS1L_ILi1ELi4ELi3EEENS1N_ILi16EEENSM_INS5_IJS1P_ST_EEENS5_IJST_SC_EEEEEEENS4_39AutoVectorizingCopyWithAssumedAlignmentILi128EEENS4_14SM90_TMA_STOREES31_S33_S33_EEEvvEEEEvNT_6ParamsE)
        /*0044*/ 	.word	0x00000000
.L_29:


//--------------------- .nv.compat                --------------------------
	.section	.nv.compat,"",@"SHT_CUDA_COMPAT_INFO"
	.align	4
        /*0000*/ 	.byte	0x02, 0x09, 0x01, 0x00, 0x02, 0x02, 0x02, 0x00, 0x02, 0x05, 0x05, 0x00, 0x03, 0x07, 0x01, 0x01
        /*0010*/ 	.byte	0x02, 0x03, 0x01, 0x00, 0x02, 0x06, 0x01, 0x00, 0x04, 0x0b, 0x08, 0x00, 0x09, 0x00, 0x00, 0x00
        /*0020*/ 	.byte	0x00, 0x00, 0x00, 0x00


//--------------------- .nv.info._ZN7cutlass13device_kernelINS_4gemm6kernel13GemmUniversalIN4cute5tupleIJiiiiEEENS1_10collective13CollectiveMmaINS1_46MainloopSm100TmaUmmaWarpSpecializedBlockScaledILi6ELi2ELi2ENS5_IJNS4_1CILi2EEENSA_ILi1EEESC_EEEEENS5_IJNSA_ILi128EEESF_NSA_ILi256EEEEEENS5_IJNS_12float_e2m1_tENS_13float_ue8m0_tEEEENS5_IJNS5_IJlSC_lEEENS4_6LayoutINS5_IJNS5_IJNS5_IJNSA_ILi32EEENSA_ILi4EEEEEEiEEESQ_NS5_IJSC_iEEEEEENS5_IJNS5_IJNS5_IJNSA_ILi16EEESO_EEEiEEENS5_IJNS5_IJNSA_ILi0EEESC_EEENSA_ILi512EEEEEENS5_IJSW_iEEEEEEEEEEESK_S13_NS4_8TiledMMAINS4_8MMA_AtomIJNS4_17SM100_MMA_MXF4_SSISI_SI_fSJ_Li128ELi128ELi32ELNS4_4UMMA5MajorE0ELS18_0ELNS17_7ScaleInE0ELS19_0EEEEEENSM_INS5_IJSC_SC_SC_EEENS5_IJSW_SW_SW_EEEEENS5_IJNS4_10UnderscoreES1F_S1F_EEEEENS5_IJNS4_13SM90_TMA_LOADES1I_EEENS5_IJNS4_14ComposedLayoutINS4_7SwizzleILi3ELi4ELi3EEENS4_18smem_ptr_flag_bitsILi4EEENSM_INS5_IJNSA_ILi8EEESG_EEENS5_IJSG_SC_EEEEEEENSM_INS5_IJNS5_IJNS5_IJSP_SC_EEENS5_IJSN_SB_EEEEEESC_NS5_IJSB_SB_EEEEEENS5_IJNS5_IJNS5_IJSU_SY_EEESX_EEESW_NS5_IJSB_SY_EEEEEEEEEEEvNS4_8identityENS5_IJNS4_23SM90_TMA_LOAD_MULTICASTES26_EEES24_vS25_EENS_8epilogue10collective18CollectiveEpilogueINS29_23Sm100TmaWarpSpecializedILi4ELi2ELi16ELb1ELb0EEEJNS5_IJNSA_ILi64EEESF_SG_EEENS5_IJNSM_IS2E_SC_EENSM_INS5_IJST_SB_EEENS5_IJSC_S2E_EEEEEEEENS_10bfloat16_tESL_S2L_SL_NS29_6fusion15FusionCallbacksIS2D_NS2M_17LinearCombinationIS2L_fS2L_fLNS_15FloatRoundStyleE2EEES2F_S2K_JEEENS4_5SM1004TMEM4LOAD26SM100_TMEM_LOAD_32dp32b16xES1I_NS1K_INS1L_ILi1ELi4ELi3EEENS1N_ILi16EEENSM_INS5_IJS1P_ST_EEENS5_IJST_SC_EEEEEEENS4_39AutoVectorizingCopyWithAssumedAlignmentILi128EEENS4_14SM90_TMA_STOREES31_S33_S33_EEEvvEEEEvNT_6ParamsE --------------------------
	.section	.nv.info._ZN7cutlass13device_kernelINS_4gemm6kernel13GemmUniversalIN4cute5tupleIJiiiiEEENS1_10collective13CollectiveMmaINS1_46MainloopSm100TmaUmmaWarpSpecializedBlockScaledILi6ELi2ELi2ENS5_IJNS4_1CILi2EEENSA_ILi1EEESC_EEEEENS5_IJNSA_ILi128EEESF_NSA_ILi256EEEEEENS5_IJNS_12float_e2m1_tENS_13float_ue8m0_tEEEENS5_IJNS5_IJlSC_lEEENS4_6LayoutINS5_IJNS5_IJNS5_IJNSA_ILi32EEENSA_ILi4EEEEEEiEEESQ_NS5_IJSC_iEEEEEENS5_IJNS5_IJNS5_IJNSA_ILi16EEESO_EEEiEEENS5_IJNS5_IJNSA_ILi0EEESC_EEENSA_ILi512EEEEEENS5_IJSW_iEEEEEEEEEEESK_S13_NS4_8TiledMMAINS4_8MMA_AtomIJNS4_17SM100_MMA_MXF4_SSISI_SI_fSJ_Li128ELi128ELi32ELNS4_4UMMA5MajorE0ELS18_0ELNS17_7ScaleInE0ELS19_0EEEEEENSM_INS5_IJSC_SC_SC_EEENS5_IJSW_SW_SW_EEEEENS5_IJNS4_10UnderscoreES1F_S1F_EEEEENS5_IJNS4_13SM90_TMA_LOADES1I_EEENS5_IJNS4_14ComposedLayoutINS4_7SwizzleILi3ELi4ELi3EEENS4_18smem_ptr_flag_bitsILi4EEENSM_INS5_IJNSA_ILi8EEESG_EEENS5_IJSG_SC_EEEEEEENSM_INS5_IJNS5_IJNS5_IJSP_SC_EEENS5_IJSN_SB_EEEEEESC_NS5_IJSB_SB_EEEEEENS5_IJNS5_IJNS5_IJSU_SY_EEESX_EEESW_NS5_IJSB_SY_EEEEEEEEEEEvNS4_8identityENS5_IJNS4_23SM90_TMA_LOAD_MULTICASTES26_EEES24_vS25_EENS_8epilogue10collective18CollectiveEpilogueINS29_23Sm100TmaWarpSpecializedILi4ELi2ELi16ELb1ELb0EEEJNS5_IJNSA_ILi64EEESF_SG_EEENS5_IJNSM_IS2E_SC_EENSM_INS5_IJST_SB_EEENS5_IJSC_S2E_EEEEEEEENS_10bfloat16_tESL_S2L_SL_NS29_6fusion15FusionCallbacksIS2D_NS2M_17LinearCombinationIS2L_fS2L_fLNS_15FloatRoundStyleE2EEES2F_S2K_JEEENS4_5SM1004TMEM4LOAD26SM100_TMEM_LOAD_32dp32b16xES1I_NS1K_INS1L_ILi1ELi4ELi3EEENS1N_ILi16EEENSM_INS5_IJS1P_ST_EEENS5_IJST_SC_EEEEEEENS4_39AutoVectorizingCopyWithAssumedAlignmentILi128EEENS4_14SM90_TMA_STOREES31_S33_S33_EEEvvEEEEvNT_6ParamsE,"",@"SHT_CUDA_INFO"
	.sectionflags	@""
	.align	4


	//----- nvinfo : EIATTR_CUDA_API_VERSION
	.align		4
        /*0000*/ 	.byte	0x04, 0x37
        /*0002*/ 	.short	(.L_31 - .L_30)
.L_30:
        /*0004*/ 	.word	0x00000082


	//----- nvinfo : EIATTR_KPARAM_INFO
	.align		4
.L_31:
        /*0008*/ 	.byte	0x04, 0x17
        /*000a*/ 	.short	(.L_33 - .L_32)
.L_32:
        /*000c*/ 	.word	0x00000000
        /*0010*/ 	.short	0x0000
        /*0012*/ 	.short	0x0000
        /*0014*/ 	.byte	0x00, 0xf0, 0x01, 0x30


	//----- nvinfo : EIATTR_AT_ENTRY_FRAGMENTS
	.align		4
.L_33:
        /*0018*/ 	.byte	0x04, 0x4f
        /*001a*/ 	.short	(.L_35 - .L_34)


	//   ....[0]....
.L_34:
        /*001c*/ 	.word	0x00000006


	//----- nvinfo : EIATTR_RESERVED_SMEM_USED
	.align		4
.L_35:
        /*0020*/ 	.byte	0x01, 0x41
	.zero		2


	//----- nvinfo : EIATTR_SPARSE_MMA_MASK
	.align		4
        /*0024*/ 	.byte	0x03, 0x50
        /*0026*/ 	.short	0x0000


	//----- nvinfo : EIATTR_TCGEN05_1CTA_USED
	.align		4
        /*0028*/ 	.byte	0x01, 0x51
	.zero		2


	//----- nvinfo : EIATTR_MAXREG_COUNT
	.align		4
        /*002c*/ 	.byte	0x03, 0x1b
        /*002e*/ 	.short	0x00ff


	//----- nvinfo : EIATTR_NUM_BARRIERS
	.align		4
        /*0030*/ 	.byte	0x02, 0x4c
        /*0032*/ 	.byte	0x07
	.zero		1


	//----- nvinfo : EIATTR_EXTERNS
	.align		4
        /*0034*/ 	.byte	0x04, 0x0f
        /*0036*/ 	.short	(.L_37 - .L_36)


	//   ....[0]....
	.align		4
.L_36:
        /*0038*/ 	.word	index@(__assertfail)


	//----- nvinfo : EIATTR_MERCURY_ISA_VERSION
	.align		4
.L_37:
        /*003c*/ 	.byte	0x03, 0x5f
        /*003e*/ 	.short	0x0101


	//----- nvinfo : EIATTR_INT_WARP_WIDE_INSTR_OFFSETS
	.align		4
        /*0040*/ 	.byte	0x04, 0x31
        /*0042*/ 	.short	(.L_39 - .L_38)


	//   ....[0]....
.L_38:
        /*0044*/ 	.word	0x000023c0


	//   ....[1]....
        /*0048*/ 	.word	0x00004180


	//   ....[2]....
        /*004c*/ 	.word	0x000041b0


	//   ....[3]....
        /*0050*/ 	.word	0x00004200


	//   ....[4]....
        /*0054*/ 	.word	0x00004af0


	//   ....[5]....
        /*0058*/ 	.word	0x00004b10


	//   ....[6]....
        /*005c*/ 	.word	0x00004bf0


	//   ....[7]....
        /*0060*/ 	.word	0x00004cb0


	//   ....[8]....
        /*0064*/ 	.word	0x00004cd0


	//   ....[9]....
        /*0068*/ 	.word	0x00004db0


	//   ....[10]....
        /*006c*/ 	.word	0x00004e90


	//   ....[11]....
        /*0070*/ 	.word	0x00004ed0


	//   ....[12]....
        /*0074*/ 	.word	0x00004f90


	//   ....[13]....
        /*0078*/ 	.word	0x00005070


	//   ....[14]....
        /*007c*/ 	.word	0x00005090


	//   ....[15]....
        /*0080*/ 	.word	0x00005180


	//   ....[16]....
        /*0084*/ 	.word	0x00005260


	//   ....[17]....
        /*0088*/ 	.word	0x000052a0


	//   ....[18]....
        /*008c*/ 	.word	0x00005360


	//   ....[19]....
        /*0090*/ 	.word	0x00005440


	//   ....[20]....
        /*0094*/ 	.word	0x00005460


	//   ....[21]....
        /*0098*/ 	.word	0x00005540


	//   ....[22]....
        /*009c*/ 	.word	0x00005620


	//   ....[23]....
        /*00a0*/ 	.word	0x00005690


	//   ....[24]....
        /*00a4*/ 	.word	0x00005740


	//   ....[25]....
        /*00a8*/ 	.word	0x000058e0


	//   ....[26]....
        /*00ac*/ 	.word	0x000058f0


	//   ....[27]....
        /*00b0*/ 	.word	0x000059b0


	//----- nvinfo : EIATTR_COOP_GROUP_MASK_REGIDS
	.align		4
.L_39:
        /*00b4*/ 	.byte	0x04, 0x29
        /*00b6*/ 	.short	(.L_41 - .L_40)


	//   ....[0]....
.L_40:
        /*00b8*/ 	.word	0xffffffff


	//   ....[1]....
        /*00bc*/ 	.word	0xffffffff


	//   ....[2]....
        /*00c0*/ 	.word	0xffffffff


	//   ....[3]....
        /*00c4*/ 	.word	0xffffffff


	//   ....[4]....
        /*00c8*/ 	.word	0xffffffff


	//   ....[5]....
        /*00cc*/ 	.word	0xffffffff


	//   ....[6]....
        /*00d0*/ 	.word	0xffffffff


	//   ....[7]....
        /*00d4*/ 	.word	0xffffffff


	//   ....[8]....
        /*00d8*/ 	.word	0xffffffff


	//   ....[9]....
        /*00dc*/ 	.word	0xffffffff


	//   ....[10]....
        /*00e0*/ 	.word	0xffffffff


	//   ....[11]....
        /*00e4*/ 	.word	0xffffffff


	//   ....[12]....
        /*00e8*/ 	.word	0xffffffff


	//   ....[13]....
        /*00ec*/ 	.word	0xffffffff


	//----- nvinfo : EIATTR_COOP_GROUP_INSTR_OFFSETS
	.align		4
.L_41:
        /*00f0*/ 	.byte	0x04, 0x28
        /*00f2*/ 	.short	(.L_43 - .L_42)


	//   ....[0]....
.L_42:
        /*00f4*/ 	.word	0x00000090


	//   ....[1]....
        /*00f8*/ 	.word	0x00000530


	//   ....[2]....
        /*00fc*/ 	.word	0x00000710


	//   ....[3]....
        /*0100*/ 	.word	0x000008b0


	//   ....[4]....
        /*0104*/ 	.word	0x000009b0


	//   ....[5]....
        /*0108*/ 	.word	0x00000b20


	//   ....[6]....
        /*010c*/ 	.word	0x00000c80


	//   ....[7]....
        /*0110*/ 	.word	0x00000e30


	//   ....[8]....
        /*0114*/ 	.word	0x000022a0


	//   ....[9]....
        /*0118*/ 	.word	0x000031b0


	//   ....[10]....
        /*011c*/ 	.word	0x000033c0


	//   ....[11]....
        /*0120*/ 	.word	0x000033f0


	//   ....[12]....
        /*0124*/ 	.word	0x00004070


	//   ....[13]....
        /*0128*/ 	.word	0x000042a0


	//----- nvinfo : EIATTR_VRC_CTA_INIT_COUNT
	.align		4
.L_43:
        /*012c*/ 	.byte	0x02, 0x4a
        /*012e*/ 	.byte	0x80
	.zero		1


	//----- nvinfo : EIATTR_SYSCALL_OFFSETS
	.align		4
        /*0130*/ 	.byte	0x04, 0x46
        /*0132*/ 	.short	(.L_45 - .L_44)


	//   ....[0]....
.L_44:
        /*0134*/ 	.word	0x000064d0


	//   ....[1]....
        /*0138*/ 	.word	0x000065c0


	//   ....[2]....
        /*013c*/ 	.word	0x00006eb0


	//   ....[3]....
        /*0140*/ 	.word	0x00007020


	//   ....[4]....
        /*0144*/ 	.word	0x00007d40


	//   ....[5]....
        /*0148*/ 	.word	0x00007eb0


	//   ....[6]....
        /*014c*/ 	.word	0x00008bc0


	//   ....[7]....
        /*0150*/ 	.word	0x00008d30


	//   ....[8]....
        /*0154*/ 	.word	0x00009a70


	//   ....[9]....
        /*0158*/ 	.word	0x00009be0


	//   ....[10]....
        /*015c*/ 	.word	0x0000a930


	//   ....[11]....
        /*0160*/ 	.word	0x0000aaa0


	//   ....[12]....
        /*0164*/ 	.word	0x0000b800


	//   ....[13]....
        /*0168*/ 	.word	0x0000b970


	//   ....[14]....
        /*016c*/ 	.word	0x0000c6c0


	//   ....[15]....
        /*0170*/ 	.word	0x0000c830


	//   ....[16]....
        /*0174*/ 	.word	0x0000d520


	//   ....[17]....
        /*0178*/ 	.word	0x0000d690


	//----- nvinfo : EIATTR_MBARRIER_INSTR_OFFSETS
	.align		4
.L_45:
        /*017c*/ 	.byte	0x04, 0x39
        /*017e*/ 	.short	(.L_47 - .L_46)


	//   ....[0]....
.L_46:
        /*0180*/ 	.word	0x00000640
        /*0184*/ 	.word	0x000000ff
        /*0188*/ 	.word	0x00000000
        /*018c*/ 	.short	0x0100
        /*018e*/ 	.byte	0x06
	.zero		1


	//   ....[1]....
        /*0190*/ 	.word	0x00000650
        /*0194*/ 	.word	0x000000ff
        /*0198*/ 	.word	0x00000030
        /*019c*/ 	.short	0x0100
        /*019e*/ 	.byte	0x06
	.zero		1


	//   ....[2]....
        /*01a0*/ 	.word	0x00000660
        /*01a4*/ 	.word	0x000000ff
        /*01a8*/ 	.word	0x00000008
        /*01ac*/ 	.short	0x0100
        /*01ae*/ 	.byte	0x06
	.zero		1


	//   ....[3]....
        /*01b0*/ 	.word	0x00000670
        /*01b4*/ 	.word	0x000000ff
        /*01b8*/ 	.word	0x00000038
        /*01bc*/ 	.short	0x0100
        /*01be*/ 	.byte	0x06
	.zero		1


	//   ....[4]....
        /*01c0*/ 	.word	0x00000680
        /*01c4*/ 	.word	0x000000ff
        /*01c8*/ 	.word	0x00000010
        /*01cc*/ 	.short	0x0100
        /*01ce*/ 	.byte	0x06
	.zero		1


	//   ....[5]....
        /*01d0*/ 	.word	0x00000690
        /*01d4*/ 	.word	0x000000ff
        /*01d8*/ 	.word	0x00000040
        /*01dc*/ 	.short	0x0100
        /*01de*/ 	.byte	0x06
	.zero		1


	//   ....[6]....
        /*01e0*/ 	.word	0x000006a0
        /*01e4*/ 	.word	0x000000ff
        /*01e8*/ 	.word	0x00000018
        /*01ec*/ 	.short	0x0100
        /*01ee*/ 	.byte	0x06
	.zero		1


	//   ....[7]....
        /*01f0*/ 	.word	0x000006b0
        /*01f4*/ 	.word	0x000000ff
        /*01f8*/ 	.word	0x00000048
        /*01fc*/ 	.short	0x0100
        /*01fe*/ 	.byte	0x06
	.zero		1


	//   ....[8]....
        /*0200*/ 	.word	0x000006c0
        /*0204*/ 	.word	0x000000ff
        /*0208*/ 	.word	0x00000020
        /*020c*/ 	.short	0x0100
        /*020e*/ 	.byte	0x06
	.zero		1


	//   ....[9]....
        /*0210*/ 	.word	0x000006d0
        /*0214*/ 	.word	0x000000ff
        /*0218*/ 	.word	0x00000050
        /*021c*/ 	.short	0x0100
        /*021e*/ 	.byte	0x06
	.zero		1


	//   ....[10]....
        /*0220*/ 	.word	0x000006e0
        /*0224*/ 	.word	0x000000ff
        /*0228*/ 	.word	0x00000028
        /*022c*/ 	.short	0x0100
        /*022e*/ 	.byte	0x06
	.zero		1


	//   ....[11]....
        /*0230*/ 	.word	0x000006f0
        /*0234*/ 	.word	0x000000ff
        /*0238*/ 	.word	0x00000058
        /*023c*/ 	.short	0x0100
        /*023e*/ 	.byte	0x06
	.zero		1


	//   ....[12]....
        /*0240*/ 	.word	0x00000820
        /*0244*/ 	.word	0x000000ff
        /*0248*/ 	.word	0x00000060
        /*024c*/ 	.short	0x0100
        /*024e*/ 	.byte	0x06
	.zero		1


	//   ....[13]....
        /*0250*/ 	.word	0x00000830
        /*0254*/ 	.word	0x000000ff
        /*0258*/ 	.word	0x00000080
        /*025c*/ 	.short	0x0100
        /*025e*/ 	.byte	0x06
	.zero		1


	//   ....[14]....
        /*0260*/ 	.word	0x00000840
        /*0264*/ 	.word	0x000000ff
        /*0268*/ 	.word	0x00000068
        /*026c*/ 	.short	0x0100
        /*026e*/ 	.byte	0x06
	.zero		1


	//   ....[15]....
        /*0270*/ 	.word	0x00000850
        /*0274*/ 	.word	0x000000ff
        /*0278*/ 	.word	0x00000088
        /*027c*/ 	.short	0x0100
        /*027e*/ 	.byte	0x06
	.zero		1


	//   ....[16]....
        /*0280*/ 	.word	0x00000860
        /*0284*/ 	.word	0x000000ff
        /*0288*/ 	.word	0x00000070
        /*028c*/ 	.short	0x0100
        /*028e*/ 	.byte	0x06
	.zero		1


	//   ....[17]....
        /*0290*/ 	.word	0x00000870
        /*0294*/ 	.word	0x000000ff
        /*0298*/ 	.word	0x00000090
        /*029c*/ 	.short	0x0100
        /*029e*/ 	.byte	0x06
	.zero		1


	//   ....[18]....
        /*02a0*/ 	.word	0x00000880
        /*02a4*/ 	.word	0x000000ff
        /*02a8*/ 	.word	0x00000078
        /*02ac*/ 	.short	0x0100
        /*02ae*/ 	.byte	0x06
	.zero		1


	//   ....[19]....
        /*02b0*/ 	.word	0x00000890
        /*02b4*/ 	.word	0x000000ff
        /*02b8*/ 	.word	0x00000098
        /*02bc*/ 	.short	0x0100
        /*02be*/ 	.byte	0x06
	.zero		1


	//   ....[20]....
        /*02c0*/ 	.word	0x00000980
        /*02c4*/ 	.word	0x000000ff
        /*02c8*/ 	.word	0x000000a0
        /*02cc*/ 	.short	0x0100
        /*02ce*/ 	.byte	0x05
	.zero		1


	//   ....[21]....
        /*02d0*/ 	.word	0x00000990
        /*02d4*/ 	.word	0x000000ff
        /*02d8*/ 	.word	0x000000a8
        /*02dc*/ 	.short	0x0100
        /*02de*/ 	.byte	0x05
	.zero		1


	//   ....[22]....
        /*02e0*/ 	.word	0x00000ad0
        /*02e4*/ 	.word	0x000000ff
        /*02e8*/ 	.word	0x000000b0
        /*02ec*/ 	.short	0x0100
        /*02ee*/ 	.byte	0x05
	.zero		1


	//   ....[23]....
        /*02f0*/ 	.word	0x00000ae0
        /*02f4*/ 	.word	0x000000ff
        /*02f8*/ 	.word	0x000000c0
        /*02fc*/ 	.short	0x0100
        /*02fe*/ 	.byte	0x05
	.zero		1


	//   ....[24]....
        /*0300*/ 	.word	0x00000af0
        /*0304*/ 	.word	0x000000ff
        /*0308*/ 	.word	0x000000b8
        /*030c*/ 	.short	0x0100
        /*030e*/ 	.byte	0x05
	.zero		1


	//   ....[25]....
        /*0310*/ 	.word	0x00000b00
        /*0314*/ 	.word	0x000000ff
        /*0318*/ 	.word	0x000000c8
        /*031c*/ 	.short	0x0100
        /*031e*/ 	.byte	0x05
	.zero		1


	//   ....[26]....
        /*0320*/ 	.word	0x00000c30
        /*0324*/ 	.word	0x000000ff
        /*0328*/ 	.word	0x000000d0
        /*032c*/ 	.short	0x0100
        /*032e*/ 	.byte	0x06
	.zero		1


	//   ....[27]....
        /*0330*/ 	.word	0x00000c40
        /*0334*/ 	.word	0x000000ff
        /*0338*/ 	.word	0x000000e0
        /*033c*/ 	.short	0x0100
        /*033e*/ 	.byte	0x06
	.zero		1


	//   ....[28]....
        /*0340*/ 	.word	0x00000c50
        /*0344*/ 	.word	0x000000ff
        /*0348*/ 	.word	0x000000d8
        /*034c*/ 	.short	0x0100
        /*034e*/ 	.byte	0x06
	.zero		1


	//   ....[29]....
        /*0350*/ 	.word	0x00000c60
        /*0354*/ 	.word	0x000000ff
        /*0358*/ 	.word	0x000000e8
        /*035c*/ 	.short	0x0100
        /*035e*/ 	.byte	0x06
	.zero		1


	//   ....[30]....
        /*0360*/ 	.word	0x00000d50
        /*0364*/ 	.word	0x000000ff
        /*0368*/ 	.word	0x000000f0
        /*036c*/ 	.short	0x0100
        /*036e*/ 	.byte	0x05
	.zero		1


	//   ....[31]....
        /*0370*/ 	.word	0x00000d60
        /*0374*/ 	.word	0x000000ff
        /*0378*/ 	.word	0x00000100
        /*037c*/ 	.short	0x0100
        /*037e*/ 	.byte	0x05
	.zero		1


	//   ....[32]....
        /*0380*/ 	.word	0x00000d70
        /*0384*/ 	.word	0x000000ff
        /*0388*/ 	.word	0x000000f8
        /*038c*/ 	.short	0x0100
        /*038e*/ 	.byte	0x05
	.zero		1


	//   ....[33]....
        /*0390*/ 	.word	0x00000d80
        /*0394*/ 	.word	0x000000ff
        /*0398*/ 	.word	0x00000108
        /*039c*/ 	.short	0x0100
        /*039e*/ 	.byte	0x05
	.zero		1


	//   ....[34]....
        /*03a0*/ 	.word	0x00001860
        /*03a4*/ 	.word	0x00000002
        /*03a8*/ 	.word	0x00000100
        /*03ac*/ 	.short	0x010a
        /*03ae*/ 	.byte	0xff
	.zero		1


	//   ....[35]....
        /*03b0*/ 	.word	0x00001890
        /*03b4*/ 	.word	0x00000002
        /*03b8*/ 	.word	0x000000f0
        /*03bc*/ 	.short	0x0101
        /*03be*/ 	.byte	0xff
	.zero		1


	//   ....[36]....
        /*03c0*/ 	.word	0x00001960
        /*03c4*/ 	.word	0x000000ff
        /*03c8*/ 	.word	0x00000030
        /*03cc*/ 	.short	0x010a
        /*03ce*/ 	.byte	0x08
	.zero		1


	//   ....[37]....
        /*03d0*/ 	.word	0x000019e0
        /*03d4*/ 	.word	0x000000ff
        /*03d8*/ 	.word	0x00000030
        /*03dc*/ 	.short	0x010a
        /*03de*/ 	.byte	0x21
	.zero		1


	//   ....[38]....
        /*03e0*/ 	.word	0x00001b20
        /*03e4*/ 	.word	0x000000ff
        /*03e8*/ 	.word	0x00000030
        /*03ec*/ 	.short	0x010a
        /*03ee*/ 	.byte	0x08
	.zero		1


	//   ....[39]....
        /*03f0*/ 	.word	0x00001e00
        /*03f4*/ 	.word	0x000000ff
        /*03f8*/ 	.word	0x000000a8
        /*03fc*/ 	.short	0x0101
        /*03fe*/ 	.byte	0x06
	.zero		1


	//   ....[40]....
        /*0400*/ 	.word	0x00001e20
        /*0404*/ 	.word	0x000000ff
        /*0408*/ 	.word	0x00000030
        /*040c*/ 	.short	0x010a
        /*040e*/ 	.byte	0x08
	.zero		1


	//   ....[41]....
        /*0410*/ 	.word	0x00001ea0
        /*0414*/ 	.word	0x000000ff
        /*0418*/ 	.word	0x00000030
        /*041c*/ 	.short	0x010a
        /*041e*/ 	.byte	0x21
	.zero		1


	//   ....[42]....
        /*0420*/ 	.word	0x00001fe0
        /*0424*/ 	.word	0x000000ff
        /*0428*/ 	.word	0x00000030
        /*042c*/ 	.short	0x010a
        /*042e*/ 	.byte	0x08
	.zero		1


	//   ....[43]....
        /*0430*/ 	.word	0x000022d0
        /*0434*/ 	.word	0x00000002
        /*0438*/ 	.word	0x000000b0
        /*043c*/ 	.short	0x010a
        /*043e*/ 	.byte	0xff
	.zero		1


	//   ....[44]....
        /*0440*/ 	.word	0x00002390
        /*0444*/ 	.word	0x00000002
        /*0448*/ 	.word	0x00000000
        /*044c*/ 	.short	0x0101
        /*044e*/ 	.byte	0xff
	.zero		1


	//   ....[45]....
        /*0450*/ 	.word	0x00002910
        /*0454*/ 	.word	0x000000ff
        /*0458*/ 	.word	0x00000000
        /*045c*/ 	.short	0x010a
        /*045e*/ 	.byte	0x04
	.zero		1


	//   ....[46]....
        /*0460*/ 	.word	0x000029a0
        /*0464*/ 	.word	0x000000ff
        /*0468*/ 	.word	0x00000000
        /*046c*/ 	.short	0x010a
        /*046e*/ 	.byte	0x04
	.zero		1


	//   ....[47]....
        /*0470*/ 	.word	0x00002a30
        /*0474*/ 	.word	0x000000ff
        /*0478*/ 	.word	0x00000000
        /*047c*/ 	.short	0x010a
        /*047e*/ 	.byte	0x04
	.zero		1


	//   ....[48]....
        /*0480*/ 	.word	0x00002ac0
        /*0484*/ 	.word	0x000000ff
        /*0488*/ 	.word	0x00000000
        /*048c*/ 	.short	0x010a
        /*048e*/ 	.byte	0x04
	.zero		1


	//   ....[49]....
        /*0490*/ 	.word	0x00002b50
        /*0494*/ 	.word	0x000000ff
        /*0498*/ 	.word	0x00000000
        /*049c*/ 	.short	0x010a
        /*049e*/ 	.byte	0x04
	.zero		1


	//   ....[50]....
        /*04a0*/ 	.word	0x00002bf0
        /*04a4*/ 	.word	0x00000000
        /*04a8*/ 	.word	0x00000000
        /*04ac*/ 	.short	0x010a
        /*04ae*/ 	.byte	0xff
	.zero		1


	//   ....[51]....
        /*04b0*/ 	.word	0x00002d10
        /*04b4*/ 	.word	0x00000000
        /*04b8*/ 	.word	0x000000f0
        /*04bc*/ 	.short	0x010a
        /*04be*/ 	.byte	0xff
	.zero		1


	//   ....[52]....
        /*04c0*/ 	.word	0x00002d80
        /*04c4*/ 	.word	0x00000000
        /*04c8*/ 	.word	0x00000000
        /*04cc*/ 	.short	0x0101
        /*04ce*/ 	.byte	0xff
	.zero		1


	//   ....[53]....
        /*04d0*/ 	.word	0x00002da0
        /*04d4*/ 	.word	0x000000ff
        /*04d8*/ 	.word	0x000000c0
        /*04dc*/ 	.short	0x010a
        /*04de*/ 	.byte	0x05
	.zero		1


	//   ....[54]....
        /*04e0*/ 	.word	0x00002ec0
        /*04e4*/ 	.word	0x00000000
        /*04e8*/ 	.word	0x000000b0
        /*04ec*/ 	.short	0x010a
        /*04ee*/ 	.byte	0xff
	.zero		1


	//   ....[55]....
        /*04f0*/ 	.word	0x00002fc0
        /*04f4*/ 	.word	0x00000000
        /*04f8*/ 	.word	0x00000000
        /*04fc*/ 	.short	0x0101
        /*04fe*/ 	.byte	0xff
	.zero		1


	//   ....[56]....
        /*0500*/ 	.word	0x00003050
        /*0504*/ 	.word	0x000000ff
        /*0508*/ 	.word	0x000000c0
        /*050c*/ 	.short	0x0106
        /*050e*/ 	.byte	0x05
	.zero		1


	//   ....[57]....
        /*0510*/ 	.word	0x00003070
        /*0514*/ 	.word	0x000000ff
        /*0518*/ 	.word	0x000000c0
        /*051c*/ 	.short	0x010a
        /*051e*/ 	.byte	0x05
	.zero		1


	//   ....[58]....
        /*0520*/ 	.word	0x00003100
        /*0524*/ 	.word	0x000000ff
        /*0528*/ 	.word	0x000000c0
        /*052c*/ 	.short	0x0106
        /*052e*/ 	.byte	0x04
	.zero		1


	//   ....[59]....
        /*0530*/ 	.word	0x00003140
        /*0534*/ 	.word	0x00000000
        /*0538*/ 	.word	0x000000c0
        /*053c*/ 	.short	0x010a
        /*053e*/ 	.byte	0xff
	.zero		1


	//   ....[60]....
        /*0540*/ 	.word	0x00003910
        /*0544*/ 	.word	0x00000000
        /*0548*/ 	.word	0x000000b0
        /*054c*/ 	.short	0x010a
        /*054e*/ 	.byte	0xff
	.zero		1


	//   ....[61]....
        /*0550*/ 	.word	0x00003a20
        /*0554*/ 	.word	0x00000003
        /*0558*/ 	.word	0x00000000
        /*055c*/ 	.short	0x0101
        /*055e*/ 	.byte	0xff
	.zero		1


	//   ....[62]....
        /*0560*/ 	.word	0x00003a30
        /*0564*/ 	.word	0x000000ff
        /*0568*/ 	.word	0x00000000
        /*056c*/ 	.short	0x010a
        /*056e*/ 	.byte	0x0e
	.zero		1


	//   ....[63]....
        /*0570*/ 	.word	0x00003a50
        /*0574*/ 	.word	0x000000ff
        /*0578*/ 	.word	0x000000e0
        /*057c*/ 	.short	0x010a
        /*057e*/ 	.byte	0x0f
	.zero		1


	//   ....[64]....
        /*0580*/ 	.word	0x00003b20
        /*0584*/ 	.word	0x000000ff
        /*0588*/ 	.word	0x00000000
        /*058c*/ 	.short	0x010a
        /*058e*/ 	.byte	0x0e
	.zero		1


	//   ....[65]....
        /*0590*/ 	.word	0x00003c50
        /*0594*/ 	.word	0x000000ff
        /*0598*/ 	.word	0x00000000
        /*059c*/ 	.short	0x010a
        /*059e*/ 	.byte	0x26
	.zero		1


	//   ....[66]....
        /*05a0*/ 	.word	0x00003fc0
        /*05a4*/ 	.word	0x000000ff
        /*05a8*/ 	.word	0x00000000
        /*05ac*/ 	.short	0x010a
        /*05ae*/ 	.byte	0x05
	.zero		1


	//   ....[67]....
        /*05b0*/ 	.word	0x00004050
        /*05b4*/ 	.word	0x000000ff
        /*05b8*/ 	.word	0x00000000
        /*05bc*/ 	.short	0x010a
        /*05be*/ 	.byte	0x06
	.zero		1


	//   ....[68]....
        /*05c0*/ 	.word	0x000044b0
        /*05c4*/ 	.word	0x00000000
        /*05c8*/ 	.word	0x000000b0
        /*05cc*/ 	.short	0x010a
        /*05ce*/ 	.byte	0xff
	.zero		1


	//   ....[69]....
        /*05d0*/ 	.word	0x000045d0
        /*05d4*/ 	.word	0x00000000
        /*05d8*/ 	.word	0x00000000
        /*05dc*/ 	.short	0x0101
        /*05de*/ 	.byte	0xff
	.zero		1


	//   ....[70]....
        /*05e0*/ 	.word	0x000048f0
        /*05e4*/ 	.word	0x000000ff
        /*05e8*/ 	.word	0x000000a8
        /*05ec*/ 	.short	0x010a
        /*05ee*/ 	.byte	0x06
	.zero		1


	//   ....[71]....
        /*05f0*/ 	.word	0x00004a70
        /*05f4*/ 	.word	0x000000ff
        /*05f8*/ 	.word	0x00000080
        /*05fc*/ 	.short	0x010a
        /*05fe*/ 	.byte	0x06
	.zero		1


	//   ....[72]....
        /*0600*/ 	.word	0x00004c60
        /*0604*/ 	.word	0x000000ff
        /*0608*/ 	.word	0x00000060
        /*060c*/ 	.short	0x010b
        /*060e*/ 	.byte	0x06
	.zero		1


	//   ....[73]....
        /*0610*/ 	.word	0x00004c70
        /*0614*/ 	.word	0x000000ff
        /*0618*/ 	.word	0x00000000
        /*061c*/ 	.short	0x0101
        /*061e*/ 	.byte	0x15
	.zero		1


	//   ....[74]....
        /*0620*/ 	.word	0x00004c80
        /*0624*/ 	.word	0x000000ff
        /*0628*/ 	.word	0x00000088
        /*062c*/ 	.short	0x010a
        /*062e*/ 	.byte	0x06
	.zero		1


	//   ....[75]....
        /*0630*/ 	.word	0x00004e40
        /*0634*/ 	.word	0x000000ff
        /*0638*/ 	.word	0x00000068
        /*063c*/ 	.short	0x010b
        /*063e*/ 	.byte	0x06
	.zero		1


	//   ....[76]....
        /*0640*/ 	.word	0x00004e50
        /*0644*/ 	.word	0x000000ff
        /*0648*/ 	.word	0x00000000
        /*064c*/ 	.short	0x0101
        /*064e*/ 	.byte	0x0f
	.zero		1


	//   ....[77]....
        /*0650*/ 	.word	0x00004e60
        /*0654*/ 	.word	0x000000ff
        /*0658*/ 	.word	0x00000090
        /*065c*/ 	.short	0x010a
        /*065e*/ 	.byte	0x06
	.zero		1


	//   ....[78]....
        /*0660*/ 	.word	0x00005020
        /*0664*/ 	.word	0x000000ff
        /*0668*/ 	.word	0x00000070
        /*066c*/ 	.short	0x010b
        /*066e*/ 	.byte	0x06
	.zero		1


	//   ....[79]....
        /*0670*/ 	.word	0x00005030
        /*0674*/ 	.word	0x000000ff
        /*0678*/ 	.word	0x00000000
        /*067c*/ 	.short	0x0101
        /*067e*/ 	.byte	0x0e
	.zero		1


	//   ....[80]....
        /*0680*/ 	.word	0x00005040
        /*0684*/ 	.word	0x000000ff
        /*0688*/ 	.word	0x00000098
        /*068c*/ 	.short	0x010a
        /*068e*/ 	.byte	0x06
	.zero		1


	//   ....[81]....
        /*0690*/ 	.word	0x00005210
        /*0694*/ 	.word	0x000000ff
        /*0698*/ 	.word	0x00000078
        /*069c*/ 	.short	0x010b
        /*069e*/ 	.byte	0x06
	.zero		1


	//   ....[82]....
        /*06a0*/ 	.word	0x00005220
        /*06a4*/ 	.word	0x000000ff
        /*06a8*/ 	.word	0x00000000
        /*06ac*/ 	.short	0x0101
        /*06ae*/ 	.byte	0x0d
	.zero		1


	//   ....[83]....
        /*06b0*/ 	.word	0x00005230
        /*06b4*/ 	.word	0x000000ff
        /*06b8*/ 	.word	0x00000080
        /*06bc*/ 	.short	0x010a
        /*06be*/ 	.byte	0x06
	.zero		1


	//   ....[84]....
        /*06c0*/ 	.word	0x000053f0
        /*06c4*/ 	.word	0x000000ff
        /*06c8*/ 	.word	0x00000060
        /*06cc*/ 	.short	0x010b
        /*06ce*/ 	.byte	0x06
	.zero		1


	//   ....[85]....
        /*06d0*/ 	.word	0x00005400
        /*06d4*/ 	.word	0x000000ff
        /*06d8*/ 	.word	0x00000000
        /*06dc*/ 	.short	0x0101
        /*06de*/ 	.byte	0x15
	.zero		1


	//   ....[86]....
        /*06e0*/ 	.word	0x00005410
        /*06e4*/ 	.word	0x000000ff
        /*06e8*/ 	.word	0x00000088
        /*06ec*/ 	.short	0x010a
        /*06ee*/ 	.byte	0x06
	.zero		1


	//   ....[87]....
        /*06f0*/ 	.word	0x000055c0
        /*06f4*/ 	.word	0x000000ff
        /*06f8*/ 	.word	0x00000068
        /*06fc*/ 	.short	0x010b
        /*06fe*/ 	.byte	0x06
	.zero		1


	//   ....[88]....
        /*0700*/ 	.word	0x000055d0
        /*0704*/ 	.word	0x000000ff
        /*0708*/ 	.word	0x00000000
        /*070c*/ 	.short	0x0101
        /*070e*/ 	.byte	0x0f
	.zero		1


	//   ....[89]....
        /*0710*/ 	.word	0x000055e0
        /*0714*/ 	.word	0x000000ff
        /*0718*/ 	.word	0x00000090
        /*071c*/ 	.short	0x010a
        /*071e*/ 	.byte	0x06
	.zero		1


	//   ....[90]....
        /*0720*/ 	.word	0x000057c0
        /*0724*/ 	.word	0x000000ff
        /*0728*/ 	.word	0x00000070
        /*072c*/ 	.short	0x010b
        /*072e*/ 	.byte	0x06
	.zero		1


	//   ....[91]....
        /*0730*/ 	.word	0x00005830
        /*0734*/ 	.word	0x000000ff
        /*0738*/ 	.word	0x00000000
        /*073c*/ 	.short	0x0101
        /*073e*/ 	.byte	0x0e
	.zero		1


	//   ....[92]....
        /*0740*/ 	.word	0x00005840
        /*0744*/ 	.word	0x000000ff
        /*0748*/ 	.word	0x00000098
        /*074c*/ 	.short	0x010a
        /*074e*/ 	.byte	0x06
	.zero		1


	//   ....[93]....
        /*0750*/ 	.word	0x00005ab0
        /*0754*/ 	.word	0x000000ff
        /*0758*/ 	.word	0x00000078
        /*075c*/ 	.short	0x010b
        /*075e*/ 	.byte	0x06
	.zero		1


	//   ....[94]....
        /*0760*/ 	.word	0x00005ad0
        /*0764*/ 	.word	0x000000ff
        /*0768*/ 	.word	0x00000000
        /*076c*/ 	.short	0x0101
        /*076e*/ 	.byte	0x0d
	.zero		1


	//   ....[95]....
        /*0770*/ 	.word	0x00005b10
        /*0774*/ 	.word	0x000000ff
        /*0778*/ 	.word	0x00000080
        /*077c*/ 	.short	0x010a
        /*077e*/ 	.byte	0x06
	.zero		1


	//   ....[96]....
        /*0780*/ 	.word	0x00005b30
        /*0784*/ 	.word	0x000000ff
        /*0788*/ 	.word	0x00000088
        /*078c*/ 	.short	0x010a
        /*078e*/ 	.byte	0x06
	.zero		1


	//   ....[97]....
        /*0790*/ 	.word	0x00005b50
        /*0794*/ 	.word	0x000000ff
        /*0798*/ 	.word	0x00000090
        /*079c*/ 	.short	0x010a
        /*079e*/ 	.byte	0x06
	.zero		1


	//   ....[98]....
        /*07a0*/ 	.word	0x00005ba0
        /*07a4*/ 	.word	0x00000002
        /*07a8*/ 	.word	0x00000098
        /*07ac*/ 	.short	0x010a
        /*07ae*/ 	.byte	0xff
	.zero		1


	//   ....[99]....
        /*07b0*/ 	.word	0x00005eb0
        /*07b4*/ 	.word	0x00000000
        /*07b8*/ 	.word	0x000000b0
        /*07bc*/ 	.short	0x010a
        /*07be*/ 	.byte	0xff
	.zero		1


	//   ....[100]....
        /*07c0*/ 	.word	0x00005fc0
        /*07c4*/ 	.word	0x00000000
        /*07c8*/ 	.word	0x00000000
        /*07cc*/ 	.short	0x0101
        /*07ce*/ 	.byte	0xff
	.zero		1


	//   ....[101]....
        /*07d0*/ 	.word	0x00006a00
        /*07d4*/ 	.word	0x000000ff
        /*07d8*/ 	.word	0x00000060
        /*07dc*/ 	.short	0x010a
        /*07de*/ 	.byte	0x32
	.zero		1


	//   ....[102]....
        /*07e0*/ 	.word	0x00006a10
        /*07e4*/ 	.word	0x0000003a
        /*07e8*/ 	.word	0x000000d0
        /*07ec*/ 	.short	0x010a
        /*07ee*/ 	.byte	0xff
	.zero		1


	//   ....[103]....
        /*07f0*/ 	.word	0x00006b80
        /*07f4*/ 	.word	0x000000ff
        /*07f8*/ 	.word	0x00000060
        /*07fc*/ 	.short	0x010a
        /*07fe*/ 	.byte	0x32
	.zero		1


	//   ....[104]....
        /*0800*/ 	.word	0x00006c60
        /*0804*/ 	.word	0x0000003a
        /*0808*/ 	.word	0x000000d0
        /*080c*/ 	.short	0x010a
        /*080e*/ 	.byte	0xff
	.zero		1


	//   ....[105]....
        /*0810*/ 	.word	0x00007a50
        /*0814*/ 	.word	0x00000000
        /*0818*/ 	.word	0x00000000
        /*081c*/ 	.short	0x0101
        /*081e*/ 	.byte	0xff
	.zero		1


	//   ....[106]....
        /*0820*/ 	.word	0x00007a60
        /*0824*/ 	.word	0x00000002
        /*0828*/ 	.word	0x00000060
        /*082c*/ 	.short	0x010a
        /*082e*/ 	.byte	0xff
	.zero		1


	//   ....[107]....
        /*0830*/ 	.word	0x00007b20
        /*0834*/ 	.word	0x00000002
        /*0838*/ 	.word	0x00000060
        /*083c*/ 	.short	0x010a
        /*083e*/ 	.byte	0xff
	.zero		1


	//   ....[108]....
        /*0840*/ 	.word	0x00008900
        /*0844*/ 	.word	0x0000006a
        /*0848*/ 	.word	0x00000000
        /*084c*/ 	.short	0x0101
        /*084e*/ 	.byte	0xff
	.zero		1


	//   ....[109]....
        /*0850*/ 	.word	0x00008920
        /*0854*/ 	.word	0x00000000
        /*0858*/ 	.word	0x00000060
        /*085c*/ 	.short	0x010a
        /*085e*/ 	.byte	0xff
	.zero		1


	//   ....[110]....
        /*0860*/ 	.word	0x000089d0
        /*0864*/ 	.word	0x00000000
        /*0868*/ 	.word	0x00000060
        /*086c*/ 	.short	0x010a
        /*086e*/ 	.byte	0xff
	.zero		1


	//   ....[111]....
        /*0870*/ 	.word	0x00009730
        /*0874*/ 	.word	0x0000006a
        /*0878*/ 	.word	0x00000000
        /*087c*/ 	.short	0x0101
        /*087e*/ 	.byte	0xff
	.zero		1


	//   ....[112]....
        /*0880*/ 	.word	0x00009750
        /*0884*/ 	.word	0x00000000
        /*0888*/ 	.word	0x00000060
        /*088c*/ 	.short	0x010a
        /*088e*/ 	.byte	0xff
	.zero		1


	//   ....[113]....
        /*0890*/ 	.word	0x00009810
        /*0894*/ 	.word	0x00000000
        /*0898*/ 	.word	0x00000060
        /*089c*/ 	.short	0x010a
        /*089e*/ 	.byte	0xff
	.zero		1


	//   ....[114]....
        /*08a0*/ 	.word	0x0000a620
        /*08a4*/ 	.word	0x0000006b
        /*08a8*/ 	.word	0x00000000
        /*08ac*/ 	.short	0x0101
        /*08ae*/ 	.byte	0xff
	.zero		1


	//   ....[115]....
        /*08b0*/ 	.word	0x0000a640
        /*08b4*/ 	.word	0x00000000
        /*08b8*/ 	.word	0x00000060
        /*08bc*/ 	.short	0x010a
        /*08be*/ 	.byte	0xff
	.zero		1


	//   ....[116]....
        /*08c0*/ 	.word	0x0000a6f0
        /*08c4*/ 	.word	0x00000000
        /*08c8*/ 	.word	0x00000060
        /*08cc*/ 	.short	0x010a
        /*08ce*/ 	.byte	0xff
	.zero		1


	//   ....[117]....
        /*08d0*/ 	.word	0x0000b4c0
        /*08d4*/ 	.word	0x0000006b
        /*08d8*/ 	.word	0x00000000
        /*08dc*/ 	.short	0x0101
        /*08de*/ 	.byte	0xff
	.zero		1


	//   ....[118]....
        /*08e0*/ 	.word	0x0000b4e0
        /*08e4*/ 	.word	0x00000000
        /*08e8*/ 	.word	0x00000060
        /*08ec*/ 	.short	0x010a
        /*08ee*/ 	.byte	0xff
	.zero		1


	//   ....[119]....
        /*08f0*/ 	.word	0x0000b590
        /*08f4*/ 	.word	0x00000000
        /*08f8*/ 	.word	0x00000060
        /*08fc*/ 	.short	0x010a
        /*08fe*/ 	.byte	0xff
	.zero		1


	//   ....[120]....
        /*0900*/ 	.word	0x0000c3b0
        /*0904*/ 	.word	0x0000006b
        /*0908*/ 	.word	0x00000000
        /*090c*/ 	.short	0x0101
        /*090e*/ 	.byte	0xff
	.zero		1


	//   ....[121]....
        /*0910*/ 	.word	0x0000c3d0
        /*0914*/ 	.word	0x00000000
        /*0918*/ 	.word	0x00000060
        /*091c*/ 	.short	0x010a
        /*091e*/ 	.byte	0xff
	.zero		1


	//   ....[122]....
        /*0920*/ 	.word	0x0000c480
        /*0924*/ 	.word	0x00000000
        /*0928*/ 	.word	0x00000060
        /*092c*/ 	.short	0x010a
        /*092e*/ 	.byte	0xff
	.zero		1


	//   ....[123]....
        /*0930*/ 	.word	0x0000d230
        /*0934*/ 	.word	0x0000006b
        /*0938*/ 	.word	0x00000000
        /*093c*/ 	.short	0x0101
        /*093e*/ 	.byte	0xff
	.zero		1


	//   ....[124]....
        /*0940*/ 	.word	0x0000d250
        /*0944*/ 	.word	0x00000000
        /*0948*/ 	.word	0x00000060
        /*094c*/ 	.short	0x010a
        /*094e*/ 	.byte	0xff
	.zero		1


	//   ....[125]....
        /*0950*/ 	.word	0x0000d300
        /*0954*/ 	.word	0x00000000
        /*0958*/ 	.word	0x00000060
        /*095c*/ 	.short	0x010a
        /*095e*/ 	.byte	0xff
	.zero		1


	//   ....[126]....
        /*0960*/ 	.word	0x0000db70
        /*0964*/ 	.word	0x000000ff
        /*0968*/ 	.word	0x00000000
        /*096c*/ 	.short	0x0101
        /*096e*/ 	.byte	0x04
	.zero		1


	//   ....[127]....
        /*0970*/ 	.word	0x0000e0f0
        /*0974*/ 	.word	0x00000000
        /*0978*/ 	.word	0x00000000
        /*097c*/ 	.short	0x0101
        /*097e*/ 	.byte	0xff
	.zero		1


	//   ....[128]....
        /*0980*/ 	.word	0x0000e380
        /*0984*/ 	.word	0x000000ff
        /*0988*/ 	.word	0x00000000
        /*098c*/ 	.short	0x0101
        /*098e*/ 	.byte	0x04
	.zero		1


	//   ....[129]....
        /*0990*/ 	.word	0x0000e3a0
        /*0994*/ 	.word	0x00000002
        /*0998*/ 	.word	0x00000100
        /*099c*/ 	.short	0x010a
        /*099e*/ 	.byte	0xff
	.zero		1


	//   ....[130]....
        /*09a0*/ 	.word	0x0000e400
        /*09a4*/ 	.word	0x00000002
        /*09a8*/ 	.word	0x00000030
        /*09ac*/ 	.short	0x010a
        /*09ae*/ 	.byte	0xff
	.zero		1


	//   ....[131]....
        /*09b0*/ 	.word	0x0000e460
        /*09b4*/ 	.word	0x00000002
        /*09b8*/ 	.word	0x00000030
        /*09bc*/ 	.short	0x010a
        /*09be*/ 	.byte	0xff
	.zero		1


	//   ....[132]....
        /*09c0*/ 	.word	0x0000e4b0
        /*09c4*/ 	.word	0x00000002
        /*09c8*/ 	.word	0x000000b0
        /*09cc*/ 	.short	0x010a
        /*09ce*/ 	.byte	0xff
	.zero		1


	//   ....[133]....
        /*09d0*/ 	.word	0x0000e510
        /*09d4*/ 	.word	0x00000000
        /*09d8*/ 	.word	0x00000000
        /*09dc*/ 	.short	0x010a
        /*09de*/ 	.byte	0xff
	.zero		1


	//   ....[134]....
        /*09e0*/ 	.word	0x0000e570
        /*09e4*/ 	.word	0x00000000
        /*09e8*/ 	.word	0x00000000
        /*09ec*/ 	.short	0x010a
        /*09ee*/ 	.byte	0xff
	.zero		1


	//   ....[135]....
        /*09f0*/ 	.word	0x0000e5d0
        /*09f4*/ 	.word	0x00000000
        /*09f8*/ 	.word	0x00000000
        /*09fc*/ 	.short	0x010a
        /*09fe*/ 	.byte	0xff
	.zero		1


	//   ....[136]....
        /*0a00*/ 	.word	0x0000e630
        /*0a04*/ 	.word	0x00000000
        /*0a08*/ 	.word	0x00000000
        /*0a0c*/ 	.short	0x010a
        /*0a0e*/ 	.byte	0xff
	.zero		1


	//   ....[137]....
        /*0a10*/ 	.word	0x0000e690
        /*0a14*/ 	.word	0x00000000
        /*0a18*/ 	.word	0x00000000
        /*0a1c*/ 	.short	0x010a
        /*0a1e*/ 	.byte	0xff
	.zero		1


	//   ....[138]....
        /*0a20*/ 	.word	0x0000e6e0
        /*0a24*/ 	.word	0x00000000
        /*0a28*/ 	.word	0x000000f0
        /*0a2c*/ 	.short	0x010a
        /*0a2e*/ 	.byte	0xff
	.zero		1


	//   ....[139]....
        /*0a30*/ 	.word	0x0000e740
        /*0a34*/ 	.word	0x00000000
        /*0a38*/ 	.word	0x000000c0
        /*0a3c*/ 	.short	0x010a
        /*0a3e*/ 	.byte	0xff
	.zero		1


	//   ....[140]....
        /*0a40*/ 	.word	0x0000e790
        /*0a44*/ 	.word	0x00000000
        /*0a48*/ 	.word	0x000000b0
        /*0a4c*/ 	.short	0x010a
        /*0a4e*/ 	.byte	0xff
	.zero		1


	//   ....[141]....
        /*0a50*/ 	.word	0x0000e7f0
        /*0a54*/ 	.word	0x00000000
        /*0a58*/ 	.word	0x000000c0
        /*0a5c*/ 	.short	0x010a
        /*0a5e*/ 	.byte	0xff
	.zero		1


	//   ....[142]....
        /*0a60*/ 	.word	0x0000e840
        /*0a64*/ 	.word	0x00000000
        /*0a68*/ 	.word	0x000000b0
        /*0a6c*/ 	.short	0x010a
        /*0a6e*/ 	.byte	0xff
	.zero		1


	//   ....[143]....
        /*0a70*/ 	.word	0x0000e8a0
        /*0a74*/ 	.word	0x00000002
        /*0a78*/ 	.word	0x000000e0
        /*0a7c*/ 	.short	0x010a
        /*0a7e*/ 	.byte	0xff
	.zero		1


	//   ....[144]....
        /*0a80*/ 	.word	0x0000e900
        /*0a84*/ 	.word	0x00000000
        /*0a88*/ 	.word	0x00000000
        /*0a8c*/ 	.short	0x010a
        /*0a8e*/ 	.byte	0xff
	.zero		1


	//   ....[145]....
        /*0a90*/ 	.word	0x0000e960
        /*0a94*/ 	.word	0x00000000
        /*0a98*/ 	.word	0x00000000
        /*0a9c*/ 	.short	0x010a
        /*0a9e*/ 	.byte	0xff
	.zero		1


	//   ....[146]....
        /*0aa0*/ 	.word	0x0000e9c0
        /*0aa4*/ 	.word	0x00000000
        /*0aa8*/ 	.word	0x00000000
        /*0aac*/ 	.short	0x010a
        /*0aae*/ 	.byte	0xff
	.zero		1


	//   ....[147]....
        /*0ab0*/ 	.word	0x0000ea10
        /*0ab4*/ 	.word	0x00000000
        /*0ab8*/ 	.word	0x000000b0
        /*0abc*/ 	.short	0x010a
        /*0abe*/ 	.byte	0xff
	.zero		1


	//   ....[148]....
        /*0ac0*/ 	.word	0x0000ea70
        /*0ac4*/ 	.word	0x00000000
        /*0ac8*/ 	.word	0x000000a8
        /*0acc*/ 	.short	0x010a
        /*0ace*/ 	.byte	0xff
	.zero		1


	//   ....[149]....
        /*0ad0*/ 	.word	0x0000ead0
        /*0ad4*/ 	.word	0x00000000
        /*0ad8*/ 	.word	0x00000080
        /*0adc*/ 	.short	0x010a
        /*0ade*/ 	.byte	0xff
	.zero		1


	//   ....[150]....
        /*0ae0*/ 	.word	0x0000eb30
        /*0ae4*/ 	.word	0x00000000
        /*0ae8*/ 	.word	0x00000088
        /*0aec*/ 	.short	0x010a
        /*0aee*/ 	.byte	0xff
	.zero		1


	//   ....[151]....
        /*0af0*/ 	.word	0x0000eb90
        /*0af4*/ 	.word	0x00000000
        /*0af8*/ 	.word	0x00000090
        /*0afc*/ 	.short	0x010a
        /*0afe*/ 	.byte	0xff
	.zero		1


	//   ....[152]....
        /*0b00*/ 	.word	0x0000ebf0
        /*0b04*/ 	.word	0x00000000
        /*0b08*/ 	.word	0x00000098
        /*0b0c*/ 	.short	0x010a
        /*0b0e*/ 	.byte	0xff
	.zero		1


	//   ....[153]....
        /*0b10*/ 	.word	0x0000ec50
        /*0b14*/ 	.word	0x00000000
        /*0b18*/ 	.word	0x00000080
        /*0b1c*/ 	.short	0x010a
        /*0b1e*/ 	.byte	0xff
	.zero		1


	//   ....[154]....
        /*0b20*/ 	.word	0x0000ecb0
        /*0b24*/ 	.word	0x00000000
        /*0b28*/ 	.word	0x00000088
        /*0b2c*/ 	.short	0x010a
        /*0b2e*/ 	.byte	0xff
	.zero		1


	//   ....[155]....
        /*0b30*/ 	.word	0x0000ed10
        /*0b34*/ 	.word	0x00000000
        /*0b38*/ 	.word	0x00000090
        /*0b3c*/ 	.short	0x010a
        /*0b3e*/ 	.byte	0xff
	.zero		1


	//   ....[156]....
        /*0b40*/ 	.word	0x0000ed70
        /*0b44*/ 	.word	0x00000000
        /*0b48*/ 	.word	0x00000098
        /*0b4c*/ 	.short	0x010a
        /*0b4e*/ 	.byte	0xff
	.zero		1


	//   ....[157]....
        /*0b50*/ 	.word	0x0000edd0
        /*0b54*/ 	.word	0x00000000
        /*0b58*/ 	.word	0x00000080
        /*0b5c*/ 	.short	0x010a
        /*0b5e*/ 	.byte	0xff
	.zero		1


	//   ....[158]....
        /*0b60*/ 	.word	0x0000ee30
        /*0b64*/ 	.word	0x00000000
        /*0b68*/ 	.word	0x00000088
        /*0b6c*/ 	.short	0x010a
        /*0b6e*/ 	.byte	0xff
	.zero		1


	//   ....[159]....
        /*0b70*/ 	.word	0x0000ee90
        /*0b74*/ 	.word	0x00000002
        /*0b78*/ 	.word	0x00000090
        /*0b7c*/ 	.short	0x010a
        /*0b7e*/ 	.byte	0xff
	.zero		1


	//   ....[160]....
        /*0b80*/ 	.word	0x0000eee0
        /*0b84*/ 	.word	0x00000000
        /*0b88*/ 	.word	0x000000b0
        /*0b8c*/ 	.short	0x010a
        /*0b8e*/ 	.byte	0xff
	.zero		1


	//   ....[161]....
        /*0b90*/ 	.word	0x0000ef40
        /*0b94*/ 	.word	0x00000004
        /*0b98*/ 	.word	0x00000060
        /*0b9c*/ 	.short	0x010a
        /*0b9e*/ 	.byte	0xff
	.zero		1


	//   ....[162]....
        /*0ba0*/ 	.word	0x0000ef90
        /*0ba4*/ 	.word	0x0000003a
        /*0ba8*/ 	.word	0x000000d0
        /*0bac*/ 	.short	0x010a
        /*0bae*/ 	.byte	0xff
	.zero		1


	//   ....[163]....
        /*0bb0*/ 	.word	0x0000efe0
        /*0bb4*/ 	.word	0x00000002
        /*0bb8*/ 	.word	0x00000060
        /*0bbc*/ 	.short	0x010a
        /*0bbe*/ 	.byte	0xff
	.zero		1


	//   ....[164]....
        /*0bc0*/ 	.word	0x0000f030
        /*0bc4*/ 	.word	0x00000000
        /*0bc8*/ 	.word	0x00000060
        /*0bcc*/ 	.short	0x010a
        /*0bce*/ 	.byte	0xff
	.zero		1


	//   ....[165]....
        /*0bd0*/ 	.word	0x0000f080
        /*0bd4*/ 	.word	0x00000000
        /*0bd8*/ 	.word	0x00000060
        /*0bdc*/ 	.short	0x010a
        /*0bde*/ 	.byte	0xff
	.zero		1


	//   ....[166]....
        /*0be0*/ 	.word	0x0000f0d0
        /*0be4*/ 	.word	0x00000000
        /*0be8*/ 	.word	0x00000060
        /*0bec*/ 	.short	0x010a
        /*0bee*/ 	.byte	0xff
	.zero		1


	//   ....[167]....
        /*0bf0*/ 	.word	0x0000f120
        /*0bf4*/ 	.word	0x00000000
        /*0bf8*/ 	.word	0x00000060
        /*0bfc*/ 	.short	0x010a
        /*0bfe*/ 	.byte	0xff
	.zero		1


	//   ....[168]....
        /*0c00*/ 	.word	0x0000f170
        /*0c04*/ 	.word	0x00000000
        /*0c08*/ 	.word	0x00000060
        /*0c0c*/ 	.short	0x010a
        /*0c0e*/ 	.byte	0xff
	.zero		1


	//   ....[169]....
        /*0c10*/ 	.word	0x0000f1c0
        /*0c14*/ 	.word	0x00000000
        /*0c18*/ 	.word	0x00000060
        /*0c1c*/ 	.short	0x010a
        /*0c1e*/ 	.byte	0xff
	.zero		1


	//----- nvinfo : EIATTR_NUM_MBARRIERS
	.align		4
.L_47:
        /*0c20*/ 	.byte	0x03, 0x38
        /*0c22*/ 	.short	0x0022


	//----- nvinfo : EIATTR_EXIT_INSTR_OFFSETS
	.align		4
        /*0c24*/ 	.byte	0x04, 0x1c
        /*0c26*/ 	.short	(.L_49 - .L_48)


	//   ....[0]....
.L_48:
        /*0c28*/ 	.word	0x00002c20


	//   ....[1]....
        /*0c2c*/ 	.word	0x00003110


	//   ....[2]....
        /*0c30*/ 	.word	0x00003170


	//   ....[3]....
        /*0c34*/ 	.word	0x000042b0


	//   ....[4]....
        /*0c38*/ 	.word	0x00005bd0


	//   ....[5]....
        /*0c3c*/ 	.word	0x00005c10


	//   ....[6]....
        /*0c40*/ 	.word	0x0000e270


	//   ....[7]....
        /*0c44*/ 	.word	0x0000e2f0


	//   ....[8]....
        /*0c48*/ 	.word	0x0000e320


	//   ....[9]....
        /*0c4c*/ 	.word	0x0000e390


	//----- nvinfo : EIATTR_MAX_THREADS
	.align		4
.L_49:
        /*0c50*/ 	.byte	0x04, 0x05
        /*0c52*/ 	.short	(.L_51 - .L_50)
.L_50:
        /*0c54*/ 	.word	0x00000100
        /*0c58*/ 	.word	0x00000001
        /*0c5c*/ 	.word	0x00000001


	//----- nvinfo : EIATTR_CRS_STACK_SIZE
	.align		4
.L_51:
        /*0c60*/ 	.byte	0x04, 0x1e
        /*0c62*/ 	.short	(.L_53 - .L_52)
.L_52:
        /*0c64*/ 	.word	0x00000000


	//----- nvinfo : EIATTR_CBANK_PARAM_SIZE
	.align		4
.L_53:
        /*0c68*/ 	.byte	0x03, 0x19
        /*0c6a*/ 	.short	0x0c00


	//----- nvinfo : EIATTR_PARAM_CBANK
	.align		4
        /*0c6c*/ 	.byte	0x04, 0x0a
        /*0c6e*/ 	.short	(.L_55 - .L_54)
	.align		4
.L_54:
        /*0c70*/ 	.word	index@(.nv.constant0._ZN7cutlass13device_kernelINS_4gemm6kernel13GemmUniversalIN4cute5tupleIJiiiiEEENS1_10collective13CollectiveMmaINS1_46MainloopSm100TmaUmmaWarpSpecializedBlockScaledILi6ELi2ELi2ENS5_IJNS4_1CILi2EEENSA_ILi1EEESC_EEEEENS5_IJNSA_ILi128EEESF_NSA_ILi256EEEEEENS5_IJNS_12float_e2m1_tENS_13float_ue8m0_tEEEENS5_IJNS5_IJlSC_lEEENS4_6LayoutINS5_IJNS5_IJNS5_IJNSA_ILi32EEENSA_ILi4EEEEEEiEEESQ_NS5_IJSC_iEEEEEENS5_IJNS5_IJNS5_IJNSA_ILi16EEESO_EEEiEEENS5_IJNS5_IJNSA_ILi0EEESC_EEENSA_ILi512EEEEEENS5_IJSW_iEEEEEEEEEEESK_S13_NS4_8TiledMMAINS4_8MMA_AtomIJNS4_17SM100_MMA_MXF4_SSISI_SI_fSJ_Li128ELi128ELi32ELNS4_4UMMA5MajorE0ELS18_0ELNS17_7ScaleInE0ELS19_0EEEEEENSM_INS5_IJSC_SC_SC_EEENS5_IJSW_SW_SW_EEEEENS5_IJNS4_10UnderscoreES1F_S1F_EEEEENS5_IJNS4_13SM90_TMA_LOADES1I_EEENS5_IJNS4_14ComposedLayoutINS4_7SwizzleILi3ELi4ELi3EEENS4_18smem_ptr_flag_bitsILi4EEENSM_INS5_IJNSA_ILi8EEESG_EEENS5_IJSG_SC_EEEEEEENSM_INS5_IJNS5_IJNS5_IJSP_SC_EEENS5_IJSN_SB_EEEEEESC_NS5_IJSB_SB_EEEEEENS5_IJNS5_IJNS5_IJSU_SY_EEESX_EEESW_NS5_IJSB_SY_EEEEEEEEEEEvNS4_8identityENS5_IJNS4_23SM90_TMA_LOAD_MULTICASTES26_EEES24_vS25_EENS_8epilogue10collective18CollectiveEpilogueINS29_23Sm100TmaWarpSpecializedILi4ELi2ELi16ELb1ELb0EEEJNS5_IJNSA_ILi64EEESF_SG_EEENS5_IJNSM_IS2E_SC_EENSM_INS5_IJST_SB_EEENS5_IJSC_S2E_EEEEEEEENS_10bfloat16_tESL_S2L_SL_NS29_6fusion15FusionCallbacksIS2D_NS2M_17LinearCombinationIS2L_fS2L_fLNS_15FloatRoundStyleE2EEES2F_S2K_JEEENS4_5SM1004TMEM4LOAD26SM100_TMEM_LOAD_32dp32b16xES1I_NS1K_INS1L_ILi1ELi4ELi3EEENS1N_ILi16EEENSM_INS5_IJS1P_ST_EEENS5_IJST_SC_EEEEEEENS4_39AutoVectorizingCopyWithAssumedAlignmentILi128EEENS4_14SM90_TMA_STOREES31_S33_S33_EEEvvEEEEvNT_6ParamsE)
        /*0c74*/ 	.short	0x0380
        /*0c76*/ 	.short	0x0c00


	//----- nvinfo : EIATTR_SW_WAR
	.align		4
.L_55:
        /*0c78*/ 	.byte	0x04, 0x36
        /*0c7a*/ 	.short	(.L_57 - .L_56)
.L_56:
        /*0c7c*/ 	.word	0x00000008
.L_57:


//--------------------- .nv.callgraph             --------------------------
	.section	.nv.callgraph,"",@"SHT_CUDA_CALLGRAPH"
	.align	4
	.sectionentsize	8
	.align		4
        /*0000*/ 	.word	0x00000000
	.align		4
        /*0004*/ 	.word	0xffffffff
	.align		4
        /*0008*/ 	.word	index@(_ZN7cutlass13device_kernelINS_4gemm6kernel13GemmUniversalIN4cute5tupleIJiiiiEEENS1_10collective13CollectiveMmaINS1_46MainloopSm100TmaUmmaWarpSpecializedBlockScaledILi6ELi2ELi2ENS5_IJNS4_1CILi2EEENSA_ILi1EEESC_EEEEENS5_IJNSA_ILi128EEESF_NSA_ILi256EEEEEENS5_IJNS_12float_e2m1_tENS_13float_ue8m0_tEEEENS5_IJNS5_IJlSC_lEEENS4_6LayoutINS5_IJNS5_IJNS5_IJNSA_ILi32EEENSA_ILi4EEEEEEiEEESQ_NS5_IJSC_iEEEEEENS5_IJNS5_IJNS5_IJNSA_ILi16EEESO_EEEiEEENS5_IJNS5_IJNSA_ILi0EEESC_EEENSA_ILi512EEEEEENS5_IJSW_iEEEEEEEEEEESK_S13_NS4_8TiledMMAINS4_8MMA_AtomIJNS4_17SM100_MMA_MXF4_SSISI_SI_fSJ_Li128ELi128ELi32ELNS4_4UMMA5MajorE0ELS18_0ELNS17_7ScaleInE0ELS19_0EEEEEENSM_INS5_IJSC_SC_SC_EEENS5_IJSW_SW_SW_EEEEENS5_IJNS4_10UnderscoreES1F_S1F_EEEEENS5_IJNS4_13SM90_TMA_LOADES1I_EEENS5_IJNS4_14ComposedLayoutINS4_7SwizzleILi3ELi4ELi3EEENS4_18smem_ptr_flag_bitsILi4EEENSM_INS5_IJNSA_ILi8EEESG_EEENS5_IJSG_SC_EEEEEEENSM_INS5_IJNS5_IJNS5_IJSP_SC_EEENS5_IJSN_SB_EEEEEESC_NS5_IJSB_SB_EEEEEENS5_IJNS5_IJNS5_IJSU_SY_EEESX_EEESW_NS5_IJSB_SY_EEEEEEEEEEEvNS4_8identityENS5_IJNS4_23SM90_TMA_LOAD_MULTICASTES26_EEES24_vS25_EENS_8epilogue10collective18CollectiveEpilogueINS29_23Sm100TmaWarpSpecializedILi4ELi2ELi16ELb1ELb0EEEJNS5_IJNSA_ILi64EEESF_SG_EEENS5_IJNSM_IS2E_SC_EENSM_INS5_IJST_SB_EEENS5_IJSC_S2E_EEEEEEEENS_10bfloat16_tESL_S2L_SL_NS29_6fusion15FusionCallbacksIS2D_NS2M_17LinearCombinationIS2L_fS2L_fLNS_15FloatRoundStyleE2EEES2F_S2K_JEEENS4_5SM1004TMEM4LOAD26SM100_TMEM_LOAD_32dp32b16xES1I_NS1K_INS1L_ILi1ELi4ELi3EEENS1N_ILi16EEENSM_INS5_IJS1P_ST_EEENS5_IJST_SC_EEEEEEENS4_39AutoVectorizingCopyWithAssumedAlignmentILi128EEENS4_14SM90_TMA_STOREES31_S33_S33_EEEvvEEEEvNT_6ParamsE)
	.align		4
        /*000c*/ 	.word	index@(__assertfail)
	.align		4
        /*0010*/ 	.word	0x00000000
	.align		4
        /*0014*/ 	.word	0xfffffffe
	.align		4
        /*0018*/ 	.word	0x00000000
	.align		4
        /*001c*/ 	.word	0xfffffffd
	.align		4
        /*0020*/ 	.word	0x00000000
	.align		4
        /*0024*/ 	.word	0xfffffffc


//--------------------- .nv.constant4             --------------------------
	.section	.nv.constant4,"a",@progbits
	.align	8
	.align		8
.nv.constant4:
        /*0000*/ 	.dword	__assertfail
	.align		8
        /*0008*/ 	.dword	__unnamed_1
	.align		8
        /*0010*/ 	.dword	__unnamed_2
	.align		8
        /*0018*/ 	.dword	_ZN40_INTERNAL_eb6b6042_4_k_cu_7889ea92_268204cuda3std3__45__cpo5beginE
	.align		8
        /*0020*/ 	.dword	_ZN40_INTERNAL_eb6b6042_4_k_cu_7889ea92_268204cuda3std3__45__cpo3endE
	.align		8
        /*0028*/ 	.dword	_ZN40_INTERNAL_eb6b6042_4_k_cu_7889ea92_268204cuda3std3__45__cpo6cbeginE
	.align		8
        /*0030*/ 	.dword	_ZN40_INTERNAL_eb6b6042_4_k_cu_7889ea92_268204cuda3std3__45__cpo4cendE
	.align		8
        /*0038*/ 	.dword	_ZN40_INTERNAL_eb6b6042_4_k_cu_7889ea92_268204cuda3std3__442_GLOBAL__N__eb6b6042_4_k_cu_7889ea92_268206ignoreE
	.align		8
        /*0040*/ 	.dword	_ZN40_INTERNAL_eb6b6042_4_k_cu_7889ea92_268204cuda3std3__419piecewise_constructE
	.align		8
        /*0048*/ 	.dword	_ZN40_INTERNAL_eb6b6042_4_k_cu_7889ea92_268204cuda3std3__48in_placeE
	.align		8
        /*0050*/ 	.dword	_ZN40_INTERNAL_eb6b6042_4_k_cu_7889ea92_268204cuda3std6ranges3__45__cpo4swapE
	.align		8
        /*0058*/ 	.dword	_ZN40_INTERNAL_eb6b6042_4_k_cu_7889ea92_268204cuda3std6ranges3__45__cpo9iter_moveE
	.align		8
        /*0060*/ 	.dword	_ZN40_INTERNAL_eb6b6042_4_k_cu_7889ea92_268204cute7productE
	.align		8
        /*0068*/ 	.dword	_ZN40_INTERNAL_eb6b6042_4_k_cu_7889ea92_268204cute1_E
	.align		8
        /*0070*/ 	.dword	$str$25
	.align		8
        /*0078*/ 	.dword	$str$26
	.align		8
        /*0080*/ 	.dword	$str$29
	.align		8
        /*0088*/ 	.dword	$str$30


//--------------------- .text._ZN7cutlass13device_kernelINS_4gemm6kernel13GemmUniversalIN4cute5tupleIJiiiiEEENS1_10collective13CollectiveMmaINS1_46MainloopSm100TmaUmmaWarpSpecializedBlockScaledILi6ELi2ELi2ENS5_IJNS4_1CILi2EEENSA_ILi1EEESC_EEEEENS5_IJNSA_ILi128EEESF_NSA_ILi256EEEEEENS5_IJNS_12float_e2m1_tENS_13float_ue8m0_tEEEENS5_IJNS5_IJlSC_lEEENS4_6LayoutINS5_IJNS5_IJNS5_IJNSA_ILi32EEENSA_ILi4EEEEEEiEEESQ_NS5_IJSC_iEEEEEENS5_IJNS5_IJNS5_IJNSA_ILi16EEESO_EEEiEEENS5_IJNS5_IJNSA_ILi0EEESC_EEENSA_ILi512EEEEEENS5_IJSW_iEEEEEEEEEEESK_S13_NS4_8TiledMMAINS4_8MMA_AtomIJNS4_17SM100_MMA_MXF4_SSISI_SI_fSJ_Li128ELi128ELi32ELNS4_4UMMA5MajorE0ELS18_0ELNS17_7ScaleInE0ELS19_0EEEEEENSM_INS5_IJSC_SC_SC_EEENS5_IJSW_SW_SW_EEEEENS5_IJNS4_10UnderscoreES1F_S1F_EEEEENS5_IJNS4_13SM90_TMA_LOADES1I_EEENS5_IJNS4_14ComposedLayoutINS4_7SwizzleILi3ELi4ELi3EEENS4_18smem_ptr_flag_bitsILi4EEENSM_INS5_IJNSA_ILi8EEESG_EEENS5_IJSG_SC_EEEEEEENSM_INS5_IJNS5_IJNS5_IJSP_SC_EEENS5_IJSN_SB_EEEEEESC_NS5_IJSB_SB_EEEEEENS5_IJNS5_IJNS5_IJSU_SY_EEESX_EEESW_NS5_IJSB_SY_EEEEEEEEEEEvNS4_8identityENS5_IJNS4_23SM90_TMA_LOAD_MULTICASTES26_EEES24_vS25_EENS_8epilogue10collective18CollectiveEpilogueINS29_23Sm100TmaWarpSpecializedILi4ELi2ELi16ELb1ELb0EEEJNS5_IJNSA_ILi64EEESF_SG_EEENS5_IJNSM_IS2E_SC_EENSM_INS5_IJST_SB_EEENS5_IJSC_S2E_EEEEEEEENS_10bfloat16_tESL_S2L_SL_NS29_6fusion15FusionCallbacksIS2D_NS2M_17LinearCombinationIS2L_fS2L_fLNS_15FloatRoundStyleE2EEES2F_S2K_JEEENS4_5SM1004TMEM4LOAD26SM100_TMEM_LOAD_32dp32b16xES1I_NS1K_INS1L_ILi1ELi4ELi3EEENS1N_ILi16EEENSM_INS5_IJS1P_ST_EEENS5_IJST_SC_EEEEEEENS4_39AutoVectorizingCopyWithAssumedAlignmentILi128EEENS4_14SM90_TMA_STOREES31_S33_S33_EEEvvEEEEvNT_6ParamsE --------------------------
	.section	.text._ZN7cutlass13device_kernelINS_4gemm6kernel13GemmUniversalIN4cute5tupleIJiiiiEEENS1_10collective13CollectiveMmaINS1_46MainloopSm100TmaUmmaWarpSpecializedBlockScaledILi6ELi2ELi2ENS5_IJNS4_1CILi2EEENSA_ILi1EEESC_EEEEENS5_IJNSA_ILi128EEESF_NSA_ILi256EEEEEENS5_IJNS_12float_e2m1_tENS_13float_ue8m0_tEEEENS5_IJNS5_IJlSC_lEEENS4_6LayoutINS5_IJNS5_IJNS5_IJNSA_ILi32EEENSA_ILi4EEEEEEiEEESQ_NS5_IJSC_iEEEEEENS5_IJNS5_IJNS5_IJNSA_ILi16EEESO_EEEiEEENS5_IJNS5_IJNSA_ILi0EEESC_EEENSA_ILi512EEEEEENS5_IJSW_iEEEEEEEEEEESK_S13_NS4_8TiledMMAINS4_8MMA_AtomIJNS4_17SM100_MMA_MXF4_SSISI_SI_fSJ_Li128ELi128ELi32ELNS4_4UMMA5MajorE0ELS18_0ELNS17_7ScaleInE0ELS19_0EEEEEENSM_INS5_IJSC_SC_SC_EEENS5_IJSW_SW_SW_EEEEENS5_IJNS4_10UnderscoreES1F_S1F_EEEEENS5_IJNS4_13SM90_TMA_LOADES1I_EEENS5_IJNS4_14ComposedLayoutINS4_7SwizzleILi3ELi4ELi3EEENS4_18smem_ptr_flag_bitsILi4EEENSM_INS5_IJNSA_ILi8EEESG_EEENS5_IJSG_SC_EEEEEEENSM_INS5_IJNS5_IJNS5_IJSP_SC_EEENS5_IJSN_SB_EEEEEESC_NS5_IJSB_SB_EEEEEENS5_IJNS5_IJNS5_IJSU_SY_EEESX_EEESW_NS5_IJSB_SY_EEEEEEEEEEEvNS4_8identityENS5_IJNS4_23SM90_TMA_LOAD_MULTICASTES26_EEES24_vS25_EENS_8epilogue10collective18CollectiveEpilogueINS29_23Sm100TmaWarpSpecializedILi4ELi2ELi16ELb1ELb0EEEJNS5_IJNSA_ILi64EEESF_SG_EEENS5_IJNSM_IS2E_SC_EENSM_INS5_IJST_SB_EEENS5_IJSC_S2E_EEEEEEEENS_10bfloat16_tESL_S2L_SL_NS29_6fusion15FusionCallbacksIS2D_NS2M_17LinearCombinationIS2L_fS2L_fLNS_15FloatRoundStyleE2EEES2F_S2K_JEEENS4_5SM1004TMEM4LOAD26SM100_TMEM_LOAD_32dp32b16xES1I_NS1K_INS1L_ILi1ELi4ELi3EEENS1N_ILi16EEENSM_INS5_IJS1P_ST_EEENS5_IJST_SC_EEEEEEENS4_39AutoVectorizingCopyWithAssumedAlignmentILi128EEENS4_14SM90_TMA_STOREES31_S33_S33_EEEvvEEEEvNT_6ParamsE,"ax",@progbits
	.align	128
.text._ZN7cutlass13device_kernelINS_4gemm6kernel13GemmUniversalIN4cute5tupleIJiiiiEEENS1_10collective13CollectiveMmaINS1_46MainloopSm100TmaUmmaWarpSpecializedBlockScaledILi6ELi2ELi2ENS5_IJNS4_1CILi2EEENSA_ILi1EEESC_EEEEENS5_IJNSA_ILi128EEESF_NSA_ILi256EEEEEENS5_IJNS_12float_e2m1_tENS_13float_ue8m0_tEEEENS5_IJNS5_IJlSC_lEEENS4_6LayoutINS5_IJNS5_IJNS5_IJNSA_ILi32EEENSA_ILi4EEEEEEiEEESQ_NS5_IJSC_iEEEEEENS5_IJNS5_IJNS5_IJNSA_ILi16EEESO_EEEiEEENS5_IJNS5_IJNSA_ILi0EEESC_EEENSA_ILi512EEEEEENS5_IJSW_iEEEEEEEEEEESK_S13_NS4_8TiledMMAINS4_8MMA_AtomIJNS4_17SM100_MMA_MXF4_SSISI_SI_fSJ_Li128ELi128ELi32ELNS4_4UMMA5MajorE0ELS18_0ELNS17_7ScaleInE0ELS19_0EEEEEENSM_INS5_IJSC_SC_SC_EEENS5_IJSW_SW_SW_EEEEENS5_IJNS4_10UnderscoreES1F_S1F_EEEEENS5_IJNS4_13SM90_TMA_LOADES1I_EEENS5_IJNS4_14ComposedLayoutINS4_7SwizzleILi3ELi4ELi3EEENS4_18smem_ptr_flag_bitsILi4EEENSM_INS5_IJNSA_ILi8EEESG_EEENS5_IJSG_SC_EEEEEEENSM_INS5_IJNS5_IJNS5_IJSP_SC_EEENS5_IJSN_SB_EEEEEESC_NS5_IJSB_SB_EEEEEENS5_IJNS5_IJNS5_IJSU_SY_EEESX_EEESW_NS5_IJSB_SY_EEEEEEEEEEEvNS4_8identityENS5_IJNS4_23SM90_TMA_LOAD_MULTICASTES26_EEES24_vS25_EENS_8epilogue10collective18CollectiveEpilogueINS29_23Sm100TmaWarpSpecializedILi4ELi2ELi16ELb1ELb0EEEJNS5_IJNSA_ILi64EEESF_SG_EEENS5_IJNSM_IS2E_SC_EENSM_INS5_IJST_SB_EEENS5_IJSC_S2E_EEEEEEEENS_10bfloat16_tESL_S2L_SL_NS29_6fusion15FusionCallbacksIS2D_NS2M_17LinearCombinationIS2L_fS2L_fLNS_15FloatRoundStyleE2EEES2F_S2K_JEEENS4_5SM1004TMEM4LOAD26SM100_TMEM_LOAD_32dp32b16xES1I_NS1K_INS1L_ILi1ELi4ELi3EEENS1N_ILi16EEENSM_INS5_IJS1P_ST_EEENS5_IJST_SC_EEEEEEENS4_39AutoVectorizingCopyWithAssumedAlignmentILi128EEENS4_14SM90_TMA_STOREES31_S33_S33_EEEvvEEEEvNT_6ParamsE:
        .type           _ZN7cutlass13device_kernelINS_4gemm6kernel13GemmUniversalIN4cute5tupleIJiiiiEEENS1_10collective13CollectiveMmaINS1_46MainloopSm100TmaUmmaWarpSpecializedBlockScaledILi6ELi2ELi2ENS5_IJNS4_1CILi2EEENSA_ILi1EEESC_EEEEENS5_IJNSA_ILi128EEESF_NSA_ILi256EEEEEENS5_IJNS_12float_e2m1_tENS_13float_ue8m0_tEEEENS5_IJNS5_IJlSC_lEEENS4_6LayoutINS5_IJNS5_IJNS5_IJNSA_ILi32EEENSA_ILi4EEEEEEiEEESQ_NS5_IJSC_iEEEEEENS5_IJNS5_IJNS5_IJNSA_ILi16EEESO_EEEiEEENS5_IJNS5_IJNSA_ILi0EEESC_EEENSA_ILi512EEEEEENS5_IJSW_iEEEEEEEEEEESK_S13_NS4_8TiledMMAINS4_8MMA_AtomIJNS4_17SM100_MMA_MXF4_SSISI_SI_fSJ_Li128ELi128ELi32ELNS4_4UMMA5MajorE0ELS18_0ELNS17_7ScaleInE0ELS19_0EEEEEENSM_INS5_IJSC_SC_SC_EEENS5_IJSW_SW_SW_EEEEENS5_IJNS4_10UnderscoreES1F_S1F_EEEEENS5_IJNS4_13SM90_TMA_LOADES1I_EEENS5_IJNS4_14ComposedLayoutINS4_7SwizzleILi3ELi4ELi3EEENS4_18smem_ptr_flag_bitsILi4EEENSM_INS5_IJNSA_ILi8EEESG_EEENS5_IJSG_SC_EEEEEEENSM_INS5_IJNS5_IJNS5_IJSP_SC_EEENS5_IJSN_SB_EEEEEESC_NS5_IJSB_SB_EEEEEENS5_IJNS5_IJNS5_IJSU_SY_EEESX_EEESW_NS5_IJSB_SY_EEEEEEEEEEEvNS4_8identityENS5_IJNS4_23SM90_TMA_LOAD_MULTICASTES26_EEES24_vS25_EENS_8epilogue10collective18CollectiveEpilogueINS29_23Sm100TmaWarpSpecializedILi4ELi2ELi16ELb1ELb0EEEJNS5_IJNSA_ILi64EEESF_SG_EEENS5_IJNSM_IS2E_SC_EENSM_INS5_IJST_SB_EEENS5_IJSC_S2E_EEEEEEEENS_10bfloat16_tESL_S2L_SL_NS29_6fusion15FusionCallbacksIS2D_NS2M_17LinearCombinationIS2L_fS2L_fLNS_15FloatRoundStyleE2EEES2F_S2K_JEEENS4_5SM1004TMEM4LOAD26SM100_TMEM_LOAD_32dp32b16xES1I_NS1K_INS1L_ILi1ELi4ELi3EEENS1N_ILi16EEENSM_INS5_IJS1P_ST_EEENS5_IJST_SC_EEEEEEENS4_39AutoVectorizingCopyWithAssumedAlignmentILi128EEENS4_14SM90_TMA_STOREES31_S33_S33_EEEvvEEEEvNT_6ParamsE,@function
        .size           _ZN7cutlass13device_kernelINS_4gemm6kernel13GemmUniversalIN4cute5tupleIJiiiiEEENS1_10collective13CollectiveMmaINS1_46MainloopSm100TmaUmmaWarpSpecializedBlockScaledILi6ELi2ELi2ENS5_IJNS4_1CILi2EEENSA_ILi1EEESC_EEEEENS5_IJNSA_ILi128EEESF_NSA_ILi256EEEEEENS5_IJNS_12float_e2m1_tENS_13float_ue8m0_tEEEENS5_IJNS5_IJlSC_lEEENS4_6LayoutINS5_IJNS5_IJNS5_IJNSA_ILi32EEENSA_ILi4EEEEEEiEEESQ_NS5_IJSC_iEEEEEENS5_IJNS5_IJNS5_IJNSA_ILi16EEESO_EEEiEEENS5_IJNS5_IJNSA_ILi0EEESC_EEENSA_ILi512EEEEEENS5_IJSW_iEEEEEEEEEEESK_S13_NS4_8TiledMMAINS4_8MMA_AtomIJNS4_17SM100_MMA_MXF4_SSISI_SI_fSJ_Li128ELi128ELi32ELNS4_4UMMA5MajorE0ELS18_0ELNS17_7ScaleInE0ELS19_0EEEEEENSM_INS5_IJSC_SC_SC_EEENS5_IJSW_SW_SW_EEEEENS5_IJNS4_10UnderscoreES1F_S1F_EEEEENS5_IJNS4_13SM90_TMA_LOADES1I_EEENS5_IJNS4_14ComposedLayoutINS4_7SwizzleILi3ELi4ELi3EEENS4_18smem_ptr_flag_bitsILi4EEENSM_INS5_IJNSA_ILi8EEESG_EEENS5_IJSG_SC_EEEEEEENSM_INS5_IJNS5_IJNS5_IJSP_SC_EEENS5_IJSN_SB_EEEEEESC_NS5_IJSB_SB_EEEEEENS5_IJNS5_IJNS5_IJSU_SY_EEESX_EEESW_NS5_IJSB_SY_EEEEEEEEEEEvNS4_8identityENS5_IJNS4_23SM90_TMA_LOAD_MULTICASTES26_EEES24_vS25_EENS_8epilogue10collective18CollectiveEpilogueINS29_23Sm100TmaWarpSpecializedILi4ELi2ELi16ELb1ELb0EEEJNS5_IJNSA_ILi64EEESF_SG_EEENS5_IJNSM_IS2E_SC_EENSM_INS5_IJST_SB_EEENS5_IJSC_S2E_EEEEEEEENS_10bfloat16_tESL_S2L_SL_NS29_6fusion15FusionCallbacksIS2D_NS2M_17LinearCombinationIS2L_fS2L_fLNS_15FloatRoundStyleE2EEES2F_S2K_JEEENS4_5SM1004TMEM4LOAD26SM100_TMEM_LOAD_32dp32b16xES1I_NS1K_INS1L_ILi1ELi4ELi3EEENS1N_ILi16EEENSM_INS5_IJS1P_ST_EEENS5_IJST_SC_EEEEEEENS4_39AutoVectorizingCopyWithAssumedAlignmentILi128EEENS4_14SM90_TMA_STOREES31_S33_S33_EEEvvEEEEvNT_6ParamsE,(.L_x_247 - _ZN7cutlass13device_kernelINS_4gemm6kernel13GemmUniversalIN4cute5tupleIJiiiiEEENS1_10collective13CollectiveMmaINS1_46MainloopSm100TmaUmmaWarpSpecializedBlockScaledILi6ELi2ELi2ENS5_IJNS4_1CILi2EEENSA_ILi1EEESC_EEEEENS5_IJNSA_ILi128EEESF_NSA_ILi256EEEEEENS5_IJNS_12float_e2m1_tENS_13float_ue8m0_tEEEENS5_IJNS5_IJlSC_lEEENS4_6LayoutINS5_IJNS5_IJNS5_IJNSA_ILi32EEENSA_ILi4EEEEEEiEEESQ_NS5_IJSC_iEEEEEENS5_IJNS5_IJNS5_IJNSA_ILi16EEESO_EEEiEEENS5_IJNS5_IJNSA_ILi0EEESC_EEENSA_ILi512EEEEEENS5_IJSW_iEEEEEEEEEEESK_S13_NS4_8TiledMMAINS4_8MMA_AtomIJNS4_17SM100_MMA_MXF4_SSISI_SI_fSJ_Li128ELi128ELi32ELNS4_4UMMA5MajorE0ELS18_0ELNS17_7ScaleInE0ELS19_0EEEEEENSM_INS5_IJSC_SC_SC_EEENS5_IJSW_SW_SW_EEEEENS5_IJNS4_10UnderscoreES1F_S1F_EEEEENS5_IJNS4_13SM90_TMA_LOADES1I_EEENS5_IJNS4_14ComposedLayoutINS4_7SwizzleILi3ELi4ELi3EEENS4_18smem_ptr_flag_bitsILi4EEENSM_INS5_IJNSA_ILi8EEESG_EEENS5_IJSG_SC_EEEEEEENSM_INS5_IJNS5_IJNS5_IJSP_SC_EEENS5_IJSN_SB_EEEEEESC_NS5_IJSB_SB_EEEEEENS5_IJNS5_IJNS5_IJSU_SY_EEESX_EEESW_NS5_IJSB_SY_EEEEEEEEEEEvNS4_8identityENS5_IJNS4_23SM90_TMA_LOAD_MULTICASTES26_EEES24_vS25_EENS_8epilogue10collective18CollectiveEpilogueINS29_23Sm100TmaWarpSpecializedILi4ELi2ELi16ELb1ELb0EEEJNS5_IJNSA_ILi64EEESF_SG_EEENS5_IJNSM_IS2E_SC_EENSM_INS5_IJST_SB_EEENS5_IJSC_S2E_EEEEEEEENS_10bfloat16_tESL_S2L_SL_NS29_6fusion15FusionCallbacksIS2D_NS2M_17LinearCombinationIS2L_fS2L_fLNS_15FloatRoundStyleE2EEES2F_S2K_JEEENS4_5SM1004TMEM4LOAD26SM100_TMEM_LOAD_32dp32b16xES1I_NS1K_INS1L_ILi1ELi4ELi3EEENS1N_ILi16EEENSM_INS5_IJS1P_ST_EEENS5_IJST_SC_EEEEEEENS4_39AutoVectorizingCopyWithAssumedAlignmentILi128EEENS4_14SM90_TMA_STOREES31_S33_S33_EEEvvEEEEvNT_6ParamsE)
        .other          _ZN7cutlass13device_kernelINS_4gemm6kernel13GemmUniversalIN4cute5tupleIJiiiiEEENS1_10collective13CollectiveMmaINS1_46MainloopSm100TmaUmmaWarpSpecializedBlockScaledILi6ELi2ELi2ENS5_IJNS4_1CILi2EEENSA_ILi1EEESC_EEEEENS5_IJNSA_ILi128EEESF_NSA_ILi256EEEEEENS5_IJNS_12float_e2m1_tENS_13float_ue8m0_tEEEENS5_IJNS5_IJlSC_lEEENS4_6LayoutINS5_IJNS5_IJNS5_IJNSA_ILi32EEENSA_ILi4EEEEEEiEEESQ_NS5_IJSC_iEEEEEENS5_IJNS5_IJNS5_IJNSA_ILi16EEESO_EEEiEEENS5_IJNS5_IJNSA_ILi0EEESC_EEENSA_ILi512EEEEEENS5_IJSW_iEEEEEEEEEEESK_S13_NS4_8TiledMMAINS4_8MMA_AtomIJNS4_17SM100_MMA_MXF4_SSISI_SI_fSJ_Li128ELi128ELi32ELNS4_4UMMA5MajorE0ELS18_0ELNS17_7ScaleInE0ELS19_0EEEEEENSM_INS5_IJSC_SC_SC_EEENS5_IJSW_SW_SW_EEEEENS5_IJNS4_10UnderscoreES1F_S1F_EEEEENS5_IJNS4_13SM90_TMA_LOADES1I_EEENS5_IJNS4_14ComposedLayoutINS4_7SwizzleILi3ELi4ELi3EEENS4_18smem_ptr_flag_bitsILi4EEENSM_INS5_IJNSA_ILi8EEESG_EEENS5_IJSG_SC_EEEEEEENSM_INS5_IJNS5_IJNS5_IJSP_SC_EEENS5_IJSN_SB_EEEEEESC_NS5_IJSB_SB_EEEEEENS5_IJNS5_IJNS5_IJSU_SY_EEESX_EEESW_NS5_IJSB_SY_EEEEEEEEEEEvNS4_8identityENS5_IJNS4_23SM90_TMA_LOAD_MULTICASTES26_EEES24_vS25_EENS_8epilogue10collective18CollectiveEpilogueINS29_23Sm100TmaWarpSpecializedILi4ELi2ELi16ELb1ELb0EEEJNS5_IJNSA_ILi64EEESF_SG_EEENS5_IJNSM_IS2E_SC_EENSM_INS5_IJST_SB_EEENS5_IJSC_S2E_EEEEEEEENS_10bfloat16_tESL_S2L_SL_NS29_6fusion15FusionCallbacksIS2D_NS2M_17LinearCombinationIS2L_fS2L_fLNS_15FloatRoundStyleE2EEES2F_S2K_JEEENS4_5SM1004TMEM4LOAD26SM100_TMEM_LOAD_32dp32b16xES1I_NS1K_INS1L_ILi1ELi4ELi3EEENS1N_ILi16EEENSM_INS5_IJS1P_ST_EEENS5_IJST_SC_EEEEEEENS4_39AutoVectorizingCopyWithAssumedAlignmentILi128EEENS4_14SM90_TMA_STOREES31_S33_S33_EEEvvEEEEvNT_6ParamsE,@"STO_CUDA_ENTRY STV_DEFAULT"
_ZN7cutlass13device_kernelINS_4gemm6kernel13GemmUniversalIN4cute5tupleIJiiiiEEENS1_10collective13CollectiveMmaINS1_46MainloopSm100TmaUmmaWarpSpecializedBlockScaledILi6ELi2ELi2ENS5_IJNS4_1CILi2EEENSA_ILi1EEESC_EEEEENS5_IJNSA_ILi128EEESF_NSA_ILi256EEEEEENS5_IJNS_12float_e2m1_tENS_13float_ue8m0_tEEEENS5_IJNS5_IJlSC_lEEENS4_6LayoutINS5_IJNS5_IJNS5_IJNSA_ILi32EEENSA_ILi4EEEEEEiEEESQ_NS5_IJSC_iEEEEEENS5_IJNS5_IJNS5_IJNSA_ILi16EEESO_EEEiEEENS5_IJNS5_IJNSA_ILi0EEESC_EEENSA_ILi512EEEEEENS5_IJSW_iEEEEEEEEEEESK_S13_NS4_8TiledMMAINS4_8MMA_AtomIJNS4_17SM100_MMA_MXF4_SSISI_SI_fSJ_Li128ELi128ELi32ELNS4_4UMMA5MajorE0ELS18_0ELNS17_7ScaleInE0ELS19_0EEEEEENSM_INS5_IJSC_SC_SC_EEENS5_IJSW_SW_SW_EEEEENS5_IJNS4_10UnderscoreES1F_S1F_EEEEENS5_IJNS4_13SM90_TMA_LOADES1I_EEENS5_IJNS4_14ComposedLayoutINS4_7SwizzleILi3ELi4ELi3EEENS4_18smem_ptr_flag_bitsILi4EEENSM_INS5_IJNSA_ILi8EEESG_EEENS5_IJSG_SC_EEEEEEENSM_INS5_IJNS5_IJNS5_IJSP_SC_EEENS5_IJSN_SB_EEEEEESC_NS5_IJSB_SB_EEEEEENS5_IJNS5_IJNS5_IJSU_SY_EEESX_EEESW_NS5_IJSB_SY_EEEEEEEEEEEvNS4_8identityENS5_IJNS4_23SM90_TMA_LOAD_MULTICASTES26_EEES24_vS25_EENS_8epilogue10collective18CollectiveEpilogueINS29_23Sm100TmaWarpSpecializedILi4ELi2ELi16ELb1ELb0EEEJNS5_IJNSA_ILi64EEESF_SG_EEENS5_IJNSM_IS2E_SC_EENSM_INS5_IJST_SB_EEENS5_IJSC_S2E_EEEEEEEENS_10bfloat16_tESL_S2L_SL_NS29_6fusion15FusionCallbacksIS2D_NS2M_17LinearCombinationIS2L_fS2L_fLNS_15FloatRoundStyleE2EEES2F_S2K_JEEENS4_5SM1004TMEM4LOAD26SM100_TMEM_LOAD_32dp32b16xES1I_NS1K_INS1L_ILi1ELi4ELi3EEENS1N_ILi16EEENSM_INS5_IJS1P_ST_EEENS5_IJST_SC_EEEEEEENS4_39AutoVectorizingCopyWithAssumedAlignmentILi128EEENS4_14SM90_TMA_STOREES31_S33_S33_EEEvvEEEEvNT_6ParamsE:
[----:B------:R-:W1:Y:S01]  /*0000*/  LDC R1, c[0x0][0x37c] ;  /* 0x0000df00ff017b82 */ /* 0x000e620000000800 */
[----:B------:R-:W2:Y:S01]  /*0010*/  S2R R3, SR_TID.X ;  /* 0x0000000000037919 */ /* 0x000ea20000002100 */
[----:B------:R-:W3:Y:S01]  /*0020*/  LDCU.64 UR4, c[0x0][0xc90] ;  /* 0x00019200ff0477ac */ /* 0x000ee20008000a00 */
[----:B------:R-:W-:Y:S02]  /*0030*/  PRMT R86, RZ, 0x7610, R86 ;  /* 0x00007610ff567816 */ /* 0x000fe40000000056 */
[----:B------:R-:W-:Y:S01]  /*0040*/  ELECT P5, URZ, PT ;  /* 0x0000000000ff782f */ /* 0x000fe200038a0000 */
[----:B------:R-:W4:Y:S01]  /*0050*/  LDCU.64 UR46, c[0x0][0x358] ;  /* 0x00006b00ff2e77ac */ /* 0x000f220008000a00 */
[----:B---3--:R-:W-:-:S04]  /*0060*/  UISETP.NE.U32.AND UP0, UPT, UR4, URZ, UPT ;  /* 0x000000ff0400728c */ /* 0x008fc8000bf05070 */
[----:B------:R-:W-:Y:S01]  /*0070*/  UISETP.NE.AND.EX UP0, UPT, UR5, URZ, UPT, UP0 ;  /* 0x000000ff0500728c */ /* 0x000fe2000bf05300 */
[----:B--2---:R-:W-:-:S05]  /*0080*/  SHF.R.U32.HI R99, RZ, 0x5, R3 ;  /* 0x00000005ff637819 */ /* 0x004fca0000011603 */
[----:B------:R-:W2:Y:S02]  /*0090*/  SHFL.IDX PT, R0, R99, RZ, 0x1f ;  /* 0x00001fff63007589 */ /* 0x000ea400000e0000 */
[----:B--2---:R-:W-:Y:S01]  /*00a0*/  R2UR UR13, R0 ;  /* 0x00000000000d72ca */ /* 0x004fe200000e0000 */
[----:B-1--4-:R-:W-:-:S14]  /*00b0*/  BRA.U UP0, `(.L_x_0) ;  /* 0x00000001002c7547 */ /* 0x012fdc000b800000 */
[----:B------:R-:W1:Y:S02]  /*00c0*/  LDCU.64 UR6, c[0x0][0xc88] ;  /* 0x00019100ff0677ac */ /* 0x000e640008000a00 */
[----:B-1----:R-:W-:-:S04]  /*00d0*/  UISETP.NE.U32.AND UP0, UPT, UR6, URZ, UPT ;  /* 0x000000ff0600728c */ /* 0x002fc8000bf05070 */
[----:B------:R-:W-:-:S09]  /*00e0*/  UISETP.NE.AND.EX UP0, UPT, UR7, URZ, UPT, UP0 ;  /* 0x000000ff0700728c */ /* 0x000fd2000bf05300 */
[----:B------:R-:W-:Y:S05]  /*00f0*/  BRA.U !UP0, `(.L_x_1) ;  /* 0x0000000108107547 */ /* 0x000fea000b800000 */
[----:B------:R-:W1:Y:S02]  /*0100*/  LDC.64 R4, c[0x0][0xc88] ;  /* 0x00032200ff047b82 */ /* 0x000e640000000a00 */
[----:B-1----:R1:W5:Y:S01]  /*0110*/  LDG.E R53, desc[UR46][R4.64] ;  /* 0x0000002e04357981 */ /* 0x002362000c1e1900 */
[----:B------:R-:W-:Y:S01]  /*0120*/  HFMA2 R86, -RZ, RZ, 0, 5.9604644775390625e-08 ;  /* 0x00000001ff567431 */ /* 0x000fe200000001ff */
[----:B------:R-:W-:Y:S05]  /*0130*/  BRA `(.L_x_0) ;  /* 0x00000000000c7947 */ /* 0x000fea0003800000 */
.L_x_1:
[----:B------:R-:W1:Y:S01]  /*0140*/  LDCU UR6, c[0x0][0xc80] ;  /* 0x00019000ff0677ac */ /* 0x000e620008000800 */
[----:B------:R-:W-:Y:S01]  /*0150*/  HFMA2 R86, -RZ, RZ, 0, 5.9604644775390625e-08 ;  /* 0x00000001ff567431 */ /* 0x000fe200000001ff */
[----:B-1----:R-:W-:-:S07]  /*0160*/  MOV R53, UR6 ;  /* 0x0000000600357c02 */ /* 0x002fce0008000f00 */
.L_x_0:
[----:B------:R-:W2:Y:S02]  /*0170*/  LDCU.64 UR6, c[0x0][0xcb0] ;  /* 0x00019600ff0677ac */ /* 0x000ea40008000a00 */
[----:B--2---:R-:W-:-:S04]  /*0180*/  UISETP.NE.U32.AND UP0, UPT, UR6, URZ, UPT ;  /* 0x000000ff0600728c */ /* 0x004fc8000bf05070 */
[----:B------:R-:W-:-:S09]  /*0190*/  UISETP.NE.AND.EX UP0, UPT, UR7, URZ, UPT, UP0 ;  /* 0x000000ff0700728c */ /* 0x000fd2000bf05300 */
[----:B------:R-:W-:Y:S05]  /*01a0*/  BRA.U UP0, `(.L_x_2) ;  /* 0x0000000100247547 */ /* 0x000fea000b800000 */
[----:B------:R-:W2:Y:S02]  /*01b0*/  LDCU.64 UR6, c[0x0][0xca8] ;  /* 0x00019500ff0677ac */ /* 0x000ea40008000a00 */
[----:B--2---:R-:W-:-:S04]  /*01c0*/  UISETP.NE.U32.AND UP0, UPT, UR6, URZ, UPT ;  /* 0x000000ff0600728c */ /* 0x004fc8000bf05070 */
[----:B------:R-:W-:-:S09]  /*01d0*/  UISETP.NE.AND.EX UP0, UPT, UR7, URZ, UPT, UP0 ;  /* 0x000000ff0700728c */ /* 0x000fd2000bf05300 */
[----:B------:R-:W-:Y:S05]  /*01e0*/  BRA.U !UP0, `(.L_x_3) ;  /* 0x00000001080c7547 */ /* 0x000fea000b800000 */
[----:B-1----:R-:W1:Y:S02]  /*01f0*/  LDC.64 R4, c[0x0][0xca8] ;  /* 0x00032a00ff047b82 */ /* 0x002e640000000a00 */
[----:B-1----:R2:W5:Y:S01]  /*0200*/  LDG.E R52, desc[UR46][R4.64] ;  /* 0x0000002e04347981 */ /* 0x002562000c1e1900 */
[----:B------:R-:W-:Y:S05]  /*0210*/  BRA `(.L_x_2) ;  /* 0x0000000000087947 */ /* 0x000fea0003800000 */
.L_x_3:
[----:B------:R-:W2:Y:S02]  /*0220*/  LDCU UR6, c[0x0][0xca0] ;  /* 0x00019400ff0677ac */ /* 0x000ea40008000800 */
[----:B--2---:R-:W-:Y:S02]  /*0230*/  MOV R52, UR6 ;  /* 0x0000000600347c02 */ /* 0x004fe40008000f00 */
.L_x_2:
[----:B------:R-:W-:Y:S01]  /*0240*/  IMAD.U32 R0, RZ, RZ, UR13 ;  /* 0x0000000dff007e24 */ /* 0x000fe2000f8e00ff */
[----:B------:R-:W-:Y:S04]  /*0250*/  BSSY.RECONVERGENT B0, `(.L_x_4) ;  /* 0x0000012000007945 */ /* 0x000fe80003800200 */
[C---:B------:R-:W-:Y:S02]  /*0260*/  ISETP.NE.OR P1, PT, R0.reuse, 0x1, !P5 ;  /* 0x000000010000780c */ /* 0x040fe40006f25670 */
[----:B------:R-:W-:-:S11]  /*0270*/  ISETP.NE.OR P0, PT, R0, 0x3, !P5 ;  /* 0x000000030000780c */ /* 0x000fd60006f05670 */
[----:B------:R-:W-:Y:S05]  /*0280*/  @P1 BRA `(.L_x_5) ;  /* 0x0000000000381947 */ /* 0x000fea0003800000 */
[----:B------:R-:W3:Y:S02]  /*0290*/  LDCU.64 UR6, c[0x0][0x348] ;  /* 0x00006900ff0677ac */ /* 0x000ee40008000a00 */
[----:B---3--:R-:W-:Y:S02]  /*02a0*/  UIADD3 UR14, UP3, UPT, UR6, 0x80, URZ ;  /* 0x00000080060e7890 */ /* 0x008fe4000ff7e0ff */
[----:B------:R-:W-:Y:S02]  /*02b0*/  UIADD3 UR10, UP2, UPT, UR6, 0x180, URZ ;  /* 0x00000180060a7890 */ /* 0x000fe4000ff5e0ff */
[----:B------:R-:W-:Y:S02]  /*02c0*/  UIADD3 UR8, UP1, UPT, UR6, 0x280, URZ ;  /* 0x0000028006087890 */ /* 0x000fe4000ff3e0ff */
[----:B------:R-:W-:Y:S02]  /*02d0*/  UIADD3 UR6, UP0, UPT, UR6, 0x380, URZ ;  /* 0x0000038006067890 */ /* 0x000fe4000ff1e0ff */
[----:B------:R-:W-:-:S02]  /*02e0*/  UIADD3.X UR15, UPT, UPT, URZ, UR7, URZ, UP3, !UPT ;  /* 0x00000007ff0f7290 */ /* 0x000fc40009ffe4ff */
[----:B------:R-:W-:Y:S02]  /*02f0*/  UIADD3.X UR11, UPT, UPT, URZ, UR7, URZ, UP2, !UPT ;  /* 0x00000007ff0b7290 */ /* 0x000fe400097fe4ff */
[----:B------:R-:W-:Y:S02]  /*0300*/  UIADD3.X UR9, UPT, UPT, URZ, UR7, URZ, UP1, !UPT ;  /* 0x00000007ff097290 */ /* 0x000fe40008ffe4ff */
[----:B------:R-:W-:-:S03]  /*0310*/  UIADD3.X UR7, UPT, UPT, URZ, UR7, URZ, UP0, !UPT ;  /* 0x00000007ff077290 */ /* 0x000fc600087fe4ff */
[----:B------:R3:W-:Y:S02]  /*0320*/  UTMACCTL.PF [UR14] ;  /* 0x000000000e0079b9 */ /* 0x0007e40008040000 */
[----:B------:R3:W-:Y:S02]  /*0330*/  UTMACCTL.PF [UR10] ;  /* 0x000000000a0079b9 */ /* 0x0007e40008040000 */
[----:B------:R3:W-:Y:S02]  /*0340*/  UTMACCTL.PF [UR8] ;  /* 0x00000000080079b9 */ /* 0x0007e40008040000 */
[----:B------:R3:W-:Y:S02]  /*0350*/  UTMACCTL.PF [UR6] ;  /* 0x00000000060079b9 */ /* 0x0007e40008040000 */
[----:B---3--:R-:W-:Y:S01]  /*0360*/  NOP ;  /* 0x0000000000007918 */ /* 0x008fe20000000000 */
.L_x_5:
[----:B------:R-:W-:Y:S05]  /*0370*/  BSYNC.RECONVERGENT B0 ;  /* 0x0000000000007941 */ /* 0x000fea0003800200 */
.L_x_4:
[----:B------:R-:W-:Y:S04]  /*0380*/  BSSY.RECONVERGENT B0, `(.L_x_6) ;  /* 0x000000a000007945 */ /* 0x000fe80003800200 */
[----:B------:R-:W-:Y:S05]  /*0390*/  @P0 BRA `(.L_x_7) ;  /* 0x0000000000200947 */ /* 0x000fea0003800000 */
[----:B------:R-:W3:Y:S02]  /*03a0*/  LDCU.64 UR6, c[0x0][0x348] ;  /* 0x00006900ff0677ac */ /* 0x000ee40008000a00 */
[----:B---3--:R-:W-:Y:S02]  /*03b0*/  UIADD3 UR8, UP1, UPT, UR6, 0x980, URZ ;  /* 0x0000098006087890 */ /* 0x008fe4000ff3e0ff */
[----:B------:R-:W-:Y:S02]  /*03c0*/  UIADD3 UR6, UP0, UPT, UR6, 0xa80, URZ ;  /* 0x00000a8006067890 */ /* 0x000fe4000ff1e0ff */
[----:B------:R-:W-:Y:S02]  /*03d0*/  UIADD3.X UR9, UPT, UPT, URZ, UR7, URZ, UP1, !UPT ;  /* 0x00000007ff097290 */ /* 0x000fe40008ffe4ff */
[----:B------:R-:W-:-:S07]  /*03e0*/  UIADD3.X UR7, UPT, UPT, URZ, UR7, URZ, UP0, !UPT ;  /* 0x00000007ff077290 */ /* 0x000fce00087fe4ff */
[----:B------:R3:W-:Y:S02]  /*03f0*/  UTMACCTL.PF [UR8] ;  /* 0x00000000080079b9 */ /* 0x0007e40008040000 */
[----:B------:R3:W-:Y:S02]  /*0400*/  UTMACCTL.PF [UR6] ;  /* 0x00000000060079b9 */ /* 0x0007e40008040000 */
[----:B---3--:R-:W-:Y:S01]  /*0410*/  NOP ;  /* 0x0000000000007918 */ /* 0x008fe20000000000 */
.L_x_7:
[----:B------:R-:W-:Y:S05]  /*0420*/  BSYNC.RECONVERGENT B0 ;  /* 0x0000000000007941 */ /* 0x000fea0003800200 */
.L_x_6:
[----:B------:R-:W3:Y:S01]  /*0430*/  LDCU.64 UR6, c[0x0][0xc88] ;  /* 0x00019100ff0677ac */ /* 0x000ee20008000a00 */
[----:B------:R-:W-:Y:S02]  /*0440*/  UISETP.EQ.U32.AND UP1, UPT, UR4, URZ, UPT ;  /* 0x000000ff0400728c */ /* 0x000fe4000bf22070 */
[----:B------:R-:W-:Y:S02]  /*0450*/  UPLOP3.LUT UP6, UPT, UPT, UPT, UPT, 0x80, 0x8 ;  /* 0x000000000008789c */ /* 0x000fe40003fcf070 */
[----:B---3--:R-:W-:-:S04]  /*0460*/  UISETP.NE.U32.AND UP0, UPT, UR6, URZ, UPT ;  /* 0x000000ff0600728c */ /* 0x008fc8000bf05070 */
[----:B------:R-:W-:-:S04]  /*0470*/  UISETP.NE.AND.EX UP0, UPT, UR7, URZ, UPT, UP0 ;  /* 0x000000ff0700728c */ /* 0x000fc8000bf05300 */
[----:B------:R-:W-:-:S04]  /*0480*/  UISETP.EQ.OR.EX UP2, UPT, UR5, URZ, !UP0, UP1 ;  /* 0x000000ff0500728c */ /* 0x000fc8000c742710 */
[----:B------:R-:W-:-:S05]  /*0490*/  UP2UR UR56, UPR, URZ, 0x4 ;  /* 0x00000004ff387883 */ /* 0x000fca0008000000 */
[----:B------:R-:W-:Y:S07]  /*04a0*/  BRA.U !UP2, `(.L_x_8) ;  /* 0x000000010a207547 */ /* 0x000fee000b800000 */
[----:B------:R-:W-:Y:S01]  /*04b0*/  UISETP.NE.U32.AND UP2, UPT, UR4, URZ, UPT ;  /* 0x000000ff0400728c */ /* 0x000fe2000bf45070 */
[----:B-----5:R-:W-:Y:S01]  /*04c0*/  FSETP.NEU.AND P0, PT, R53, RZ, PT ;  /* 0x000000ff3500720b */ /* 0x020fe20003f0d000 */
[----:B------:R-:W-:Y:S02]  /*04d0*/  USEL UR4, URZ, 0xffffffff, UP0 ;  /* 0xffffffffff047887 */ /* 0x000fe40008000000 */
[----:B------:R-:W-:-:S10]  /*04e0*/  UISETP.NE.AND.EX UP2, UPT, UR5, URZ, UPT, UP2 ;  /* 0x000000ff0500728c */ /* 0x000fd4000bf45320 */
[----:B------:R-:W-:Y:S01]  /*04f0*/  VOTEU.ANY UP1, P0 ;  /* 0x0000000000ff7886 */ /* 0x000fe20000020100 */
[----:B------:R-:W-:-:S04]  /*0500*/  @!UP2 USEL UR4, URZ, 0xffffffff, UP1 ;  /* 0xffffffffff04a887 */ /* 0x000fc80008800000 */
[----:B------:R-:W-:-:S04]  /*0510*/  ULOP3.LUT UR4, UR4, 0x1, URZ, 0xc0, !UPT ;  /* 0x0000000104047892 */ /* 0x000fc8000f8ec0ff */
[----:B------:R-:W-:-:S11]  /*0520*/  UISETP.NE.U32.AND UP6, UPT, UR4, 0x1, UPT ;  /* 0x000000010400788c */ /* 0x000fd6000bfc5070 */
.L_x_8:
[----:B------:R-:W3:Y:S01]  /*0530*/  SHFL.IDX PT, R2, R99, RZ, 0x1f ;  /* 0x00001fff63027589 */ /* 0x000ee200000e0000 */
[----:B------:R-:W-:Y:S01]  /*0540*/  UISETP.NE.AND UP4, UPT, UR13, 0x2, UPT ;  /* 0x000000020d00788c */ /* 0x000fe2000bf85270 */
[----:B---3--:R-:W-:-:S13]  /*0550*/  ISETP.NE.AND P0, PT, R2, RZ, PT ;  /* 0x000000ff0200720c */ /* 0x008fda0003f05270 */
[----:B------:R-:W-:Y:S05]  /*0560*/  @P0 BRA `(.L_x_9) ;  /* 0x0000000000680947 */ /* 0x000fea0003800000 */
[----:B------:R-:W3:Y:S01]  /*0570*/  S2UR UR6, SR_CgaCtaId ;  /* 0x00000000000679c3 */ /* 0x000ee20000008800 */
[----:B------:R-:W-:Y:S01]  /*0580*/  UMOV UR7, 0x400 ;  /* 0x0000040000077882 */ /* 0x000fe20000000000 */
[----:B------:R-:W-:Y:S01]  /*0590*/  UMOV UR5, 0x1 ;  /* 0x0000000100057882 */ /* 0x000fe20000000000 */
[----:B------:R-:W-:Y:S01]  /*05a0*/  UMOV UR4, 0x2 ;  /* 0x0000000200047882 */ /* 0x000fe20000000000 */
[----:B------:R-:W-:-:S04]  /*05b0*/  UIADD3 UR8, UPT, UPT, -UR5, 0x100000, URZ ;  /* 0x0010000005087890 */ /* 0x000fc8000fffe1ff */
[----:B------:R-:W-:Y:S02]  /*05c0*/  USHF.L.U32 UR9, UR8, 0xb, URZ ;  /* 0x0000000b08097899 */ /* 0x000fe400080006ff */
[----:B------:R-:W-:Y:S02]  /*05d0*/  USHF.L.U32 UR8, UR8, 0x1, URZ ;  /* 0x0000000108087899 */ /* 0x000fe400080006ff */
[----:B------:R-:W-:-:S04]  /*05e0*/  UIADD3 UR4, UPT, UPT, -UR4, 0x100000, URZ ;  /* 0x0010000004047890 */ /* 0x000fc8000fffe1ff */
[----:B------:R-:W-:Y:S02]  /*05f0*/  USHF.L.U32 UR5, UR4, 0xb, URZ ;  /* 0x0000000b04057899 */ /* 0x000fe400080006ff */
[----:B------:R-:W-:Y:S01]  /*0600*/  USHF.L.U32 UR4, UR4, 0x1, URZ ;  /* 0x0000000104047899 */ /* 0x000fe200080006ff */
[----:B------:R-:W-:Y:S01]  /*0610*/  ELECT P0, URZ, PT ;  /* 0x0000000000ff782f */ /* 0x000fe20003800000 */
[----:B---3--:R-:W-:Y:S01]  /*0620*/  ULEA UR6, UR6, UR7, 0x18 ;  /* 0x0000000706067291 */ /* 0x008fe2000f8ec0ff */
[----:B------:R-:W3:Y:S11]  /*0630*/  FENCE.VIEW.ASYNC.S ;  /* 0x00000000000073c6 */ /* 0x000ef60000000000 */
[----:B---3--:R3:W4:Y:S01]  /*0640*/  SYNCS.EXCH.64 URZ, [UR6], UR8 ;  /* 0x0000000806ff75b2 */ /* 0x0087220008000100 */
[----:B------:R3:W1:Y:S01]  /*0650*/  SYNCS.EXCH.64 URZ, [UR6+0x30], UR4 ;  /* 0x0000300406ff75b2 */ /* 0x0006620008000100 */
        /* <DEDUP_REMOVED lines=10> */
[----:B------:R-:W-:Y:S01]  /*0700*/  NOP ;  /* 0x0000000000007918 */ /* 0x000fe20000000000 */
.L_x_9:
[----:B------:R-:W2:Y:S01]  /*0710*/  SHFL.IDX PT, R2, R99, RZ, 0x1f ;  /* 0x00001fff63027589 */ /* 0x000ea200000e0000 */
[----:B------:R-:W-:Y:S01]  /*0720*/  NOP ;  /* 0x0000000000007918 */ /* 0x000fe20000000000 */
[----:B--2---:R-:W-:-:S13]  /*0730*/  ISETP.NE.AND P0, PT, R2, 0x1, PT ;  /* 0x000000010200780c */ /* 0x004fda0003f05270 */
[----:B------:R-:W-:Y:S05]  /*0740*/  @P0 BRA `(.L_x_10) ;  /* 0x0000000000580947 */ /* 0x000fea0003800000 */
[----:B---3--:R-:W2:Y:S01]  /*0750*/  S2UR UR6, SR_CgaCtaId ;  /* 0x00000000000679c3 */ /* 0x008ea20000008800 */
        /* <DEDUP_REMOVED lines=10> */
[----:B--2---:R-:W-:Y:S01]  /*0800*/  ULEA UR6, UR6, UR7, 0x18 ;  /* 0x0000000706067291 */ /* 0x004fe2000f8ec0ff */
[----:B------:R-:W2:Y:S11]  /*0810*/  FENCE.VIEW.ASYNC.S ;  /* 0x00000000000073c6 */ /* 0x000eb60000000000 */
[----:B--2---:R2:W3:Y:S01]  /*0820*/  SYNCS.EXCH.64 URZ, [UR6+0x60], UR8 ;  /* 0x0000600806ff75b2 */ /* 0x0044e20008000100 */
        /* <DEDUP_REMOVED lines=8> */
.L_x_10:
[----:B------:R-:W4:Y:S01]  /*08b0*/  SHFL.IDX PT, R2, R99, RZ, 0x1f ;  /* 0x00001fff63027589 */ /* 0x000f2200000e0000 */
[----:B------:R-:W-:Y:S01]  /*08c0*/  NOP ;  /* 0x0000000000007918 */ /* 0x000fe20000000000 */
[----:B----4-:R-:W-:-:S13]  /*08d0*/  ISETP.NE.AND P0, PT, R2, 0x3, PT ;  /* 0x000000030200780c */ /* 0x010fda0003f05270 */
[----:B------:R-:W-:Y:S05]  /*08e0*/  @P0 BRA `(.L_x_11) ;  /* 0x0000000000300947 */ /* 0x000fea0003800000 */
[----:B--23--:R-:W2:Y:S01]  /*08f0*/  S2UR UR5, SR_CgaCtaId ;  /* 0x00000000000579c3 */ /* 0x00cea20000008800 */
[----:B------:R-:W-:Y:S01]  /*0900*/  UMOV UR6, 0x400 ;  /* 0x0000040000067882 */ /* 0x000fe20000000000 */
[----:B------:R-:W-:Y:S01]  /*0910*/  UMOV UR4, 0x20 ;  /* 0x0000002000047882 */ /* 0x000fe20000000000 */
[----:B------:R-:W-:Y:S01]  /*0920*/  ELECT P0, URZ, PT ;  /* 0x0000000000ff782f */ /* 0x000fe20003800000 */
[----:B--2---:R-:W-:Y:S02]  /*0930*/  ULEA UR5, UR5, UR6, 0x18 ;  /* 0x0000000605057291 */ /* 0x004fe4000f8ec0ff */
[----:B------:R-:W-:-:S04]  /*0940*/  UIADD3 UR6, UPT, UPT, -UR4, 0x100000, URZ ;  /* 0x0010000004067890 */ /* 0x000fc8000fffe1ff */
[----:B------:R-:W-:Y:S02]  /*0950*/  USHF.L.U32 UR7, UR6, 0xb, URZ ;  /* 0x0000000b06077899 */ /* 0x000fe400080006ff */
[----:B------:R-:W-:Y:S01]  /*0960*/  USHF.L.U32 UR6, UR6, 0x1, URZ ;  /* 0x0000000106067899 */ /* 0x000fe200080006ff */
[----:B------:R-:W2:Y:S11]  /*0970*/  FENCE.VIEW.ASYNC.S ;  /* 0x00000000000073c6 */ /* 0x000eb60000000000 */
[----:B--2---:R4:W2:Y:S01]  /*0980*/  SYNCS.EXCH.64 URZ, [UR5+0xa0], UR6 ;  /* 0x0000a00605ff75b2 */ /* 0x0048a20008000100 */
[----:B------:R4:W3:Y:S02]  /*0990*/  SYNCS.EXCH.64 URZ, [UR5+0xa8], UR6 ;  /* 0x0000a80605ff75b2 */ /* 0x0008e40008000100 */
[----:B----4-:R-:W-:Y:S01]  /*09a0*/  NOP ;  /* 0x0000000000007918 */ /* 0x010fe20000000000 */
.L_x_11:
[----:B------:R-:W4:Y:S01]  /*09b0*/  SHFL.IDX PT, R2, R99, RZ, 0x1f ;  /* 0x00001fff63027589 */ /* 0x000f2200000e0000 */
[----:B------:R-:W-:Y:S01]  /*09c0*/  NOP ;  /* 0x0000000000007918 */ /* 0x000fe20000000000 */
[----:B----4-:R-:W-:-:S13]  /*09d0*/  ISETP.NE.AND P0, PT, R2, 0x4, PT ;  /* 0x000000040200780c */ /* 0x010fda0003f05270 */
[----:B------:R-:W-:Y:S05]  /*09e0*/  @P0 BRA `(.L_x_12) ;  /* 0x00000000004c0947 */ /* 0x000fea0003800000 */
[----:B--23--:R-:W2:Y:S01]  /*09f0*/  S2UR UR5, SR_CgaCtaId ;  /* 0x00000000000579c3 */ /* 0x00cea20000008800 */
[----:B------:R-:W-:Y:S01]  /*0a00*/  UMOV UR7, 0x1e0 ;  /* 0x000001e000077882 */ /* 0x000fe20000000000 */
[----:B------:R-:W-:Y:S01]  /*0a10*/  UMOV UR6, 0x400 ;  /* 0x0000040000067882 */ /* 0x000fe20000000000 */
[----:B------:R-:W-:Y:S01]  /*0a20*/  USEL UR7, UR7, 0x1a0, UP6 ;  /* 0x000001a007077887 */ /* 0x000fe2000b000000 */
[----:B------:R-:W-:Y:S01]  /*0a30*/  UMOV UR4, 0x1 ;  /* 0x0000000100047882 */ /* 0x000fe20000000000 */
[----:B------:R-:W-:Y:S01]  /*0a40*/  ELECT P0, URZ, PT ;  /* 0x0000000000ff782f */ /* 0x000fe20003800000 */
[----:B------:R-:W-:-:S04]  /*0a50*/  UIADD3 UR8, UPT, UPT, -UR4, 0x100000, URZ ;  /* 0x0010000004087890 */ /* 0x000fc8000fffe1ff */
[----:B------:R-:W-:Y:S02]  /*0a60*/  USHF.L.U32 UR9, UR8, 0xb, URZ ;  /* 0x0000000b08097899 */ /* 0x000fe400080006ff */
[----:B------:R-:W-:Y:S02]  /*0a70*/  USHF.L.U32 UR8, UR8, 0x1, URZ ;  /* 0x0000000108087899 */ /* 0x000fe400080006ff */
[----:B--2---:R-:W-:Y:S02]  /*0a80*/  ULEA UR5, UR5, UR6, 0x18 ;  /* 0x0000000605057291 */ /* 0x004fe4000f8ec0ff */
[----:B------:R-:W-:-:S04]  /*0a90*/  UIADD3 UR6, UPT, UPT, -UR7, 0x100000, URZ ;  /* 0x0010000007067890 */ /* 0x000fc8000fffe1ff */
[----:B------:R-:W-:Y:S02]  /*0aa0*/  USHF.L.U32 UR7, UR6, 0xb, URZ ;  /* 0x0000000b06077899 */ /* 0x000fe400080006ff */
[----:B------:R-:W-:Y:S01]  /*0ab0*/  USHF.L.U32 UR6, UR6, 0x1, URZ ;  /* 0x0000000106067899 */ /* 0x000fe200080006ff */
[----:B------:R-:W2:Y:S03]  /*0ac0*/  FENCE.VIEW.ASYNC.S ;  /* 0x00000000000073c6 */ /* 0x000ea60000000000 */
[----:B--2---:R4:W2:Y:S08]  /*0ad0*/  SYNCS.EXCH.64 URZ, [UR5+0xb0], UR8 ;  /* 0x0000b00805ff75b2 */ /* 0x0048b00008000100 */
[----:B------:R4:W3:Y:S01]  /*0ae0*/  SYNCS.EXCH.64 URZ, [UR5+0xc0], UR6 ;  /* 0x0000c00605ff75b2 */ /* 0x0008e20008000100 */
[----:B------:R4:W1:Y:S01]  /*0af0*/  SYNCS.EXCH.64 URZ, [UR5+0xb8], UR8 ;  /* 0x0000b80805ff75b2 */ /* 0x0008620008000100 */
[----:B------:R4:W1:Y:S02]  /*0b00*/  SYNCS.EXCH.64 URZ, [UR5+0xc8], UR6 ;  /* 0x0000c80605ff75b2 */ /* 0x0008640008000100 */
[----:B----4-:R-:W-:Y:S01]  /*0b10*/  NOP ;  /* 0x0000000000007918 */ /* 0x010fe20000000000 */
.L_x_12:
[----:B------:R-:W4:Y:S01]  /*0b20*/  SHFL.IDX PT, R2, R99, RZ, 0x1f ;  /* 0x00001fff63027589 */ /* 0x000f2200000e0000 */
[----:B------:R-:W-:Y:S01]  /*0b30*/  NOP ;  /* 0x0000000000007918 */ /* 0x000fe20000000000 */
[----:B----4-:R-:W-:-:S13]  /*0b40*/  ISETP.NE.AND P0, PT, R2, 0x5, PT ;  /* 0x000000050200780c */ /* 0x010fda0003f05270 */
[----:B------:R-:W-:Y:S05]  /*0b50*/  @P0 BRA `(.L_x_13) ;  /* 0x0000000000480947 */ /* 0x000fea0003800000 */
[----:B--23--:R-:W2:Y:S01]  /*0b60*/  S2UR UR6, SR_CgaCtaId ;  /* 0x00000000000679c3 */ /* 0x00cea20000008800 */
        /* <DEDUP_REMOVED lines=12> */
[----:B--2---:R4:W2:Y:S01]  /*0c30*/  SYNCS.EXCH.64 URZ, [UR6+0xd0], UR8 ;  /* 0x0000d00806ff75b2 */ /* 0x0048a20008000100 */
[----:B------:R4:W3:Y:S01]  /*0c40*/  SYNCS.EXCH.64 URZ, [UR6+0xe0], UR4 ;  /* 0x0000e00406ff75b2 */ /* 0x0008e20008000100 */
[----:B------:R4:W1:Y:S01]  /*0c50*/  SYNCS.EXCH.64 URZ, [UR6+0xd8], UR8 ;  /* 0x0000d80806ff75b2 */ /* 0x0008620008000100 */
[----:B------:R4:W1:Y:S02]  /*0c60*/  SYNCS.EXCH.64 URZ, [UR6+0xe8], UR4 ;  /* 0x0000e80406ff75b2 */ /* 0x0008640008000100 */
[----:B----4-:R-:W-:Y:S01]  /*0c70*/  NOP ;  /* 0x0000000000007918 */ /* 0x010fe20000000000 */
.L_x_13:
[----:B------:R-:W4:Y:S01]  /*0c80*/  SHFL.IDX PT, R2, R99, RZ, 0x1f ;  /* 0x00001fff63027589 */ /* 0x000f2200000e0000 */
[----:B------:R-:W1:Y:S01]  /*0c90*/  S2UR UR37, SR_CgaCtaId ;  /* 0x00000000002579c3 */ /* 0x000e620000008800 */
[----:B------:R-:W-:Y:S01]  /*0ca0*/  NOP ;  /* 0x0000000000007918 */ /* 0x000fe20000000000 */
[----:B----4-:R-:W-:-:S13]  /*0cb0*/  ISETP.NE.AND P0, PT, R2, 0x3, PT ;  /* 0x000000030200780c */ /* 0x010fda0003f05270 */
[----:B-1----:R-:W-:Y:S05]  /*0cc0*/  @P0 BRA `(.L_x_14) ;  /* 0x0000000000340947 */ /* 0x002fea0003800000 */
[----:B--23--:R-:W-:Y:S01]  /*0cd0*/  UMOV UR5, 0x400 ;  /* 0x0000040000057882 */ /* 0x00cfe20000000000 */
[----:B------:R-:W-:Y:S01]  /*0ce0*/  UMOV UR4, 0x20 ;  /* 0x0000002000047882 */ /* 0x000fe20000000000 */
[----:B------:R-:W-:Y:S02]  /*0cf0*/  ULEA UR5, UR37, UR5, 0x18 ;  /* 0x0000000525057291 */ /* 0x000fe4000f8ec0ff */
[----:B------:R-:W-:-:S04]  /*0d00*/  UIADD3 UR6, UPT, UPT, -UR4, 0x100000, URZ ;  /* 0x0010000004067890 */ /* 0x000fc8000fffe1ff */
[----:B------:R-:W-:Y:S02]  /*0d10*/  USHF.L.U32 UR7, UR6, 0xb, URZ ;  /* 0x0000000b06077899 */ /* 0x000fe400080006ff */
[----:B------:R-:W-:Y:S01]  /*0d20*/  USHF.L.U32 UR6, UR6, 0x1, URZ ;  /* 0x0000000106067899 */ /* 0x000fe200080006ff */
[----:B------:R-:W-:Y:S01]  /*0d30*/  ELECT P0, URZ, PT ;  /* 0x0000000000ff782f */ /* 0x000fe20003800000 */
[----:B------:R-:W1:Y:S10]  /*0d40*/  FENCE.VIEW.ASYNC.S ;  /* 0x00000000000073c6 */ /* 0x000e740000000000 */
[----:B-1----:R1:W4:Y:S01]  /*0d50*/  SYNCS.EXCH.64 URZ, [UR5+0xf0], UR6 ;  /* 0x0000f00605ff75b2 */ /* 0x0023220008000100 */
[----:B------:R1:W2:Y:S01]  /*0d60*/  SYNCS.EXCH.64 URZ, [UR5+0x100], UR6 ;  /* 0x0001000605ff75b2 */ /* 0x0002a20008000100 */
[----:B------:R1:W3:Y:S01]  /*0d70*/  SYNCS.EXCH.64 URZ, [UR5+0xf8], UR6 ;  /* 0x0000f80605ff75b2 */ /* 0x0002e20008000100 */
[----:B------:R1:W1:Y:S01]  /*0d80*/  SYNCS.EXCH.64 URZ, [UR5+0x108], UR6 ;  /* 0x0001080605ff75b2 */ /* 0x0002620008000100 */
[----:B------:R-:W-:Y:S01]  /*0d90*/  NOP ;  /* 0x0000000000007918 */ /* 0x000fe20000000000 */
.L_x_14:
[----:B--23--:R-:W2:Y:S01]  /*0da0*/  LDCU UR4, c[0x0][0x36c] ;  /* 0x00006d80ff0477ac */ /* 0x00cea20008000800 */
[----:B------:R-:W-:Y:S01]  /*0db0*/  ISETP.NE.OR P5, PT, R0, 0x2, !P5 ;  /* 0x000000020000780c */ /* 0x000fe20006fa5670 */
[----:B------:R-:W-:Y:S01]  /*0dc0*/  NOP ;  /* 0x0000000000007918 */ /* 0x000fe20000000000 */
[----:B------:R-:W-:Y:S01]  /*0dd0*/  LOP3.LUT R2, R3, 0x1f, RZ, 0xc0, !PT ;  /* 0x0000001f03027812 */ /* 0x000fe200078ec0ff */
[----:B------:R-:W-:Y:S02]  /*0de0*/  UISETP.NE.AND UP3, UPT, UR13, URZ, UPT ;  /* 0x000000ff0d00728c */ /* 0x000fe4000bf65270 */
[----:B--2---:R-:W-:-:S09]  /*0df0*/  UISETP.EQ.U32.AND UP1, UPT, UR4, 0x1, UPT ;  /* 0x000000010400788c */ /* 0x004fd2000bf22070 */
[----:B------:R-:W-:Y:S05]  /*0e00*/  BRA.U !UP1, `(.L_x_15) ;  /* 0x0000000109087547 */ /* 0x000fea000b800000 */
[----:B-1--4-:R-:W-:Y:S01]  /*0e10*/  UCGABAR_ARV ;  /* 0x00000000000079c7 */ /* 0x012fe20008000000 */
[----:B------:R-:W-:Y:S05]  /*0e20*/  BRA `(.L_x_16) ;  /* 0x0000000000047947 */ /* 0x000fea0003800000 */
.L_x_15:
[----:B-1--4-:R-:W-:Y:S01]  /*0e30*/  NOP ;  /* 0x0000000000007918 */ /* 0x012fe20000000000 */
.L_x_16:
[----:B------:R-:W1:Y:S01]  /*0e40*/  S2UR UR20, SR_CTAID.X ;  /* 0x00000000001479c3 */ /* 0x000e620000002500 */
[----:B------:R-:W-:-:S05]  /*0e50*/  CS2R.32 R43, SR_CgaSize ;  /* 0x00000000002b7805 */ /* 0x000fca0000008a00 */
[----:B------:R-:W-:-:S05]  /*0e60*/  IMAD R43, R43, -0xa0, RZ ;  /* 0xffffff602b2b7824 */ /* 0x000fca00078e02ff */
[----:B------:R-:W-:-:S14]  /*0e70*/  R2UR UR5, R43 ;  /* 0x000000002b0572ca */ /* 0x000fdc00000e0000 */
[----:B------:R-:W2:Y:S01]  /*0e80*/  LDCU UR5, c[0x0][UR5+0x2b0] ;  /* 0x00005600050577ac */ /* 0x000ea20008000800 */
[----:B------:R-:W-:-:S05]  /*0e90*/  CS2R.32 R43, SR_CgaSize ;  /* 0x00000000002b7805 */ /* 0x000fca0000008a00 */
[----:B------:R-:W-:-:S05]  /*0ea0*/  IMAD R43, R43, -0xa0, RZ ;  /* 0xffffff602b2b7824 */ /* 0x000fca00078e02ff */
[----:B------:R-:W-:-:S14]  /*0eb0*/  R2UR UR4, R43 ;  /* 0x000000002b0472ca */ /* 0x000fdc00000e0000 */
[----:B------:R-:W3:Y:S01]  /*0ec0*/  LDCU UR4, c[0x0][UR4+0x2b4] ;  /* 0x00005680040477ac */ /* 0x000ee20008000800 */
[----:B------:R-:W4:Y:S01]  /*0ed0*/  S2UR UR12, SR_CTAID.Y ;  /* 0x00000000000c79c3 */ /* 0x000f220000002600 */
[----:B------:R-:W-:-:S05]  /*0ee0*/  CS2R.32 R43, SR_CgaSize ;  /* 0x00000000002b7805 */ /* 0x000fca0000008a00 */
[----:B------:R-:W-:-:S05]  /*0ef0*/  IMAD R43, R43, -0xa0, RZ ;  /* 0xffffff602b2b7824 */ /* 0x000fca00078e02ff */
[----:B------:R-:W-:-:S14]  /*0f00*/  R2UR UR7, R43 ;  /* 0x000000002b0772ca */ /* 0x000fdc00000e0000 */
[----:B------:R-:W3:Y:S01]  /*0f10*/  LDCU UR7, c[0x0][UR7+0x2a0] ;  /* 0x00005400070777ac */ /* 0x000ee20008000800 */
[----:B------:R-:W-:-:S05]  /*0f20*/  CS2R.32 R43, SR_CgaSize ;  /* 0x00000000002b7805 */ /* 0x000fca0000008a00 */
[----:B------:R-:W-:-:S05]  /*0f30*/  IMAD R43, R43, -0xa0, RZ ;  /* 0xffffff602b2b7824 */ /* 0x000fca00078e02ff */
[----:B------:R-:W-:-:S14]  /*0f40*/  R2UR UR6, R43 ;  /* 0x000000002b0672ca */ /* 0x000fdc00000e0000 */
[----:B------:R-:W3:Y:S01]  /*0f50*/  LDCU UR6, c[0x0][UR6+0x2a4] ;  /* 0x00005480060677ac */ /* 0x000ee20008000800 */
[----:B------:R-:W3:Y:S01]  /*0f60*/  LDC R43, c[0x0][0xf24] ;  /* 0x0003c900ff2b7b82 */ /* 0x000ee20000000800 */
[----:B------:R-:W3:Y:S01]  /*0f70*/  LDCU UR17, c[0x0][0xf24] ;  /* 0x0001e480ff1177ac */ /* 0x000ee20008000800 */
[----:B------:R-:W3:Y:S01]  /*0f80*/  LDCU UR14, c[0x0][0xf30] ;  /* 0x0001e600ff0e77ac */ /* 0x000ee20008000800 */
[----:B-1----:R-:W-:-:S05]  /*0f90*/  I2FP.F32.U32 R4, UR20 ;  /* 0x0000001400047c45 */ /* 0x002fca0008201000 */
[----:B--2---:R-:W-:Y:S01]  /*0fa0*/  FMUL R4, R4, UR5 ;  /* 0x0000000504047c20 */ /* 0x004fe20008400000 */
[----:B------:R-:W-:Y:S01]  /*0fb0*/  USHF.L.U32 UR5, UR37, 0xd, URZ ;  /* 0x0000000d25057899 */ /* 0x000fe200080006ff */
[----:B----4-:R-:W-:-:S03]  /*0fc0*/  I2FP.F32.U32 R0, UR12 ;  /* 0x0000000c00007c45 */ /* 0x010fc60008201000 */
[----:B------:R-:W-:Y:S01]  /*0fd0*/  ULOP3.LUT UR5, UR5, 0x2000, URZ, 0xc0, !UPT ;  /* 0x0000200005057892 */ /* 0x000fe2000f8ec0ff */
[----:B------:R-:W1:Y:S01]  /*0fe0*/  F2I.U32.TRUNC.NTZ R4, R4 ;  /* 0x0000000400047305 */ /* 0x000e62000020f000 */
[----:B---3--:R-:W-:Y:S01]  /*0ff0*/  FMUL R0, R0, UR4 ;  /* 0x0000000400007c20 */ /* 0x008fe20008400000 */
[----:B------:R-:W-:-:S04]  /*1000*/  USHF.L.U32 UR4, UR37, 0x9, URZ ;  /* 0x0000000925047899 */ /* 0x000fc800080006ff */
[----:B------:R-:W-:Y:S02]  /*1010*/  ULOP3.LUT UR4, UR4, 0x200, URZ, 0xc0, !UPT ;  /* 0x0000020004047892 */ /* 0x000fe4000f8ec0ff */
[----:B------:R-:W2:Y:S01]  /*1020*/  F2I.U32.TRUNC.NTZ R0, R0 ;  /* 0x0000000000007305 */ /* 0x000ea2000020f000 */
[----:B-1----:R-:W-:Y:S02]  /*1030*/  R2UR UR39, R4 ;  /* 0x00000000042772ca */ /* 0x002fe400000e0000 */
[----:B--2---:R-:W-:Y:S02]  /*1040*/  R2UR UR38, R0 ;  /* 0x00000000002672ca */ /* 0x004fe400000e0000 */
[----:B------:R-:W-:-:S09]  /*1050*/  PRMT R0, RZ, 0x7610, R0 ;  /* 0x00007610ff007816 */ /* 0x000fd20000000000 */
[----:B------:R-:W-:-:S04]  /*1060*/  UIADD3 UR39, UPT, UPT, -UR39, URZ, URZ ;  /* 0x000000ff27277290 */ /* 0x000fc8000fffe1ff */
[----:B------:R-:W-:Y:S02]  /*1070*/  UIMAD UR39, UR7, UR39, UR20 ;  /* 0x00000027072772a4 */ /* 0x000fe4000f8e0214 */
[----:B------:R-:W-:-:S04]  /*1080*/  UIADD3 UR38, UPT, UPT, -UR38, URZ, URZ ;  /* 0x000000ff26267290 */ /* 0x000fc8000fffe1ff */
[----:B------:R-:W-:Y:S01]  /*1090*/  UIMAD UR38, UR6, UR38, UR12 ;  /* 0x00000026062672a4 */ /* 0x000fe2000f8e020c */
[----:B------:R-:W-:Y:S11]  /*10a0*/  BRA.U UP3, `(.L_x_17) ;  /* 0x0000000103247547 */ /* 0x000ff6000b800000 */
[----:B------:R-:W-:-:S04]  /*10b0*/  UISETP.NE.AND UP2, UPT, UR38, URZ, UPT ;  /* 0x000000ff2600728c */ /* 0x000fc8000bf45270 */
[----:B------:R-:W-:-:S04]  /*10c0*/  UISETP.EQ.OR UP2, UPT, UR39, URZ, !UP2 ;  /* 0x000000ff2700728c */ /* 0x000fc8000d742670 */
[----:B------:R-:W-:Y:S02]  /*10d0*/  USEL UR7, URZ, 0x1, !UP2 ;  /* 0x00000001ff077887 */ /* 0x000fe4000d000000 */
[----:B------:R-:W-:-:S04]  /*10e0*/  UISETP.NE.AND UP2, UPT, UR38, URZ, UPT ;  /* 0x000000ff2600728c */ /* 0x000fc8000bf45270 */
[----:B------:R-:W-:Y:S02]  /*10f0*/  USEL UR6, URZ, 0x2, UP2 ;  /* 0x00000002ff067887 */ /* 0x000fe40009000000 */
[----:B------:R-:W-:-:S04]  /*1100*/  UISETP.NE.AND UP2, UPT, UR39, 0x1, UPT ;  /* 0x000000012700788c */ /* 0x000fc8000bf45270 */
[----:B------:R-:W-:-:S04]  /*1110*/  USEL UR6, UR6, 0x2, UP2 ;  /* 0x0000000206067887 */ /* 0x000fc80009000000 */
[----:B------:R-:W-:-:S06]  /*1120*/  UIADD3 UR6, UPT, UPT, UR7, UR6, URZ ;  /* 0x0000000607067290 */ /* 0x000fcc000fffe0ff */
[----:B------:R-:W-:-:S07]  /*1130*/  MOV R0, UR6 ;  /* 0x0000000600007c02 */ /* 0x000fce0008000f00 */
.L_x_17:
[----:B------:R-:W1:Y:S01]  /*1140*/  S2UR UR36, SR_CTAID.Z ;  /* 0x00000000002479c3 */ /* 0x000e620000002700 */
[----:B------:R-:W-:-:S09]  /*1150*/  UISETP.GE.AND UP2, UPT, UR17, 0x1, UPT ;  /* 0x000000011100788c */ /* 0x000fd2000bf46270 */
[----:B------:R-:W-:Y:S05]  /*1160*/  BRA.U !UP2, `(.L_x_18) ;  /* 0x000000010ac07547 */ /* 0x000fea000b800000 */
[----:B------:R-:W2:Y:S01]  /*1170*/  LDCU.128 UR8, c[0x0][0xf10] ;  /* 0x0001e200ff0877ac */ /* 0x000ea20008000c00 */
[----:B------:R-:W3:Y:S01]  /*1180*/  LDCU UR16, c[0x0][0xf0c] ;  /* 0x0001e180ff1077ac */ /* 0x000ee20008000800 */
[----:B------:R-:W4:Y:S01]  /*1190*/  LDCU UR19, c[0x0][0x370] ;  /* 0x00006e00ff1377ac */ /* 0x000f220008000800 */
[----:B------:R-:W1:Y:S01]  /*11a0*/  LDCU UR18, c[0x0][0x374] ;  /* 0x00006e80ff1277ac */ /* 0x000e620008000800 */
[----:B------:R-:W1:Y:S01]  /*11b0*/  LDCU UR15, c[0x0][0xf20] ;  /* 0x0001e400ff0f77ac */ /* 0x000e620008000800 */
[----:B--2---:R-:W-:Y:S02]  /*11c0*/  UIMAD.WIDE.U32 UR6, UR20, UR8, URZ ;  /* 0x00000008140672a5 */ /* 0x004fe4000f8e00ff */
[----:B---3--:R-:W-:Y:S02]  /*11d0*/  UISETP.NE.AND UP2, UPT, UR16, 0x1, UPT ;  /* 0x000000011000788c */ /* 0x008fe4000bf45270 */
[----:B------:R-:W-:Y:S02]  /*11e0*/  UIMAD.WIDE.U32 UR22, UR12, UR11, URZ ;  /* 0x0000000b0c1672a5 */ /* 0x000fe4000f8e00ff */
[----:B----4-:R-:W-:-:S02]  /*11f0*/  UIMAD.WIDE.U32 UR24, UR19, UR8, URZ ;  /* 0x00000008131872a5 */ /* 0x010fc4000f8e00ff */
[----:B------:R-:W-:-:S03]  /*1200*/  USHF.R.U32.HI UR8, URZ, UR9, UR7 ;  /* 0x00000009ff087299 */ /* 0x000fc60008011607 */
[----:B------:R-:W2:Y:S02]  /*1210*/  LDCU.64 UR6, c[0x0][0xf28] ;  /* 0x0001e500ff0677ac */ /* 0x000ea40008000a00 */
[----:B------:R-:W-:Y:S01]  /*1220*/  UMOV UR21, UR25 ;  /* 0x0000001900157c82 */ /* 0x000fe20008000000 */
[----:B------:R-:W-:Y:S02]  /*1230*/  USEL UR8, UR20, UR8, !UP2 ;  /* 0x0000000814087287 */ /* 0x000fe4000d000000 */
[----:B------:R-:W-:Y:S02]  /*1240*/  @UP2 USHF.R.U32.HI UR19, URZ, UR9, UR21 ;  /* 0x00000009ff132299 */ /* 0x000fe40008011615 */
[----:B------:R-:W-:Y:S02]  /*1250*/  UISETP.NE.AND UP2, UPT, UR10, 0x1, UPT ;  /* 0x000000010a00788c */ /* 0x000fe4000bf45270 */
[----:B-1----:R-:W-:Y:S02]  /*1260*/  UIMAD.WIDE.U32 UR24, UR18, UR11, URZ ;  /* 0x0000000b121872a5 */ /* 0x002fe4000f8e00ff */
[----:B------:R-:W-:-:S04]  /*1270*/  USHF.R.U32.HI UR9, URZ, UR15, UR23 ;  /* 0x0000000fff097299 */ /* 0x000fc80008011617 */
[----:B------:R-:W-:Y:S02]  /*1280*/  USEL UR9, UR12, UR9, !UP2 ;  /* 0x000000090c097287 */ /* 0x000fe4000d000000 */
[----:B--2---:R-:W-:Y:S02]  /*1290*/  UIMAD.WIDE.U32 UR22, UR19, UR6, URZ ;  /* 0x00000006131672a5 */ /* 0x004fe4000f8e00ff */
[----:B------:R-:W-:Y:S02]  /*12a0*/  @UP2 USHF.R.U32.HI UR18, URZ, UR15, UR25 ;  /* 0x0000000fff122299 */ /* 0x000fe40008011619 */
[----:B------:R-:W-:Y:S02]  /*12b0*/  UISETP.NE.AND UP2, UPT, UR17, 0x1, UPT ;  /* 0x000000011100788c */ /* 0x000fe4000bf45270 */
[----:B------:R-:W-:Y:S02]  /*12c0*/  UIMAD.WIDE.U32 UR24, UR18, UR6, URZ ;  /* 0x00000006121872a5 */ /* 0x000fe4000f8e00ff */
[----:B------:R-:W-:-:S04]  /*12d0*/  UIADD3 UR15, UPT, UPT, -UR9, URZ, URZ ;  /* 0x000000ff090f7290 */ /* 0x000fc8000fffe1ff */
[----:B------:R-:W-:Y:S01]  /*12e0*/  UIMAD UR12, UR10, UR15, UR12 ;  /* 0x0000000f0a0c72a4 */ /* 0x000fe2000f8e020c */
[----:B------:R-:W-:Y:S02]  /*12f0*/  UMOV UR11, UR25 ;  /* 0x00000019000b7c82 */ /* 0x000fe40008000000 */
[----:B------:R-:W-:Y:S02]  /*1300*/  @UP2 USHF.R.U32.HI UR19, URZ, UR7, UR23 ;  /* 0x00000007ff132299 */ /* 0x000fe40008011617 */
[----:B------:R-:W-:Y:S02]  /*1310*/  @UP2 USHF.R.U32.HI UR18, URZ, UR7, UR11 ;  /* 0x00000007ff122299 */ /* 0x000fe4000801160b */
[----:B------:R-:W-:Y:S02]  /*1320*/  UIMAD UR11, UR19, UR17, URZ ;  /* 0x00000011130b72a4 */ /* 0x000fe4000f8e02ff */
[----:B------:R-:W-:Y:S02]  /*1330*/  UIMAD UR18, UR18, UR17, URZ ;  /* 0x00000011121272a4 */ /* 0x000fe4000f8e02ff */
[----:B------:R-:W-:-:S02]  /*1340*/  UIMAD.WIDE.U32 UR24, UR9, UR6, URZ ;  /* 0x00000006091872a5 */ /* 0x000fc4000f8e00ff */
[----:B------:R-:W-:Y:S02]  /*1350*/  UISETP.GE.AND UP5, UPT, UR9, UR18, UPT ;  /* 0x000000120900728c */ /* 0x000fe4000bfa6270 */
[----:B------:R-:W-:Y:S02]  /*1360*/  UIMAD.WIDE.U32 UR22, UR8, UR6, URZ ;  /* 0x00000006081672a5 */ /* 0x000fe4000f8e00ff */
[----:B------:R-:W-:Y:S02]  /*1370*/  UISETP.GE.OR UP5, UPT, UR8, UR11, UP5 ;  /* 0x0000000b0800728c */ /* 0x000fe4000afa6670 */
[----:B------:R-:W-:Y:S01]  /*1380*/  UIADD3 UR15, UPT, UPT, -UR8, URZ, URZ ;  /* 0x000000ff080f7290 */ /* 0x000fe2000fffe1ff */
[----:B------:R-:W-:Y:S02]  /*1390*/  UMOV UR11, UR25 ;  /* 0x00000019000b7c82 */ /* 0x000fe40008000000 */
[----:B------:R-:W-:Y:S02]  /*13a0*/  USHF.R.U32.HI UR6, URZ, UR7, UR11 ;  /* 0x00000007ff067299 */ /* 0x000fe4000801160b */
[----:B------:R-:W-:-:S02]  /*13b0*/  UIMAD UR15, UR16, UR15, UR20 ;  /* 0x0000000f100f72a4 */ /* 0x000fc4000f8e0214 */
[----:B------:R-:W-:Y:S02]  /*13c0*/  USEL UR6, UR9, UR6, !UP2 ;  /* 0x0000000609067287 */ /* 0x000fe4000d000000 */
[----:B------:R-:W-:Y:S02]  /*13d0*/  @!UP5 USHF.R.U32.HI UR11, URZ, UR7, UR23 ;  /* 0x00000007ff0bd299 */ /* 0x000fe40008011617 */
[----:B------:R-:W-:Y:S02]  /*13e0*/  UIADD3 UR7, UPT, UPT, -UR6, URZ, URZ ;  /* 0x000000ff06077290 */ /* 0x000fe4000fffe1ff */
[----:B------:R-:W-:Y:S02]  /*13f0*/  @!UP5 USEL UR11, UR8, UR11, !UP2 ;  /* 0x0000000b080bd287 */ /* 0x000fe4000d000000 */
[----:B------:R-:W-:Y:S02]  /*1400*/  UIMAD UR7, UR17, UR7, UR9 ;  /* 0x00000007110772a4 */ /* 0x000fe4000f8e0209 */
[----:B------:R-:W-:-:S02]  /*1410*/  @!UP5 UIADD3 UR6, UPT, UPT, UR6, -UR11, URZ ;  /* 0x8000000b0606d290 */ /* 0x000fc4000fffe0ff */
[----:B------:R-:W-:Y:S02]  /*1420*/  @!UP5 UIMAD UR7, UR7, UR19, UR11 ;  /* 0x000000130707d2a4 */ /* 0x000fe4000f8e020b */
[----:B------:R-:W-:-:S04]  /*1430*/  @!UP5 UIMAD UR9, UR6, UR17, UR8 ;  /* 0x000000110609d2a4 */ /* 0x000fc8000f8e0208 */
[----:B------:R-:W-:Y:S01]  /*1440*/  UIMAD UR12, UR9, UR10, UR12 ;  /* 0x0000000a090c72a4 */ /* 0x000fe2000f8e020c */
[----:B------:R-:W-:Y:S02]  /*1450*/  @!UP5 UMOV UR8, UR7 ;  /* 0x000000070008dc82 */ /* 0x000fe40008000000 */
[----:B------:R-:W-:-:S12]  /*1460*/  UIMAD UR20, UR8, UR16, UR15 ;  /* 0x00000010081472a4 */ /* 0x000fd8000f8e020f */
.L_x_18:
[----:B------:R-:W-:-:S09]  /*1470*/  UISETP.NE.AND UP2, UPT, UR14, 0x1, UPT ;  /* 0x000000010e00788c */ /* 0x000fd2000bf45270 */
[----:B------:R-:W-:Y:S05]  /*1480*/  BRA.U UP2, `(.L_x_19) ;  /* 0x0000000102407547 */ /* 0x000fea000b800000 */
[----:B------:R-:W2:Y:S01]  /*1490*/  LDCU.128 UR8, c[0x0][0xf10] ;  /* 0x0001e200ff0877ac */ /* 0x000ea20008000c00 */
[----:B------:R-:W3:Y:S01]  /*14a0*/  LDCU UR7, c[0x0][0xf0c] ;  /* 0x0001e180ff0777ac */ /* 0x000ee20008000800 */
[----:B------:R-:W4:Y:S01]  /*14b0*/  LDCU UR6, c[0x0][0xf20] ;  /* 0x0001e400ff0677ac */ /* 0x000f220008000800 */
[----:B--2---:R-:W-:Y:S02]  /*14c0*/  UIMAD.WIDE.U32 UR16, UR20, UR8, URZ ;  /* 0x00000008141072a5 */ /* 0x004fe4000f8e00ff */
[----:B------:R-:W-:Y:S02]  /*14d0*/  UIMAD.WIDE.U32 UR14, UR12, UR11, URZ ;  /* 0x0000000b0c0e72a5 */ /* 0x000fe4000f8e00ff */
[----:B---3--:R-:W-:-:S03]  /*14e0*/  UISETP.NE.AND UP2, UPT, UR7, 0x1, UPT ;  /* 0x000000010700788c */ /* 0x008fc6000bf45270 */
[----:B------:R-:W-:Y:S01]  /*14f0*/  UMOV UR11, UR17 ;  /* 0x00000011000b7c82 */ /* 0x000fe20008000000 */
[----:B----4-:R-:W-:Y:S02]  /*1500*/  USHF.R.U32.HI UR6, URZ, UR6, UR15 ;  /* 0x00000006ff067299 */ /* 0x010fe4000801160f */
[----:B------:R-:W-:-:S04]  /*1510*/  USHF.R.U32.HI UR8, URZ, UR9, UR11 ;  /* 0x00000009ff087299 */ /* 0x000fc8000801160b */
[----:B------:R-:W-:Y:S02]  /*1520*/  USEL UR8, UR20, UR8, !UP2 ;  /* 0x0000000814087287 */ /* 0x000fe4000d000000 */
[----:B------:R-:W-:-:S04]  /*1530*/  UISETP.NE.AND UP2, UPT, UR10, 0x1, UPT ;  /* 0x000000010a00788c */ /* 0x000fc8000bf45270 */
[----:B------:R-:W-:-:S04]  /*1540*/  USEL UR6, UR12, UR6, !UP2 ;  /* 0x000000060c067287 */ /* 0x000fc8000d000000 */
[----:B------:R-:W-:Y:S02]  /*1550*/  UIADD3 UR9, UPT, UPT, UR8, -UR6, URZ ;  /* 0x8000000608097290 */ /* 0x000fe4000fffe0ff */
[----:B------:R-:W-:Y:S02]  /*1560*/  UIADD3 UR6, UPT, UPT, -UR8, UR6, URZ ;  /* 0x0000000608067290 */ /* 0x000fe4000fffe1ff */
[----:B------:R-:W-:Y:S02]  /*1570*/  UIMAD UR12, UR9, UR10, UR12 ;  /* 0x0000000a090c72a4 */ /* 0x000fe4000f8e020c */
[----:B------:R-:W-:-:S12]  /*1580*/  UIMAD UR20, UR6, UR7, UR20 ;  /* 0x00000007061472a4 */ /* 0x000fd8000f8e0214 */
.L_x_19:
[----:B------:R-:W-:Y:S01]  /*1590*/  UISETP.NE.AND UP2, UPT, UR13, 0x2, UPT ;  /* 0x000000020d00788c */ /* 0x000fe2000bf45270 */
[----:B------:R-:W-:Y:S09]  /*15a0*/  BRA.U !UP1, `(.L_x_20) ;  /* 0x00000001090c7547 */ /* 0x000ff2000b800000 */
[----:B------:R-:W-:Y:S01]  /*15b0*/  UCGABAR_WAIT ;  /* 0x0000000000007dc7 */ /* 0x000fe20008000000 */
[----:B------:R-:W-:Y:S01]  /*15c0*/  CCTL.IVALL ;  /* 0x00000000ff00798f */ /* 0x000fe20002000000 */
[----:B------:R-:W-:Y:S05]  /*15d0*/  BRA `(.L_x_21) ;  /* 0x0000000000047947 */ /* 0x000fea0003800000 */
.L_x_20:
[----:B------:R-:W-:Y:S06]  /*15e0*/  BAR.SYNC.DEFER_BLOCKING 0x0 ;  /* 0x0000000000007b1d */ /* 0x000fec0000010000 */
.L_x_21:
[----:B------:R-:W-:Y:S05]  /*15f0*/  BRA.U UP2, `(.L_x_22) ;  /* 0x0000001502907547 */ /* 0x000fea000b800000 */
[----:B------:R-:W2:Y:S01]  /*1600*/  LDCU UR29, c[0x0][0x38c] ;  /* 0x00007180ff1d77ac */ /* 0x000ea20008000800 */
[----:B------:R-:W3:Y:S01]  /*1610*/  LDC R8, c[0x0][0x370] ;  /* 0x0000dc00ff087b82 */ /* 0x000ee20000000800 */
[----:B------:R-:W-:Y:S01]  /*1620*/  PLOP3.LUT P1, PT, PT, PT, UP6, 0x80, 0x8 ;  /* 0x000000000008781c */ /* 0x000fe20003f2f068 */
[----:B------:R-:W-:Y:S01]  /*1630*/  IMAD.MOV.U32 R15, RZ, RZ, 0x1 ;  /* 0x00000001ff0f7424 */ /* 0x000fe200078e00ff */
[----:B------:R-:W-:Y:S01]  /*1640*/  USHF.L.U32 UR22, UR37, 0x6, URZ ;  /* 0x0000000625167899 */ /* 0x000fe200080006ff */
[----:B------:R-:W-:Y:S01]  /*1650*/  ISETP.EQ.OR P4, PT, R2, RZ, P5 ;  /* 0x000000ff0200720c */ /* 0x000fe20002f82670 */
[----:B------:R-:W-:Y:S01]  /*1660*/  UISETP.NE.AND UP0, UPT, UR13, URZ, UPT ;  /* 0x000000ff0d00728c */ /* 0x000fe2000bf05270 */
[----:B------:R-:W-:Y:S01]  /*1670*/  PLOP3.LUT P1, PT, P1, PT, PT, 0x8, 0x80 ;  /* 0x000000000080781c */ /* 0x000fe20000f2e170 */
[----:B------:R-:W-:Y:S01]  /*1680*/  USEL UR14, URZ, 0x1, UP4 ;  /* 0x00000001ff0e7887 */ /* 0x000fe2000a000000 */
[----:B------:R-:W4:Y:S01]  /*1690*/  LDC R0, c[0x0][0x374] ;  /* 0x0000dd00ff007b82 */ /* 0x000f220000000800 */
[----:B------:R-:W-:Y:S01]  /*16a0*/  IMAD.MOV.U32 R14, RZ, RZ, RZ ;  /* 0x000000ffff0e7224 */ /* 0x000fe200078e00ff */
[----:B------:R-:W-:Y:S01]  /*16b0*/  CS2R R12, SRZ ;  /* 0x00000000000c7805 */ /* 0x000fe2000001ff00 */
[----:B------:R-:W-:Y:S01]  /*16c0*/  IMAD.MOV.U32 R11, RZ, RZ, 0x1 ;  /* 0x00000001ff0b7424 */ /* 0x000fe200078e00ff */
[----:B------:R-:W1:Y:S01]  /*16d0*/  LDCU.64 UR40, c[0x0][0x348] ;  /* 0x00006900ff2877ac */ /* 0x000e620008000a00 */
[----:B------:R-:W-:-:S02]  /*16e0*/  ULOP3.LUT UR22, UR22, 0x40, URZ, 0xe2, !UPT ;  /* 0x0000004016167892 */ /* 0x000fc4000f8ee2ff */
[----:B--2---:R-:W-:Y:S02]  /*16f0*/  UIADD3 UR6, UPT, UPT, UR29, 0xff, URZ ;  /* 0x000000ff1d067890 */ /* 0x004fe4000fffe0ff */
[----:B------:R-:W-:Y:S02]  /*1700*/  USEL UR14, UR14, 0x2, UP0 ;  /* 0x000000020e0e7887 */ /* 0x000fe40008000000 */
[----:B------:R-:W-:Y:S01]  /*1710*/  USHF.R.S32.HI UR31, URZ, 0x1f, UR6 ;  /* 0x0000001fff1f7899 */ /* 0x000fe20008011406 */
[----:B------:R-:W-:-:S03]  /*1720*/  UMOV UR15, URZ ;  /* 0x000000ff000f7c82 */ /* 0x000fc60008000000 */
[----:B------:R-:W-:Y:S02]  /*1730*/  ULEA.HI UR31, UR31, UR6, URZ, 0x8 ;  /* 0x000000061f1f7291 */ /* 0x000fe4000f8f40ff */
[----:B------:R-:W-:Y:S02]  /*1740*/  UIADD3 UR6, UPT, UPT, UR29, -0x1, URZ ;  /* 0xffffffff1d067890 */ /* 0x000fe4000fffe0ff */
[----:B------:R-:W-:Y:S02]  /*1750*/  USHF.R.S32.HI UR31, URZ, 0x8, UR31 ;  /* 0x00000008ff1f7899 */ /* 0x000fe4000801141f */
[----:B------:R-:W-:Y:S02]  /*1760*/  UISETP.GE.U32.AND UP2, UPT, UR6, -0x1ff, UPT ;  /* 0xfffffe010600788c */ /* 0x000fe4000bf46070 */
[----:B------:R-:W-:Y:S02]  /*1770*/  UISETP.LT.U32.AND UP1, UPT, UR31, 0x6, UPT ;  /* 0x000000061f00788c */ /* 0x000fe4000bf21070 */
[----:B------:R-:W-:-:S02]  /*1780*/  UIADD3 UR29, UPT, UPT, UR29, 0x1fe, URZ ;  /* 0x000001fe1d1d7890 */ /* 0x000fc4000fffe0ff */
[----:B------:R-:W-:-:S04]  /*1790*/  USEL UR30, UR31, 0x6, UP1 ;  /* 0x000000061f1e7887 */ /* 0x000fc80008800000 */
[----:B------:R-:W-:Y:S02]  /*17a0*/  UIADD3 UR7, UPT, UPT, UR30, -0x1, URZ ;  /* 0xffffffff1e077890 */ /* 0x000fe4000fffe0ff */
[----:B------:R-:W-:Y:S02]  /*17b0*/  @UP2 UIADD3 UR7, UPT, UPT, UR30, URZ, URZ ;  /* 0x000000ff1e072290 */ /* 0x000fe4000fffe0ff */
[----:B------:R-:W-:Y:S02]  /*17c0*/  UIADD3 UR23, UPT, UPT, UR31, -UR30, URZ ;  /* 0x8000001e1f177290 */ /* 0x000fe4000fffe0ff */
[----:B-1----:R-:W-:-:S12]  /*17d0*/  UIADD3 UR7, UPT, UPT, UR7, 0x1, URZ ;  /* 0x0000000107077890 */ /* 0x002fd8000fffe0ff */
.L_x_46:
[----:B------:R-:W-:Y:S01]  /*17e0*/  UISETP.NE.AND UP0, UPT, UR37, URZ, UPT ;  /* 0x000000ff2500728c */ /* 0x000fe2000bf05270 */
[----:B------:R-:W1:Y:S08]  /*17f0*/  S2UR UR37, SR_CgaCtaId ;  /* 0x00000000002579c3 */ /* 0x000e700000008800 */
[----:B------:R-:W-:Y:S05]  /*1800*/  BRA.U UP0, `(.L_x_23) ;  /* 0x0000000100347547 */ /* 0x000fea000b800000 */
[----:B------:R-:W2:Y:S01]  /*1810*/  S2R R2, SR_CgaCtaId ;  /* 0x0000000000027919 */ /* 0x000ea20000008800 */
[----:B------:R-:W-:-:S04]  /*1820*/  MOV R3, 0x400 ;  /* 0x0000040000037802 */ /* 0x000fc80000000f00 */
[----:B--2---:R-:W-:Y:S02]  /*1830*/  LEA R2, R2, R3, 0x18 ;  /* 0x0000000302027211 */ /* 0x004fe400078ec0ff */
[----:B------:R-:W-:-:S03]  /*1840*/  SHF.L.U32 R3, R11, 0x1f, RZ ;  /* 0x0000001f0b037819 */ /* 0x000fc600000006ff */
[----:B------:R-:W-:-:S04]  /*1850*/  IMAD R2, R12, 0x8, R2 ;  /* 0x000000080c027824 */ /* 0x000fc800078e0202 */
[----:B------:R-:W2:Y:S02]  /*1860*/  SYNCS.PHASECHK.TRANS64.TRYWAIT P0, [R2+URZ+0x100], R3 ;  /* 0x00010003020075a7 */ /* 0x000ea400080011ff */
[----:B--2---:R-:W-:Y:S05]  /*1870*/  @!P0 BRA `(.L_x_24) ;  /* 0x000000c800c88947 */ /* 0x004fea0003800000 */
.L_x_194:
[----:B------:R-:W-:Y:S01]  /*1880*/  VIADD R12, R12, 0x1 ;  /* 0x000000010c0c7836 */ /* 0x000fe20000000000 */
[----:B------:R2:W-:Y:S04]  /*1890*/  SYNCS.ARRIVE.TRANS64.A1T0 RZ, [R2+URZ+0xf0], RZ ;  /* 0x0000f0ff02ff79a7 */ /* 0x0005e800081000ff */
[----:B------:R-:W-:-:S04]  /*18a0*/  ISETP.NE.AND P0, PT, R12, 0x2, PT ;  /* 0x000000020c00780c */ /* 0x000fc80003f05270 */
[----:B------:R-:W-:Y:S02]  /*18b0*/  SEL R12, R12, RZ, P0 ;  /* 0x000000ff0c0c7207 */ /* 0x000fe40000000000 */
[----:B--2---:R-:W-:-:S04]  /*18c0*/  SEL R2, RZ, 0x1, P0 ;  /* 0x00000001ff027807 */ /* 0x004fc80000000000 */
[----:B------:R-:W-:-:S07]  /*18d0*/  LOP3.LUT R11, R11, R2, RZ, 0x3c, !PT ;  /* 0x000000020b0b7212 */ /* 0x000fce00078e3cff */
.L_x_23:
[----:B------:R-:W-:Y:S01]  /*18e0*/  UMOV UR6, 0x400 ;  /* 0x0000040000067882 */ /* 0x000fe20000000000 */
[----:B------:R-:W-:Y:S01]  /*18f0*/  SHF.L.U32 R2, R15, 0x1f, RZ ;  /* 0x0000001f0f027819 */ /* 0x000fe200000006ff */
[----:B-1----:R-:W-:Y:S02]  /*1900*/  ULEA UR6, UR37, UR6, 0x18 ;  /* 0x0000000625067291 */ /* 0x002fe4000f8ec0ff */
[----:B------:R-:W-:Y:S02]  /*1910*/  UISETP.GE.U32.AND UP0, UPT, UR29, 0x1ff, UPT ;  /* 0x000001ff1d00788c */ /* 0x000fe4000bf06070 */
[----:B------:R-:W-:Y:S02]  /*1920*/  ULEA UR8, UR15, UR6, 0x3 ;  /* 0x000000060f087291 */ /* 0x000fe4000f8e18ff */
[----:B------:R-:W-:Y:S02]  /*1930*/  USHF.L.U32 UR35, UR20, 0x7, URZ ;  /* 0x0000000714237899 */ /* 0x000fe400080006ff */
[----:B------:R-:W-:Y:S01]  /*1940*/  ULEA UR27, UR12, UR22, 0x7 ;  /* 0x000000160c1b7291 */ /* 0x000fe2000f8e38ff */
[----:B------:R-:W-:-:S04]  /*1950*/  UMOV UR45, URZ ;  /* 0x000000ff002d7c82 */ /* 0x000fc80008000000 */
[----:B------:R1:W2:Y:S01]  /*1960*/  SYNCS.PHASECHK.TRANS64.TRYWAIT P2, [UR8+0x30], R2 ;  /* 0x00003002ff0075a7 */ /* 0x0002a20008041108 */
[----:B------:R-:W-:Y:S06]  /*1970*/  BRA.U !UP0, `(.L_x_25) ;  /* 0x0000000508187547 */ /* 0x000fec000b800000 */
[----:B------:R-:W-:Y:S01]  /*1980*/  UMOV UR43, URZ ;  /* 0x000000ff002b7c82 */ /* 0x000fe20008000000 */
[----:B------:R-:W-:-:S05]  /*1990*/  UMOV UR42, UR15 ;  /* 0x0000000f002a7c82 */ /* 0x000fca0008000000 */
.L_x_33:
[----:B------:R-:W-:Y:S01]  /*19a0*/  ULEA UR33, UR42, UR6, 0x3 ;  /* 0x000000062a217291 */ /* 0x000fe2000f8e18ff */
[----:B--2---:R-:W-:Y:S01]  /*19b0*/  @!P5 MOV R3, 0x8800 ;  /* 0x000088000003d802 */ /* 0x004fe20000000f00 */
[----:B--2---:R-:W-:Y:S10]  /*19c0*/  @P2 BRA `(.L_x_26) ;  /* 0x00000000000c2947 */ /* 0x004ff40003800000 */
[----:B------:R-:W-:-:S04]  /*19d0*/  SHF.L.U32 R4, R15, 0x1f, RZ ;  /* 0x0000001f0f047819 */ /* 0x000fc800000006ff */
[----:B------:R-:W2:Y:S02]  /*19e0*/  SYNCS.PHASECHK.TRANS64.TRYWAIT P0, [UR33+0x30], R4 ;  /* 0x00003004ff0075a7 */ /* 0x000ea40008001121 */
[----:B--2---:R-:W-:Y:S05]  /*19f0*/  @!P0 BRA `(.L_x_27) ;  /* 0x000000c8007c8947 */ /* 0x004fea0003800000 */
.L_x_26:
[----:B------:R2:W-:Y:S01]  /*1a00*/  @!P5 SYNCS.ARRIVE.TRANS64 RZ, [UR33], R3 ;  /* 0x00000003ffffd9a7 */ /* 0x0005e20008000021 */
[----:B------:R-:W-:-:S04]  /*1a10*/  ULOP3.LUT UR8, UR14, 0x2, URZ, 0xfc, !UPT ;  /* 0x000000020e087892 */ /* 0x000fc8000f8efcff */
[----:B------:R-:W-:-:S09]  /*1a20*/  UISETP.NE.AND UP0, UPT, UR8, 0x2, UPT ;  /* 0x000000020800788c */ /* 0x000fd2000bf05270 */
[----:B------:R-:W-:Y:S05]  /*1a30*/  BRA.U UP0, `(.L_x_28) ;  /* 0x0000000100047547 */ /* 0x000fea000b800000 */
[----:B------:R-:W-:Y:S05]  /*1a40*/  BPT.TRAP 0x1 ;  /* 0x000000040000795c */ /* 0x000fea0000300000 */
.L_x_28:
[----:B------:R-:W-:Y:S04]  /*1a50*/  BSSY.RECONVERGENT B0, `(.L_x_29) ;  /* 0x0000003000007945 */ /* 0x000fe80003800200 */
[----:B------:R-:W-:Y:S05]  /*1a60*/  @P4 BRA `(.L_x_30) ;  /* 0x0000000000044947 */ /* 0x000fea0003800000 */
[----:B------:R-:W-:Y:S05]  /*1a70*/  BPT.TRAP 0x1 ;  /* 0x000000040000795c */ /* 0x000fea0000300000 */
.L_x_30:
[----:B------:R-:W-:Y:S05]  /*1a80*/  BSYNC.RECONVERGENT B0 ;  /* 0x0000000000007941 */ /* 0x000fea0003800200 */
.L_x_29:
[----:B------:R-:W-:Y:S01]  /*1a90*/  UIADD3 UR15, UPT, UPT, UR42, 0x1, URZ ;  /* 0x000000012a0f7890 */ /* 0x000fe2000fffe0ff */
[----:B------:R-:W-:Y:S01]  /*1aa0*/  BSSY.RECONVERGENT B0, `(.L_x_31) ;  /* 0x000002e000007945 */ /* 0x000fe20003800200 */
[----:B------:R-:W-:Y:S02]  /*1ab0*/  ELECT P0, URZ, PT ;  /* 0x0000000000ff782f */ /* 0x000fe40003800000 */
[----:B------:R-:W-:-:S04]  /*1ac0*/  UISETP.NE.AND UP0, UPT, UR15, 0x6, UPT ;  /* 0x000000060f00788c */ /* 0x000fc8000bf05270 */
[----:B------:R-:W-:Y:S02]  /*1ad0*/  USEL UR9, URZ, 0x1, UP0 ;  /* 0x00000001ff097887 */ /* 0x000fe40008000000 */
[----:B------:R-:W-:-:S04]  /*1ae0*/  USEL UR15, UR15, URZ, UP0 ;  /* 0x000000ff0f0f7287 */ /* 0x000fc80008000000 */
[----:B------:R-:W-:Y:S01]  /*1af0*/  ULEA UR8, UR15, UR6, 0x3 ;  /* 0x000000060f087291 */ /* 0x000fe2000f8e18ff */
[----:B------:R-:W-:-:S04]  /*1b00*/  LOP3.LUT R15, R15, UR9, RZ, 0x3c, !PT ;  /* 0x000000090f0f7c12 */ /* 0x000fc8000f8e3cff */
[----:B-1----:R-:W-:-:S04]  /*1b10*/  SHF.L.U32 R2, R15, 0x1f, RZ ;  /* 0x0000001f0f027819 */ /* 0x002fc800000006ff */
[----:B------:R1:W1:Y:S01]  /*1b20*/  SYNCS.PHASECHK.TRANS64.TRYWAIT P2, [UR8+0x30], R2 ;  /* 0x00003002ff0075a7 */ /* 0x0002620008041108 */
[----:B------:R-:W-:Y:S05]  /*1b30*/  @!P0 BRA `(.L_x_32) ;  /* 0x0000000000908947 */ /* 0x000fea0003800000 */
[----:B------:R-:W-:Y:S02]  /*1b40*/  USHF.L.U32 UR32, UR42, 0xe, URZ ;  /* 0x0000000e2a207899 */ /* 0x000fe400080006ff */
[----:B------:R-:W-:Y:S02]  /*1b50*/  USHF.L.U32 UR16, UR42, 0xa, URZ ;  /* 0x0000000a2a107899 */ /* 0x000fe400080006ff */
[----:B------:R-:W-:Y:S02]  /*1b60*/  UIADD3 UR54, UP3, UPT, UR40, 0x80, URZ ;  /* 0x0000008028367890 */ /* 0x000fe4000ff7e0ff */
[----:B------:R-:W-:Y:S02]  /*1b70*/  UIADD3 UR52, UP2, UPT, UR40, 0x180, URZ ;  /* 0x0000018028347890 */ /* 0x000fe4000ff5e0ff */
[----:B------:R-:W-:Y:S02]  /*1b80*/  ULOP3.LUT UR24, UR32, UR5, URZ, 0xfc, !UPT ;  /* 0x0000000520187292 */ /* 0x000fe4000f8efcff */
[----:B------:R-:W-:-:S02]  /*1b90*/  UIADD3 UR50, UP1, UPT, UR40, 0x280, URZ ;  /* 0x0000028028327890 */ /* 0x000fc4000ff3e0ff */
[----:B------:R-:W-:Y:S02]  /*1ba0*/  UIADD3 UR48, UP0, UPT, UR40, 0x380, URZ ;  /* 0x0000038028307890 */ /* 0x000fe4000ff1e0ff */
[----:B------:R-:W-:Y:S02]  /*1bb0*/  USHF.L.U32 UR19, UR43, 0x1, URZ ;  /* 0x000000012b137899 */ /* 0x000fe400080006ff */
[----:B------:R-:W-:Y:S02]  /*1bc0*/  ULOP3.LUT UR8, UR16, UR4, URZ, 0xfc, !UPT ;  /* 0x0000000410087292 */ /* 0x000fe4000f8efcff */
[----:B------:R-:W-:Y:S02]  /*1bd0*/  USHF.L.U32 UR34, UR43, 0x8, URZ ;  /* 0x000000082b227899 */ /* 0x000fe400080006ff */
[----:B------:R-:W-:Y:S02]  /*1be0*/  UIADD3.X UR55, UPT, UPT, URZ, UR41, URZ, UP3, !UPT ;  /* 0x00000029ff377290 */ /* 0x000fe40009ffe4ff */
[----:B------:R-:W-:-:S02]  /*1bf0*/  UIADD3 UR32, UPT, UPT, UR6, 0x4300, UR32 ;  /* 0x0000430006207890 */ /* 0x000fc4000fffe020 */
[----:B------:R-:W-:Y:S02]  /*1c00*/  UIADD3.X UR53, UPT, UPT, URZ, UR41, URZ, UP2, !UPT ;  /* 0x00000029ff357290 */ /* 0x000fe400097fe4ff */
[----:B------:R-:W-:Y:S02]  /*1c10*/  UIADD3 UR24, UPT, UPT, UR6, 0x1c300, UR24 ;  /* 0x0001c30006187890 */ /* 0x000fe4000fffe018 */
[----:B------:R-:W-:Y:S02]  /*1c20*/  UIADD3.X UR51, UPT, UPT, URZ, UR41, URZ, UP1, !UPT ;  /* 0x00000029ff337290 */ /* 0x000fe40008ffe4ff */
[----:B------:R-:W-:Y:S02]  /*1c30*/  UIADD3 UR16, UPT, UPT, UR6, 0x34300, UR16 ;  /* 0x0003430006107890 */ /* 0x000fe4000fffe010 */
[----:B------:R-:W-:Y:S02]  /*1c40*/  UIADD3.X UR49, UPT, UPT, URZ, UR41, URZ, UP0, !UPT ;  /* 0x00000029ff317290 */ /* 0x000fe400087fe4ff */
[----:B------:R-:W-:-:S02]  /*1c50*/  ULEA.HI UR11, UR4, UR19, URZ, 0x17 ;  /* 0x00000013040b7291 */ /* 0x000fc4000f8fb8ff */
[----:B------:R-:W-:Y:S01]  /*1c60*/  UIADD3 UR8, UPT, UPT, UR6, 0x35b00, UR8 ;  /* 0x00035b0006087890 */ /* 0x000fe2000fffe008 */
[----:B------:R-:W-:Y:S01]  /*1c70*/  UMOV UR46, 0x0 ;  /* 0x00000000002e7882 */ /* 0x000fe20000000000 */
[----:B------:R-:W-:Y:S01]  /*1c80*/  UMOV UR47, 0x10000000 ;  /* 0x10000000002f7882 */ /* 0x000fe20000000000 */
[----:B------:R-:W-:Y:S01]  /*1c90*/  UMOV UR44, 0x30000 ;  /* 0x00030000002c7882 */ /* 0x000fe20000000000 */
[----:B------:R-:W-:Y:S01]  /*1ca0*/  UMOV UR25, UR33 ;  /* 0x0000002100197c82 */ /* 0x000fe20008000000 */
[----:B------:R-:W-:Y:S01]  /*1cb0*/  UMOV UR28, UR36 ;  /* 0x00000024001c7c82 */ /* 0x000fe20008000000 */
[----:B------:R-:W-:Y:S01]  /*1cc0*/  UMOV UR18, URZ ;  /* 0x000000ff00127c82 */ /* 0x000fe20008000000 */
[----:B------:R-:W-:Y:S01]  /*1cd0*/  UMOV UR26, UR34 ;  /* 0x00000022001a7c82 */ /* 0x000fe20008000000 */
[----:B------:R-:W-:Y:S01]  /*1ce0*/  UMOV UR17, UR33 ;  /* 0x0000002100117c82 */ /* 0x000fe20008000000 */
[----:B------:R-:W-:Y:S01]  /*1cf0*/  UMOV UR21, UR36 ;  /* 0x0000002400157c82 */ /* 0x000fe20008000000 */
[----:B------:R1:W-:Y:S01]  /*1d00*/  UTMALDG.3D [UR32], [UR54], desc[UR46] ;  /* 0x00002e20360075b4 */ /* 0x0003e20008011000 */
[----:B------:R-:W-:Y:S01]  /*1d10*/  UMOV UR9, UR33 ;  /* 0x0000002100097c82 */ /* 0x000fe20008000000 */
[----:B------:R-:W-:Y:S01]  /*1d20*/  UMOV UR13, UR36 ;  /* 0x00000024000d7c82 */ /* 0x000fe20008000000 */
[----:B------:R-:W-:Y:S01]  /*1d30*/  UMOV UR10, UR18 ;  /* 0x00000012000a7c82 */ /* 0x000fe20008000000 */
[----:B------:R1:W-:Y:S01]  /*1d40*/  UTMALDG.3D.MULTICAST [UR24], [UR52], UR44, desc[UR46] ;  /* 0x00002e18340073b4 */ /* 0x0003e2000801182c */
[----:B------:R1:W-:Y:S01]  /*1d50*/  UTMALDG.4D [UR16], [UR50], desc[UR46] ;  /* 0x00002e10320075b4 */ /* 0x0003e20008019000 */
[----:B------:R1:W-:Y:S01]  /*1d60*/  UTMALDG.4D.MULTICAST [UR8], [UR48], UR44, desc[UR46] ;  /* 0x00002e08300073b4 */ /* 0x0003e2000801982c */
[----:B------:R-:W-:Y:S01]  /*1d70*/  NOP ;  /* 0x0000000000007918 */ /* 0x000fe20000000000 */
.L_x_32:
[----:B-1----:R-:W-:Y:S05]  /*1d80*/  BSYNC.RECONVERGENT B0 ;  /* 0x0000000000007941 */ /* 0x002fea0003800200 */
.L_x_31:
[----:B------:R-:W-:Y:S01]  /*1d90*/  UIADD3 UR43, UPT, UPT, UR43, 0x1, URZ ;  /* 0x000000012b2b7890 */ /* 0x000fe2000fffe0ff */
[----:B------:R-:W-:Y:S01]  /*1da0*/  UMOV UR42, UR15 ;  /* 0x0000000f002a7c82 */ /* 0x000fe20008000000 */
[----:B------:R-:W-:Y:S02]  /*1db0*/  UMOV UR45, UR7 ;  /* 0x00000007002d7c82 */ /* 0x000fe40008000000 */
[----:B------:R-:W-:-:S09]  /*1dc0*/  UISETP.NE.AND UP0, UPT, UR43, UR7, UPT ;  /* 0x000000072b00728c */ /* 0x000fd2000bf05270 */
[----:B------:R-:W-:Y:S05]  /*1dd0*/  BRA.U UP0, `(.L_x_33) ;  /* 0xfffffff900f07547 */ /* 0x000fea000b83ffff */
.L_x_25:
[----:B------:R-:W-:Y:S01]  /*1de0*/  ULEA UR8, UR15, UR6, 0x3 ;  /* 0x000000060f087291 */ /* 0x000fe2000f8e18ff */
[----:B-1----:R-:W-:Y:S01]  /*1df0*/  SHF.L.U32 R2, R15, 0x1f, RZ ;  /* 0x0000001f0f027819 */ /* 0x002fe200000006ff */
[----:B------:R-:W-:Y:S01]  /*1e00*/  @!P1 SYNCS.ARRIVE.TRANS64.A1T0 RZ, [UR6+0xa8], RZ ;  /* 0x0000a8ffffff99a7 */ /* 0x000fe20008100006 */
[----:B------:R-:W-:-:S06]  /*1e10*/  UISETP.GT.AND UP0, UPT, UR31, UR30, UPT ;  /* 0x0000001e1f00728c */ /* 0x000fcc000bf04270 */
[----:B------:R1:W1:Y:S03]  /*1e20*/  SYNCS.PHASECHK.TRANS64.TRYWAIT P1, [UR8+0x30], R2 ;  /* 0x00003002ff0075a7 */ /* 0x0002660008021108 */
[----:B------:R-:W-:Y:S05]  /*1e30*/  BRA.U !UP0, `(.L_x_34) ;  /* 0x0000000508147547 */ /* 0x000fea000b800000 */
[----:B------:R-:W-:Y:S01]  /*1e40*/  UIADD3 UR43, UPT, UPT, UR23, UR45, URZ ;  /* 0x0000002d172b7290 */ /* 0x000fe2000fffe0ff */
[----:B------:R-:W-:-:S11]  /*1e50*/  UMOV UR44, UR15 ;  /* 0x0000000f002c7c82 */ /* 0x000fd60008000000 */
.L_x_42:
[----:B------:R-:W-:Y:S01]  /*1e60*/  ULEA UR33, UR44, UR6, 0x3 ;  /* 0x000000062c217291 */ /* 0x000fe2000f8e18ff */
[----:B--2---:R-:W-:Y:S01]  /*1e70*/  @!P5 MOV R3, 0x8800 ;  /* 0x000088000003d802 */ /* 0x004fe20000000f00 */
[----:B-1----:R-:W-:Y:S10]  /*1e80*/  @P1 BRA `(.L_x_35) ;  /* 0x00000000000c1947 */ /* 0x002ff40003800000 */
[----:B------:R-:W-:-:S04]  /*1e90*/  SHF.L.U32 R4, R15, 0x1f, RZ ;  /* 0x0000001f0f047819 */ /* 0x000fc800000006ff */
[----:B------:R-:W1:Y:S02]  /*1ea0*/  SYNCS.PHASECHK.TRANS64.TRYWAIT P0, [UR33+0x30], R4 ;  /* 0x00003004ff0075a7 */ /* 0x000e640008001121 */
[----:B-1----:R-:W-:Y:S05]  /*1eb0*/  @!P0 BRA `(.L_x_36) ;  /* 0x000000c400648947 */ /* 0x002fea0003800000 */
.L_x_35:
[----:B------:R2:W-:Y:S01]  /*1ec0*/  @!P5 SYNCS.ARRIVE.TRANS64 RZ, [UR33], R3 ;  /* 0x00000003ffffd9a7 */ /* 0x0005e20008000021 */
[----:B------:R-:W-:-:S04]  /*1ed0*/  ULOP3.LUT UR8, UR14, 0x2, URZ, 0xfc, !UPT ;  /* 0x000000020e087892 */ /* 0x000fc8000f8efcff */
[----:B------:R-:W-:-:S09]  /*1ee0*/  UISETP.NE.AND UP0, UPT, UR8, 0x2, UPT ;  /* 0x000000020800788c */ /* 0x000fd2000bf05270 */
[----:B------:R-:W-:Y:S05]  /*1ef0*/  BRA.U UP0, `(.L_x_37) ;  /* 0x0000000100047547 */ /* 0x000fea000b800000 */
[----:B------:R-:W-:Y:S05]  /*1f00*/  BPT.TRAP 0x1 ;  /* 0x000000040000795c */ /* 0x000fea0000300000 */
.L_x_37:
[----:B------:R-:W-:Y:S04]  /*1f10*/  BSSY.RECONVERGENT B0, `(.L_x_38) ;  /* 0x0000003000007945 */ /* 0x000fe80003800200 */
[----:B------:R-:W-:Y:S05]  /*1f20*/  @P4 BRA `(.L_x_39) ;  /* 0x0000000000044947 */ /* 0x000fea0003800000 */
[----:B------:R-:W-:Y:S05]  /*1f30*/  BPT.TRAP 0x1 ;  /* 0x000000040000795c */ /* 0x000fea0000300000 */
.L_x_39:
[----:B------:R-:W-:Y:S05]  /*1f40*/  BSYNC.RECONVERGENT B0 ;  /* 0x0000000000007941 */ /* 0x000fea0003800200 */
.L_x_38:
        /* <DEDUP_REMOVED lines=27> */
[----:B------:R-:W-:Y:S02]  /*2100*/  ULEA.HI UR11, UR4, UR19, URZ, 0x17 ;  /* 0x00000013040b7291 */ /* 0x000fe4000f8fb8ff */
[----:B------:R-:W-:-:S02]  /*2110*/  UIADD3 UR8, UPT, UPT, UR6, 0x35b00, UR8 ;  /* 0x00035b0006087890 */ /* 0x000fc4000fffe008 */
[----:B------:R-:W-:Y:S01]  /*2120*/  UIADD3.X UR49, UPT, UPT, URZ, UR41, URZ, UP0, !UPT ;  /* 0x00000029ff317290 */ /* 0x000fe200087fe4ff */
        /* <DEDUP_REMOVED lines=17> */
.L_x_41:
[----:B-1----:R-:W-:Y:S05]  /*2240*/  BSYNC.RECONVERGENT B0 ;  /* 0x0000000000007941 */ /* 0x002fea0003800200 */
.L_x_40:
[----:B------:R-:W-:Y:S01]  /*2250*/  UIADD3 UR45, UPT, UPT, UR45, 0x1, URZ ;  /* 0x000000012d2d7890 */ /* 0x000fe2000fffe0ff */
[----:B------:R-:W-:-:S03]  /*2260*/  UMOV UR44, UR15 ;  /* 0x0000000f002c7c82 */ /* 0x000fc60008000000 */
[----:B------:R-:W-:-:S09]  /*2270*/  UISETP.NE.AND UP0, UPT, UR45, UR43, UPT ;  /* 0x0000002b2d00728c */ /* 0x000fd2000bf05270 */
[----:B------:R-:W-:Y:S05]  /*2280*/  BRA.U UP0, `(.L_x_42) ;  /* 0xfffffff900f47547 */ /* 0x000fea000b83ffff */
.L_x_34:
[C---:B-1----:R-:W-:Y:S01]  /*2290*/  LEA R2, R14.reuse, UR6, 0x3 ;  /* 0x000000060e027c11 */ /* 0x042fe2000f8e18ff */
[----:B------:R-:W-:Y:S01]  /*22a0*/  NOP ;  /* 0x0000000000007918 */ /* 0x000fe20000000000 */
[----:B--2---:R-:W-:Y:S02]  /*22b0*/  SHF.L.U32 R3, R13, 0x1f, RZ ;  /* 0x0000001f0d037819 */ /* 0x004fe400000006ff */
[----:B------:R-:W-:Y:S02]  /*22c0*/  LEA R4, R14, UR6, 0x4 ;  /* 0x000000060e047c11 */ /* 0x000fe4000f8e20ff */
[----:B------:R-:W1:Y:S02]  /*22d0*/  SYNCS.PHASECHK.TRANS64.TRYWAIT P0, [R2+URZ+0xb0], R3 ;  /* 0x0000b003020075a7 */ /* 0x000e6400080011ff */
[----:B-1----:R-:W-:Y:S05]  /*22e0*/  @!P0 BRA `(.L_x_43) ;  /* 0x000000c000708947 */ /* 0x002fea0003800000 */
.L_x_197:
[----:B------:R-:W2:Y:S01]  /*22f0*/  LDS.128 R4, [R4+0x120] ;  /* 0x0001200004047984 */ /* 0x000ea20000000c00 */
[----:B------:R-:W-:Y:S01]  /*2300*/  ISETP.GE.AND P0, PT, R43, 0x1, PT ;  /* 0x000000012b00780c */ /* 0x000fe20003f06270 */
[----:B-1----:R-:W-:Y:S01]  /*2310*/  VIADD R2, R2, 0xc0 ;  /* 0x000000c002027836 */ /* 0x002fe20000000000 */
[----:B------:R-:W-:Y:S01]  /*2320*/  @!PT LDS RZ, [RZ] ;  /* 0x00000000fffff984 */ /* 0x000fe20000000800 */
[----:B------:R-:W-:Y:S01]  /*2330*/  @!PT LDS RZ, [RZ] ;  /* 0x00000000fffff984 */ /* 0x000fe20000000800 */
[----:B------:R-:W-:Y:S01]  /*2340*/  @!PT LDS RZ, [RZ] ;  /* 0x00000000fffff984 */ /* 0x000fe20000000800 */
[----:B------:R-:W-:Y:S01]  /*2350*/  @!PT LDS RZ, [RZ] ;  /* 0x00000000fffff984 */ /* 0x000fe20000000800 */
[----:B------:R1:W-:Y:S06]  /*2360*/  MEMBAR.ALL.CTA ;  /* 0x0000000000007992 */ /* 0x0003ec0000008000 */
[----:B-1----:R-:W1:Y:S01]  /*2370*/  FENCE.VIEW.ASYNC.S ;  /* 0x00000000000073c6 */ /* 0x002e620000000000 */
[----:B------:R-:W-:-:S04]  /*2380*/  PRMT R2, RZ, 0x654, R2 ;  /* 0x00000654ff027816 */ /* 0x000fc80000000002 */
[----:B-1----:R1:W-:Y:S01]  /*2390*/  SYNCS.ARRIVE.TRANS64.RED.A1T0 RZ, [R2+URZ], RZ ;  /* 0x000000ff02ff79a7 */ /* 0x0023e200081004ff */
[----:B--2---:R-:W-:-:S13]  /*23a0*/  LOP3.LUT P2, RZ, R6, 0x1, RZ, 0xc0, !PT ;  /* 0x0000000106ff7812 */ /* 0x004fda000784c0ff */
[----:B------:R-:W-:Y:S01]  /*23b0*/  @P2 SHF.R.U32.HI R3, RZ, 0x10, R5 ;  /* 0x00000010ff032819 */ /* 0x000fe20000011605 */
[----:B------:R-:W-:Y:S01]  /*23c0*/  VOTEU.ANY UP0, P2 ;  /* 0x0000000000ff7886 */ /* 0x000fe20001000100 */
[----:B------:R-:W-:Y:S02]  /*23d0*/  @P2 MOV R10, R4 ;  /* 0x00000004000a2202 */ /* 0x000fe40000000f00 */
[----:B------:R-:W-:Y:S02]  /*23e0*/  @P2 R2UR.BROADCAST UR8, R3 ;  /* 0x00000000030822ca */ /* 0x000fe400008e0000 */
[----:B------:R-:W-:-:S11]  /*23f0*/  @P2 LOP3.LUT R9, R5, 0xffff, RZ, 0xc0, !PT ;  /* 0x0000ffff05092812 */ /* 0x000fd600078ec0ff */
[----:B------:R-:W-:Y:S01]  /*2400*/  @UP0 UMOV UR36, UR8 ;  /* 0x0000000800240c82 */ /* 0x000fe20008000000 */
[----:B-1----:R-:W-:Y:S05]  /*2410*/  @!P0 BRA `(.L_x_44) ;  /* 0x0000000000b88947 */ /* 0x002fea0003800000 */
[----:B------:R-:W4:Y:S01]  /*2420*/  LDC.64 R4, c[0x0][0xf18] ;  /* 0x0003c600ff047b82 */ /* 0x000f220000000a00 */
[----:B------:R-:W-:-:S07]  /*2430*/  ISETP.NE.AND P3, PT, R43, 0x1, PT ;  /* 0x000000012b00780c */ /* 0x000fce0003f65270 */
[----:B------:R-:W3:Y:S08]  /*2440*/  LDC.64 R6, c[0x0][0xf10] ;  /* 0x0003c400ff067b82 */ /* 0x000ef00000000a00 */
[----:B------:R-:W1:Y:S08]  /*2450*/  LDC R16, c[0x0][0xf20] ;  /* 0x0003c800ff107b82 */ /* 0x000e700000000800 */
[----:B------:R-:W2:Y:S01]  /*2460*/  LDC R17, c[0x0][0xf0c] ;  /* 0x0003c300ff117b82 */ /* 0x000ea20000000800 */
[----:B----4-:R-:W-:Y:S01]  /*2470*/  IMAD.HI.U32 R19, R0, R5, RZ ;  /* 0x0000000500137227 */ /* 0x010fe200078e00ff */
[----:B------:R-:W-:-:S03]  /*2480*/  ISETP.NE.AND P0, PT, R4, 0x1, PT ;  /* 0x000000010400780c */ /* 0x000fc60003f05270 */
[----:B------:R-:W-:-:S03]  /*2490*/  IMAD.HI.U32 R5, R9, R5, RZ ;  /* 0x0000000509057227 */ /* 0x000fc600078e00ff */
[----:B------:R-:W4:Y:S01]  /*24a0*/  LDC.64 R2, c[0x0][0xf28] ;  /* 0x0003ca00ff027b82 */ /* 0x000f220000000a00 */
[----:B---3--:R-:W-:-:S04]  /*24b0*/  IMAD.HI.U32 R20, R8, R6, RZ ;  /* 0x0000000608147227 */ /* 0x008fc800078e00ff */
[----:B------:R-:W-:Y:S01]  /*24c0*/  IMAD.HI.U32 R21, R10, R6, RZ ;  /* 0x000000060a157227 */ /* 0x000fe200078e00ff */
[----:B------:R-:W-:Y:S02]  /*24d0*/  SHF.R.U32.HI R20, RZ, R7, R20 ;  /* 0x00000007ff147219 */ /* 0x000fe40000011614 */
[-C--:B-1----:R-:W-:Y:S02]  /*24e0*/  SHF.R.U32.HI R19, RZ, R16.reuse, R19 ;  /* 0x00000010ff137219 */ /* 0x082fe40000011613 */
[----:B------:R-:W-:Y:S02]  /*24f0*/  SHF.R.U32.HI R5, RZ, R16, R5 ;  /* 0x00000010ff057219 */ /* 0x000fe40000011605 */
[----:B------:R-:W-:Y:S02]  /*2500*/  SEL R19, R0, R19, !P0 ;  /* 0x0000001300137207 */ /* 0x000fe40004000000 */
[----:B------:R-:W-:Y:S02]  /*2510*/  SHF.R.U32.HI R21, RZ, R7, R21 ;  /* 0x00000007ff157219 */ /* 0x000fe40000011615 */
[----:B--2---:R-:W-:-:S02]  /*2520*/  ISETP.NE.AND P1, PT, R17, 0x1, PT ;  /* 0x000000011100780c */ /* 0x004fc40003f25270 */
[----:B------:R-:W-:Y:S02]  /*2530*/  SEL R5, R9, R5, !P0 ;  /* 0x0000000509057207 */ /* 0x000fe40004000000 */
[----:B------:R-:W-:Y:S02]  /*2540*/  SEL R20, R8, R20, !P1 ;  /* 0x0000001408147207 */ /* 0x000fe40004800000 */
[----:B------:R-:W-:Y:S01]  /*2550*/  SEL R21, R10, R21, !P1 ;  /* 0x000000150a157207 */ /* 0x000fe20004800000 */
[----:B----4-:R-:W-:-:S04]  /*2560*/  IMAD.HI.U32 R18, R19, R2, RZ ;  /* 0x0000000213127227 */ /* 0x010fc800078e00ff */
[----:B------:R-:W-:Y:S01]  /*2570*/  IMAD.HI.U32 R6, R20, R2, RZ ;  /* 0x0000000214067227 */ /* 0x000fe200078e00ff */
[----:B------:R-:W-:-:S04]  /*2580*/  @P3 SHF.R.U32.HI R19, RZ, R3, R18 ;  /* 0x00000003ff133219 */ /* 0x000fc80000011612 */
[----:B------:R-:W-:Y:S01]  /*2590*/  @P3 SHF.R.U32.HI R20, RZ, R3, R6 ;  /* 0x00000003ff143219 */ /* 0x000fe20000011606 */
[----:B------:R-:W-:-:S04]  /*25a0*/  IMAD R19, R43, R19, RZ ;  /* 0x000000132b137224 */ /* 0x000fc800078e02ff */
[----:B------:R-:W-:Y:S01]  /*25b0*/  IMAD R6, R43, R20, RZ ;  /* 0x000000142b067224 */ /* 0x000fe200078e02ff */
[----:B------:R-:W-:-:S04]  /*25c0*/  ISETP.GE.AND P0, PT, R5, R19, PT ;  /* 0x000000130500720c */ /* 0x000fc80003f06270 */
[----:B------:R-:W-:Y:S01]  /*25d0*/  ISETP.GE.OR P0, PT, R21, R6, P0 ;  /* 0x000000061500720c */ /* 0x000fe20000706670 */
[----:B------:R-:W-:-:S05]  /*25e0*/  IMAD.HI.U32 R6, R5, R2, RZ ;  /* 0x0000000205067227 */ /* 0x000fca00078e00ff */
[----:B------:R-:W-:-:S04]  /*25f0*/  SHF.R.U32.HI R6, RZ, R3, R6 ;  /* 0x00000003ff067219 */ /* 0x000fc80000011606 */
[----:B------:R-:W-:-:S03]  /*2600*/  SEL R6, R5, R6, !P3 ;  /* 0x0000000605067207 */ /* 0x000fc60005800000 */
[----:B------:R-:W-:-:S04]  /*2610*/  @!P0 IMAD.HI.U32 R7, R21, R2, RZ ;  /* 0x0000000215078227 */ /* 0x000fc800078e00ff */
[----:B------:R-:W-:Y:S01]  /*2620*/  IMAD.MOV R2, RZ, RZ, -R6 ;  /* 0x000000ffff027224 */ /* 0x000fe200078e0a06 */
[----:B------:R-:W-:Y:S02]  /*2630*/  @!P0 SHF.R.U32.HI R3, RZ, R3, R7 ;  /* 0x00000003ff038219 */ /* 0x000fe40000011607 */
[----:B------:R-:W-:Y:S01]  /*2640*/  IADD3 R7, PT, PT, -R5, RZ, RZ ;  /* 0x000000ff05077210 */ /* 0x000fe20007ffe1ff */
[----:B------:R-:W-:Y:S01]  /*2650*/  IMAD R2, R43, R2, R5 ;  /* 0x000000022b027224 */ /* 0x000fe200078e0205 */
[----:B------:R-:W-:-:S03]  /*2660*/  @!P0 SEL R3, R21, R3, !P3 ;  /* 0x0000000315038207 */ /* 0x000fc60005800000 */
[----:B------:R-:W-:Y:S02]  /*2670*/  IMAD R7, R4, R7, R9 ;  /* 0x0000000704077224 */ /* 0x000fe400078e0209 */
[--C-:B------:R-:W-:Y:S02]  /*2680*/  @!P0 IMAD.IADD R6, R6, 0x1, -R3.reuse ;  /* 0x0000000106068824 */ /* 0x100fe400078e0a03 */
[----:B------:R-:W-:Y:S01]  /*2690*/  @!P0 IMAD R3, R2, R20, R3 ;  /* 0x0000001402038224 */ /* 0x000fe200078e0203 */
[----:B------:R-:W-:Y:S01]  /*26a0*/  IADD3 R2, PT, PT, -R21, RZ, RZ ;  /* 0x000000ff15027210 */ /* 0x000fe20007ffe1ff */
[----:B------:R-:W-:Y:S02]  /*26b0*/  @!P0 IMAD R5, R43, R6, R21 ;  /* 0x000000062b058224 */ /* 0x000fe400078e0215 */
[----:B------:R-:W-:Y:S02]  /*26c0*/  @!P0 IMAD.MOV.U32 R21, RZ, RZ, R3 ;  /* 0x000000ffff158224 */ /* 0x000fe400078e0003 */
[----:B------:R-:W-:-:S02]  /*26d0*/  IMAD R2, R17, R2, R10 ;  /* 0x0000000211027224 */ /* 0x000fc400078e020a */
[----:B------:R-:W-:Y:S02]  /*26e0*/  IMAD R9, R5, R4, R7 ;  /* 0x0000000405097224 */ /* 0x000fe400078e0207 */
[----:B------:R-:W-:Y:S02]  /*26f0*/  IMAD R10, R21, R17, R2 ;  /* 0x00000011150a7224 */ /* 0x000fe400078e0202 */
.L_x_44:
[----:B------:R-:W1:Y:S02]  /*2700*/  LDCU UR8, c[0x0][0xf30] ;  /* 0x0001e600ff0877ac */ /* 0x000e640008000800 */
[----:B-1----:R-:W-:-:S09]  /*2710*/  UISETP.NE.AND UP0, UPT, UR8, 0x1, UPT ;  /* 0x000000010800788c */ /* 0x002fd2000bf05270 */
[----:B------:R-:W-:Y:S05]  /*2720*/  BRA.U UP0, `(.L_x_45) ;  /* 0x0000000100407547 */ /* 0x000fea000b800000 */
[----:B------:R-:W1:Y:S08]  /*2730*/  LDC.64 R4, c[0x0][0xf10] ;  /* 0x0003c400ff047b82 */ /* 0x000e700000000a00 */
[----:B------:R-:W2:Y:S08]  /*2740*/  LDC.64 R2, c[0x0][0xf18] ;  /* 0x0003c600ff027b82 */ /* 0x000eb00000000a00 */
[----:B------:R-:W3:Y:S08]  /*2750*/  LDC R6, c[0x0][0xf20] ;  /* 0x0003c800ff067b82 */ /* 0x000ef00000000800 */
[----:B------:R-:W4:Y:S01]  /*2760*/  LDC R7, c[0x0][0xf0c] ;  /* 0x0003c300ff077b82 */ /* 0x000f220000000800 */
[----:B-1----:R-:W-:-:S05]  /*2770*/  IMAD.HI.U32 R4, R10, R4, RZ ;  /* 0x000000040a047227 */ /* 0x002fca00078e00ff */
[----:B------:R-:W-:Y:S01]  /*2780*/  SHF.R.U32.HI R4, RZ, R5, R4 ;  /* 0x00000005ff047219 */ /* 0x000fe20000011604 */
[----:B--2---:R-:W-:Y:S01]  /*2790*/  IMAD.HI.U32 R3, R9, R3, RZ ;  /* 0x0000000309037227 */ /* 0x004fe200078e00ff */
[----:B------:R-:W-:-:S04]  /*27a0*/  ISETP.NE.AND P0, PT, R2, 0x1, PT ;  /* 0x000000010200780c */ /* 0x000fc80003f05270 */
[----:B---3--:R-:W-:-:S04]  /*27b0*/  SHF.R.U32.HI R3, RZ, R6, R3 ;  /* 0x00000006ff037219 */ /* 0x008fc80000011603 */
[----:B------:R-:W-:Y:S02]  /*27c0*/  SEL R3, R9, R3, !P0 ;  /* 0x0000000309037207 */ /* 0x000fe40004000000 */
[----:B----4-:R-:W-:-:S04]  /*27d0*/  ISETP.NE.AND P1, PT, R7, 0x1, PT ;  /* 0x000000010700780c */ /* 0x010fc80003f25270 */
[----:B------:R-:W-:-:S05]  /*27e0*/  SEL R4, R10, R4, !P1 ;  /* 0x000000040a047207 */ /* 0x000fca0004800000 */
[----:B------:R-:W-:Y:S02]  /*27f0*/  IMAD.IADD R5, R3, 0x1, -R4 ;  /* 0x0000000103057824 */ /* 0x000fe400078e0a04 */
[----:B------:R-:W-:Y:S02]  /*2800*/  IMAD.IADD R3, R4, 0x1, -R3 ;  /* 0x0000000104037824 */ /* 0x000fe400078e0a03 */
[----:B------:R-:W-:Y:S02]  /*2810*/  IMAD R10, R5, R7, R10 ;  /* 0x00000007050a7224 */ /* 0x000fe400078e020a */
[----:B------:R-:W-:-:S07]  /*2820*/  IMAD R9, R3, R2, R9 ;  /* 0x0000000203097224 */ /* 0x000fce00078e0209 */
.L_x_45:
[----:B------:R-:W-:Y:S01]  /*2830*/  VIADD R14, R14, 0x1 ;  /* 0x000000010e0e7836 */ /* 0x000fe20000000000 */
[----:B------:R-:W-:Y:S01]  /*2840*/  PLOP3.LUT P1, PT, PT, PT, PT, 0x80, 0x8 ;  /* 0x000000000008781c */ /* 0x000fe20003f2f070 */
[----:B------:R-:W-:Y:S02]  /*2850*/  VIADD R2, R10, UR39 ;  /* 0x000000270a027c36 */ /* 0x000fe40008000000 */
[----:B------:R-:W-:Y:S01]  /*2860*/  VIADD R3, R9, UR38 ;  /* 0x0000002609037c36 */ /* 0x000fe20008000000 */
[----:B------:R-:W-:Y:S02]  /*2870*/  ISETP.NE.AND P0, PT, R14, 0x2, PT ;  /* 0x000000020e00780c */ /* 0x000fe40003f05270 */
[----:B------:R-:W-:Y:S02]  /*2880*/  R2UR UR20, R2 ;  /* 0x00000000021472ca */ /* 0x000fe400000e0000 */
[----:B------:R-:W-:Y:S02]  /*2890*/  SEL R2, RZ, 0x1, P0 ;  /* 0x00000001ff027807 */ /* 0x000fe40000000000 */
[----:B------:R-:W-:-:S02]  /*28a0*/  R2UR UR12, R3 ;  /* 0x00000000030c72ca */ /* 0x000fc400000e0000 */
[----:B------:R-:W-:Y:S02]  /*28b0*/  LOP3.LUT R13, R13, R2, RZ, 0x3c, !PT ;  /* 0x000000020d0d7212 */ /* 0x000fe400078e3cff */
[----:B------:R-:W-:Y:S01]  /*28c0*/  SEL R14, R14, RZ, P0 ;  /* 0x000000ff0e0e7207 */ /* 0x000fe20000000000 */
[----:B------:R-:W-:Y:S10]  /*28d0*/  @P2 BRA `(.L_x_46) ;  /* 0xffffffec00c02947 */ /* 0x000ff4000383ffff */
[----:B------:R-:W-:Y:S01]  /*28e0*/  UIADD3 UR6, UPT, UPT, UR6, 0x30, URZ ;  /* 0x0000003006067890 */ /* 0x000fe2000fffe0ff */
[----:B------:R-:W-:-:S03]  /*28f0*/  SHF.L.U32 R2, R15, 0x1f, RZ ;  /* 0x0000001f0f027819 */ /* 0x000fc600000006ff */
[----:B------:R-:W-:-:S09]  /*2900*/  ULEA UR4, UR15, UR6, 0x3 ;  /* 0x000000060f047291 */ /* 0x000fd2000f8e18ff */
[----:B------:R-:W1:Y:S02]  /*2910*/  SYNCS.PHASECHK.TRANS64.TRYWAIT P0, [UR4], R2 ;  /* 0x00000002ff0075a7 */ /* 0x000e640008001104 */
[----:B-1----:R-:W-:Y:S05]  /*2920*/  @!P0 BRA `(.L_x_47) ;  /* 0x000000b800f48947 */ /* 0x002fea0003800000 */
.L_x_199:
[----:B------:R-:W-:-:S04]  /*2930*/  UIADD3 UR5, UPT, UPT, UR15, 0x1, URZ ;  /* 0x000000010f057890 */ /* 0x000fc8000fffe0ff */
[----:B------:R-:W-:-:S04]  /*2940*/  UISETP.NE.AND UP0, UPT, UR5, 0x6, UPT ;  /* 0x000000060500788c */ /* 0x000fc8000bf05270 */
[----:B------:R-:W-:Y:S02]  /*2950*/  USEL UR7, URZ, 0x1, UP0 ;  /* 0x00000001ff077887 */ /* 0x000fe40008000000 */
[----:B------:R-:W-:-:S04]  /*2960*/  USEL UR5, UR5, URZ, UP0 ;  /* 0x000000ff05057287 */ /* 0x000fc80008000000 */
[----:B------:R-:W-:Y:S01]  /*2970*/  ULEA UR4, UR5, UR6, 0x3 ;  /* 0x0000000605047291 */ /* 0x000fe2000f8e18ff */
[----:B-1----:R-:W-:-:S04]  /*2980*/  LOP3.LUT R2, R15, UR7, RZ, 0x3c, !PT ;  /* 0x000000070f027c12 */ /* 0x002fc8000f8e3cff */
[----:B------:R-:W-:-:S04]  /*2990*/  SHF.L.U32 R3, R2, 0x1f, RZ ;  /* 0x0000001f02037819 */ /* 0x000fc800000006ff */
[----:B------:R-:W1:Y:S02]  /*29a0*/  SYNCS.PHASECHK.TRANS64.TRYWAIT P0, [UR4], R3 ;  /* 0x00000003ff0075a7 */ /* 0x000e640008001104 */
[----:B-1----:R-:W-:Y:S05]  /*29b0*/  @!P0 BRA `(.L_x_48) ;  /* 0x000000b800e88947 */ /* 0x002fea0003800000 */
.L_x_201:
[----:B------:R-:W-:-:S04]  /*29c0*/  UIADD3 UR5, UPT, UPT, UR5, 0x1, URZ ;  /* 0x0000000105057890 */ /* 0x000fc8000fffe0ff */
[----:B------:R-:W-:-:S04]  /*29d0*/  UISETP.NE.AND UP0, UPT, UR5, 0x6, UPT ;  /* 0x000000060500788c */ /* 0x000fc8000bf05270 */
[----:B------:R-:W-:Y:S02]  /*29e0*/  USEL UR7, URZ, 0x1, UP0 ;  /* 0x00000001ff077887 */ /* 0x000fe40008000000 */
[----:B------:R-:W-:-:S04]  /*29f0*/  USEL UR5, UR5, URZ, UP0 ;  /* 0x000000ff05057287 */ /* 0x000fc80008000000 */
[----:B------:R-:W-:Y:S01]  /*2a00*/  ULEA UR4, UR5, UR6, 0x3 ;  /* 0x0000000605047291 */ /* 0x000fe2000f8e18ff */
[----:B------:R-:W-:-:S04]  /*2a10*/  LOP3.LUT R2, R2, UR7, RZ, 0x3c, !PT ;  /* 0x0000000702027c12 */ /* 0x000fc8000f8e3cff */
[----:B-1----:R-:W-:-:S04]  /*2a20*/  SHF.L.U32 R3, R2, 0x1f, RZ ;  /* 0x0000001f02037819 */ /* 0x002fc800000006ff */
[----:B------:R-:W1:Y:S02]  /*2a30*/  SYNCS.PHASECHK.TRANS64.TRYWAIT P0, [UR4], R3 ;  /* 0x00000003ff0075a7 */ /* 0x000e640008001104 */
[----:B-1----:R-:W-:Y:S05]  /*2a40*/  @!P0 BRA `(.L_x_49) ;  /* 0x000000b800dc8947 */ /* 0x002fea0003800000 */
.L_x_203:
        /* <DEDUP_REMOVED lines=9> */
.L_x_205:
        /* <DEDUP_REMOVED lines=9> */
.L_x_207:
[----:B------:R-:W-:-:S04]  /*2b70*/  UIADD3 UR5, UPT, UPT, UR5, 0x1, URZ ;  /* 0x0000000105057890 */ /* 0x000fc8000fffe0ff */
[----:B------:R-:W-:-:S04]  /*2b80*/  UISETP.NE.AND UP0, UPT, UR5, 0x6, UPT ;  /* 0x000000060500788c */ /* 0x000fc8000bf05270 */
[----:B------:R-:W-:Y:S02]  /*2b90*/  USEL UR4, URZ, 0x1, UP0 ;  /* 0x00000001ff047887 */ /* 0x000fe40008000000 */
[----:B------:R-:W-:-:S04]  /*2ba0*/  USEL UR5, UR5, URZ, UP0 ;  /* 0x000000ff05057287 */ /* 0x000fc80008000000 */
[----:B------:R-:W-:Y:S01]  /*2bb0*/  ULEA UR5, UR5, UR6, 0x3 ;  /* 0x0000000605057291 */ /* 0x000fe2000f8e18ff */
[----:B------:R-:W-:-:S04]  /*2bc0*/  LOP3.LUT R2, R2, UR4, RZ, 0x3c, !PT ;  /* 0x0000000402027c12 */ /* 0x000fc8000f8e3cff */
[----:B------:R-:W-:Y:S01]  /*2bd0*/  SHF.L.U32 R2, R2, 0x1f, RZ ;  /* 0x0000001f02027819 */ /* 0x000fe200000006ff */
[----:B-1--4-:R-:W-:-:S07]  /*2be0*/  IMAD.U32 R0, RZ, RZ, UR5 ;  /* 0x00000005ff007e24 */ /* 0x012fce000f8e00ff */
.L_x_52:
[----:B-1----:R1:W2:Y:S02]  /*2bf0*/  SYNCS.PHASECHK.TRANS64.TRYWAIT P0, [R0+URZ], R2 ;  /* 0x00000002000075a7 */ /* 0x0022a400080011ff */
[----:B--2---:R-:W-:Y:S05]  /*2c00*/  @!P0 NANOSLEEP.SYNCS 0x989680 ;  /* 0x009896800000895d */ /* 0x004fea0003900000 */
[----:B------:R-:W2:Y:S02]  /*2c10*/  @!P0 SYNCS.PHASECHK.TRANS64 P0, [R0+URZ], R2 ;  /* 0x00000002000085a7 */ /* 0x000ea400080010ff */
[----:B--2---:R-:W-:Y:S05]  /*2c20*/  @P0 EXIT ;  /* 0x000000000000094d */ /* 0x004fea0003800000 */
[----:B------:R-:W-:Y:S05]  /*2c30*/  BRA `(.L_x_52) ;  /* 0xfffffffc00ec7947 */ /* 0x000fea000383ffff */
.L_x_22:
[----:B------:R-:W-:-:S04]  /*2c40*/  UISETP.NE.AND UP1, UPT, UR37, URZ, UPT ;  /* 0x000000ff2500728c */ /* 0x000fc8000bf25270 */
[----:B------:R-:W-:-:S09]  /*2c50*/  UISETP.NE.OR UP1, UPT, UR13, 0x1, UP1 ;  /* 0x000000010d00788c */ /* 0x000fd20008f25670 */
[----:B------:R-:W-:Y:S05]  /*2c60*/  BRA.U UP1, `(.L_x_53) ;  /* 0x0000000501487547 */ /* 0x000fea000b800000 */
[----:B------:R-:W-:Y:S01]  /*2c70*/  ISETP.GE.U32.AND P2, PT, R2, 0x2, PT ;  /* 0x000000020200780c */ /* 0x000fe20003f46070 */
[----:B------:R-:W-:Y:S01]  /*2c80*/  IMAD.MOV.U32 R12, RZ, RZ, 0x1 ;  /* 0x00000001ff0c7424 */ /* 0x000fe200078e00ff */
[----:B------:R-:W-:Y:S02]  /*2c90*/  CS2R R10, SRZ ;  /* 0x00000000000a7805 */ /* 0x000fe4000001ff00 */
[----:B------:R-:W-:Y:S01]  /*2ca0*/  CS2R R8, SRZ ;  /* 0x0000000000087805 */ /* 0x000fe2000001ff00 */
[----:B------:R-:W-:Y:S01]  /*2cb0*/  UMOV UR4, 0x400 ;  /* 0x0000040000047882 */ /* 0x000fe20000000000 */
[----:B------:R-:W-:Y:S01]  /*2cc0*/  UMOV UR6, URZ ;  /* 0x000000ff00067c82 */ /* 0x000fe20008000000 */
[----:B------:R-:W-:-:S12]  /*2cd0*/  ULEA UR37, UR37, UR4, 0x18 ;  /* 0x0000000425257291 */ /* 0x000fd8000f8ec0ff */
.L_x_57:
[----:B------:R-:W-:Y:S02]  /*2ce0*/  LEA R0, R8, UR37, 0x3 ;  /* 0x0000002508007c11 */ /* 0x000fe4000f8e18ff */
[----:B------:R-:W-:-:S03]  /*2cf0*/  SHF.L.U32 R4, R9, 0x1f, RZ ;  /* 0x0000001f09047819 */ /* 0x000fc600000006ff */
[----:B------:R-:W-:Y:S01]  /*2d00*/  VIADD R5, R0, 0x100 ;  /* 0x0000010000057836 */ /* 0x000fe20000000000 */
[----:B------:R-:W2:Y:S02]  /*2d10*/  SYNCS.PHASECHK.TRANS64.TRYWAIT P0, [R0+URZ+0xf0], R4 ;  /* 0x0000f004000075a7 */ /* 0x000ea400080011ff */
[----:B--2---:R-:W-:Y:S05]  /*2d20*/  @!P0 BRA `(.L_x_54) ;  /* 0x000000b8006c8947 */ /* 0x004fea0003800000 */
.L_x_208:
[----:B------:R-:W-:Y:S01]  /*2d30*/  ULEA UR5, UR6, UR37, 0x3 ;  /* 0x0000002506057291 */ /* 0x000fe2000f8e18ff */
[----:B--2---:R-:W-:Y:S01]  /*2d40*/  PRMT R0, RZ, 0x654, R5 ;  /* 0x00000654ff007816 */ /* 0x004fe20000000005 */
[----:B------:R-:W-:Y:S01]  /*2d50*/  @!P2 IMAD.MOV.U32 R4, RZ, RZ, 0x10 ;  /* 0x00000010ff04a424 */ /* 0x000fe200078e00ff */
[----:B------:R-:W-:Y:S01]  /*2d60*/  SHF.L.U32 R5, R12, 0x1f, RZ ;  /* 0x0000001f0c057819 */ /* 0x000fe200000006ff */
[----:B------:R-:W-:Y:S01]  /*2d70*/  UIADD3 UR4, UPT, UPT, UR5, 0xb0, URZ ;  /* 0x000000b005047890 */ /* 0x000fe2000fffe0ff */
[----:B------:R2:W-:Y:S05]  /*2d80*/  SYNCS.ARRIVE.TRANS64.RED.A1T0 RZ, [R0+URZ], RZ ;  /* 0x000000ff00ff79a7 */ /* 0x0005ea00081004ff */
[----:B------:R-:W-:Y:S01]  /*2d90*/  IMAD.U32 R6, RZ, RZ, UR4 ;  /* 0x00000004ff067e24 */ /* 0x000fe2000f8e00ff */
[----:B------:R-:W3:Y:S04]  /*2da0*/  SYNCS.PHASECHK.TRANS64.TRYWAIT P0, [UR5+0xc0], R5 ;  /* 0x0000c005ff0075a7 */ /* 0x000ee80008001105 */
[----:B------:R-:W-:Y:S01]  /*2db0*/  PRMT R6, R2, 0x654, R6 ;  /* 0x0000065402067816 */ /* 0x000fe20000000006 */
[----:B--23--:R-:W-:Y:S06]  /*2dc0*/  @!P0 BRA `(.L_x_55) ;  /* 0x000000b800588947 */ /* 0x00cfec0003800000 */
.L_x_210:
[----:B------:R-:W-:Y:S01]  /*2dd0*/  ULEA UR4, UR6, UR37, 0x4 ;  /* 0x0000002506047291 */ /* 0x000fe2000f8e20ff */
[----:B------:R-:W-:Y:S01]  /*2de0*/  SEL R3, R6, R3, !P2 ;  /* 0x0000000306037207 */ /* 0x000fe20005000000 */
[----:B------:R-:W-:Y:S01]  /*2df0*/  UIADD3 UR5, UPT, UPT, UR5, 0xb0, URZ ;  /* 0x000000b005057890 */ /* 0x000fe2000fffe0ff */
[----:B--2---:R-:W-:Y:S01]  /*2e00*/  LEA R0, R11, UR37, 0x3 ;  /* 0x000000250b007c11 */ /* 0x004fe2000f8e18ff */
[----:B------:R-:W-:Y:S01]  /*2e10*/  UIADD3 UR4, UPT, UPT, UR4, 0x120, URZ ;  /* 0x0000012004047890 */ /* 0x000fe2000fffe0ff */
[----:B------:R2:W-:Y:S01]  /*2e20*/  @!P2 SYNCS.ARRIVE.TRANS64.RED RZ, [R3+URZ], R4 ;  /* 0x0000000403ffa9a7 */ /* 0x0005e200080004ff */
[----:B------:R-:W-:Y:S01]  /*2e30*/  UIADD3 UR6, UPT, UPT, UR6, 0x1, URZ ;  /* 0x0000000106067890 */ /* 0x000fe2000fffe0ff */
[----:B------:R-:W-:-:S03]  /*2e40*/  VIADD R8, R8, 0x1 ;  /* 0x0000000108087836 */ /* 0x000fc60000000000 */
[----:B------:R-:W-:Y:S02]  /*2e50*/  UISETP.NE.AND UP0, UPT, UR6, 0x2, UPT ;  /* 0x000000020600788c */ /* 0x000fe4000bf05270 */
[----:B------:R-:W-:Y:S01]  /*2e60*/  ISETP.NE.AND P0, PT, R8, 0x2, PT ;  /* 0x000000020800780c */ /* 0x000fe20003f05270 */
[----:B------:R-:W-:Y:S06]  /*2e70*/  UGETNEXTWORKID.BROADCAST [UR4], [UR5] ;  /* 0x00000000040073ca */ /* 0x000fec0008000100 */
[----:B------:R-:W-:Y:S02]  /*2e80*/  USEL UR4, URZ, 0x1, UP0 ;  /* 0x00000001ff047887 */ /* 0x000fe40008000000 */
[----:B------:R-:W-:-:S04]  /*2e90*/  USEL UR6, UR6, URZ, UP0 ;  /* 0x000000ff06067287 */ /* 0x000fc80008000000 */
[----:B------:R-:W-:Y:S02]  /*2ea0*/  LOP3.LUT R12, R12, UR4, RZ, 0x3c, !PT ;  /* 0x000000040c0c7c12 */ /* 0x000fe4000f8e3cff */
[----:B--2---:R-:W-:-:S04]  /*2eb0*/  SHF.L.U32 R4, R10, 0x1f, RZ ;  /* 0x0000001f0a047819 */ /* 0x004fc800000006ff */
[----:B------:R-:W2:Y:S02]  /*2ec0*/  SYNCS.PHASECHK.TRANS64.TRYWAIT P1, [R0+URZ+0xb0], R4 ;  /* 0x0000b004000075a7 */ /* 0x000ea400080211ff */
[----:B--2---:R-:W-:Y:S05]  /*2ed0*/  @!P1 BRA `(.L_x_56) ;  /* 0x000000b8002c9947 */ /* 0x004fea0003800000 */
.L_x_211:
[C---:B--2---:R-:W-:Y:S01]  /*2ee0*/  LEA R4, R11.reuse, UR37, 0x4 ;  /* 0x000000250b047c11 */ /* 0x044fe2000f8e20ff */
[----:B------:R-:W-:Y:S01]  /*2ef0*/  VIADD R0, R0, 0xc0 ;  /* 0x000000c000007836 */ /* 0x000fe20000000000 */
[----:B------:R-:W-:Y:S01]  /*2f00*/  SEL R8, R8, RZ, P0 ;  /* 0x000000ff08087207 */ /* 0x000fe20000000000 */
[----:B------:R-:W-:-:S03]  /*2f10*/  VIADD R11, R11, 0x1 ;  /* 0x000000010b0b7836 */ /* 0x000fc60000000000 */
[----:B------:R-:W2:Y:S01]  /*2f20*/  LDS.128 R4, [R4+0x120] ;  /* 0x0001200004047984 */ /* 0x000ea20000000c00 */
[----:B------:R-:W-:Y:S02]  /*2f30*/  PRMT R0, RZ, 0x654, R0 ;  /* 0x00000654ff007816 */ /* 0x000fe40000000000 */
[C---:B------:R-:W-:Y:S01]  /*2f40*/  ISETP.NE.AND P1, PT, R11.reuse, 0x2, PT ;  /* 0x000000020b00780c */ /* 0x040fe20003f25270 */
[----:B------:R-:W-:Y:S01]  /*2f50*/  @!PT LDS RZ, [RZ] ;  /* 0x00000000fffff984 */ /* 0x000fe20000000800 */
[----:B------:R-:W-:Y:S01]  /*2f60*/  @!PT LDS RZ, [RZ] ;  /* 0x00000000fffff984 */ /* 0x000fe20000000800 */
[----:B------:R-:W-:Y:S01]  /*2f70*/  @!PT LDS RZ, [RZ] ;  /* 0x00000000fffff984 */ /* 0x000fe20000000800 */
[----:B------:R-:W-:Y:S01]  /*2f80*/  @!PT LDS RZ, [RZ] ;  /* 0x00000000fffff984 */ /* 0x000fe20000000800 */
[----:B------:R3:W-:Y:S06]  /*2f90*/  MEMBAR.ALL.CTA ;  /* 0x0000000000007992 */ /* 0x0007ec0000008000 */
[----:B---3--:R-:W3:Y:S01]  /*2fa0*/  FENCE.VIEW.ASYNC.S ;  /* 0x00000000000073c6 */ /* 0x008ee20000000000 */
[----:B------:R-:W-:Y:S01]  /*2fb0*/  SEL R11, R11, RZ, P1 ;  /* 0x000000ff0b0b7207 */ /* 0x000fe20000800000 */
[----:B---3--:R3:W-:Y:S01]  /*2fc0*/  SYNCS.ARRIVE.TRANS64.RED.A1T0 RZ, [R0+URZ], RZ ;  /* 0x000000ff00ff79a7 */ /* 0x0087e200081004ff */
[----:B--2---:R-:W-:-:S02]  /*2fd0*/  LOP3.LUT P3, RZ, R6, 0x1, RZ, 0xc0, !PT ;  /* 0x0000000106ff7812 */ /* 0x004fc4000786c0ff */
[----:B------:R-:W-:-:S04]  /*2fe0*/  SEL R4, RZ, 0x1, P1 ;  /* 0x00000001ff047807 */ /* 0x000fc80000800000 */
[----:B------:R-:W-:Y:S02]  /*2ff0*/  LOP3.LUT R10, R10, R4, RZ, 0x3c, !PT ;  /* 0x000000040a0a7212 */ /* 0x000fe400078e3cff */
[----:B---3--:R-:W-:-:S04]  /*3000*/  SEL R0, RZ, 0x1, P0 ;  /* 0x00000001ff007807 */ /* 0x008fc80000000000 */
[----:B------:R-:W-:Y:S01]  /*3010*/  LOP3.LUT R9, R9, R0, RZ, 0x3c, !PT ;  /* 0x0000000009097212 */ /* 0x000fe200078e3cff */
[----:B------:R-:W-:Y:S06]  /*3020*/  @P3 BRA `(.L_x_57) ;  /* 0xfffffffc002c3947 */ /* 0x000fec000383ffff */
[----:B------:R-:W-:Y:S01]  /*3030*/  ULEA UR5, UR6, UR37, 0x3 ;  /* 0x0000002506057291 */ /* 0x000fe2000f8e18ff */
[----:B------:R-:W-:-:S08]  /*3040*/  SHF.L.U32 R2, R12, 0x1f, RZ ;  /* 0x0000001f0c027819 */ /* 0x000fd000000006ff */
[----:B------:R-:W2:Y:S02]  /*3050*/  SYNCS.PHASECHK.TRANS64 P0, [UR5+0xc0], R2 ;  /* 0x0000c002ff0075a7 */ /* 0x000ea40008001005 */
[----:B--2---:R-:W-:Y:S05]  /*3060*/  @P0 BRA `(.L_x_58) ;  /* 0x0000000000080947 */ /* 0x004fea0003800000 */
[----:B------:R-:W2:Y:S02]  /*3070*/  SYNCS.PHASECHK.TRANS64.TRYWAIT P0, [UR5+0xc0], R2 ;  /* 0x0000c002ff0075a7 */ /* 0x000ea40008001105 */
[----:B--2---:R-:W-:Y:S05]  /*3080*/  @!P0 BRA `(.L_x_59) ;  /* 0x000000b400d48947 */ /* 0x004fea0003800000 */
.L_x_58:
[----:B------:R-:W-:-:S04]  /*3090*/  UIADD3 UR4, UPT, UPT, UR6, 0x1, URZ ;  /* 0x0000000106047890 */ /* 0x000fc8000fffe0ff */
[----:B------:R-:W-:-:S04]  /*30a0*/  UISETP.NE.AND UP0, UPT, UR4, 0x2, UPT ;  /* 0x000000020400788c */ /* 0x000fc8000bf05270 */
[----:B------:R-:W-:Y:S02]  /*30b0*/  USEL UR7, URZ, 0x1, UP0 ;  /* 0x00000001ff077887 */ /* 0x000fe40008000000 */
[----:B------:R-:W-:-:S04]  /*30c0*/  USEL UR4, UR4, URZ, UP0 ;  /* 0x000000ff04047287 */ /* 0x000fc80008000000 */
[----:B------:R-:W-:Y:S01]  /*30d0*/  ULEA UR4, UR4, UR37, 0x3 ;  /* 0x0000002504047291 */ /* 0x000fe2000f8e18ff */
[----:B--2---:R-:W-:-:S04]  /*30e0*/  LOP3.LUT R2, R12, UR7, RZ, 0x3c, !PT ;  /* 0x000000070c027c12 */ /* 0x004fc8000f8e3cff */
[----:B------:R-:W-:-:S04]  /*30f0*/  SHF.L.U32 R0, R2, 0x1f, RZ ;  /* 0x0000001f02007819 */ /* 0x000fc800000006ff */
[----:B------:R-:W2:Y:S02]  /*3100*/  SYNCS.PHASECHK.TRANS64 P0, [UR4+0xc0], R0 ;  /* 0x0000c000ff0075a7 */ /* 0x000ea40008001004 */
[----:B-12---:R-:W-:Y:S05]  /*3110*/  @P0 EXIT ;  /* 0x000000000000094d */ /* 0x006fea0003800000 */
[----:B------:R-:W-:Y:S02]  /*3120*/  SHF.L.U32 R2, R2, 0x1f, RZ ;  /* 0x0000001f02027819 */ /* 0x000fe400000006ff */
[----:B------:R-:W-:-:S07]  /*3130*/  MOV R0, UR4 ;  /* 0x0000000400007c02 */ /* 0x000fce0008000f00 */
.L_x_60:
[----:B-1----:R1:W2:Y:S02]  /*3140*/  SYNCS.PHASECHK.TRANS64.TRYWAIT P0, [R0+URZ+0xc0], R2 ;  /* 0x0000c002000075a7 */ /* 0x0022a400080011ff */
[----:B--2---:R-:W-:Y:S05]  /*3150*/  @!P0 NANOSLEEP.SYNCS 0x989680 ;  /* 0x009896800000895d */ /* 0x004fea0003900000 */
[----:B------:R-:W2:Y:S02]  /*3160*/  @!P0 SYNCS.PHASECHK.TRANS64 P0, [R0+URZ+0xc0], R2 ;  /* 0x0000c002000085a7 */ /* 0x000ea400080010ff */
[----:B--2---:R-:W-:Y:S05]  /*3170*/  @P0 EXIT ;  /* 0x000000000000094d */ /* 0x004fea0003800000 */
[----:B------:R-:W-:Y:S05]  /*3180*/  BRA `(.L_x_60) ;  /* 0xfffffffc00ec7947 */ /* 0x000fea000383ffff */
.L_x_53:
[----:B------:R-:W-:Y:S05]  /*3190*/  BRA.U UP3, `(.L_x_61) ;  /* 0x0000001103487547 */ /* 0x000fea000b800000 */
[----:B------:R-:W-:Y:S01]  /*31a0*/  UMOV UR4, 0x40 ;  /* 0x0000004000047882 */ /* 0x000fe20000000000 */
[----:B------:R-:W-:Y:S01]  /*31b0*/  NOP ;  /* 0x0000000000007918 */ /* 0x000fe20000000000 */
[----:B------:R-:W-:Y:S01]  /*31c0*/  ULEA UR4, UR37, UR4, 0x18 ;  /* 0x0000000425047291 */ /* 0x000fe2000f8ec0ff */
[----:B------:R-:W-:Y:S02]  /*31d0*/  UMOV UR5, 0x400 ;  /* 0x0000040000057882 */ /* 0x000fe40000000000 */
[----:B------:R-:W-:-:S06]  /*31e0*/  ULEA UR37, UR37, UR5, 0x18 ;  /* 0x0000000525257291 */ /* 0x000fcc000f8ec0ff */
[----:B------:R-:W2:Y:S02]  /*31f0*/  LDS.U8 R2, [UR4+0x1c] ;  /* 0x00001c04ff027984 */ /* 0x000ea40008000000 */
[----:B--2---:R-:W-:-:S13]  /*3200*/  ISETP.NE.AND P0, PT, R2, RZ, PT ;  /* 0x000000ff0200720c */ /* 0x004fda0003f05270 */
[----:B------:R-:W-:Y:S05]  /*3210*/  @P0 BRA `(.L_x_62) ;  /* 0x0000000000580947 */ /* 0x000fea0003800000 */
[----:B------:R-:W-:-:S13]  /*3220*/  ELECT P0, URZ, PT ;  /* 0x0000000000ff782f */ /* 0x000fda0003800000 */
[----:B------:R-:W-:Y:S05]  /*3230*/  @!P0 BRA `(.L_x_63) ;  /* 0x0000000000608947 */ /* 0x000fea0003800000 */
[----:B------:R-:W-:Y:S01]  /*3240*/  UMOV UR5, 0x10 ;  /* 0x0000001000057882 */ /* 0x000fe20000000000 */
[----:B------:R-:W-:Y:S01]  /*3250*/  HFMA2 R2, -RZ, RZ, 0, 5.9604644775390625e-08 ;  /* 0x00000001ff027431 */ /* 0x000fe200000001ff */
[----:B------:R-:W-:-:S03]  /*3260*/  MOV R3, 0xffff ;  /* 0x0000ffff00037802 */ /* 0x000fc60000000f00 */
[----:B------:R-:W-:Y:S04]  /*3270*/  DEPBAR.LE SB2, 0x36 ;  /* 0x0000ad800000791a */ /* 0x000fe80000000000 */
[----:B------:R-:W2:Y:S02]  /*3280*/  UTCATOMSWS.FIND_AND_SET.ALIGN UP0, UR5, UR5 ;  /* 0x00000005000575e3 */ /* 0x000ea40008000800 */
[----:B--2---:R-:W-:Y:S01]  /*3290*/  MOV R4, UR5 ;  /* 0x0000000500047c02 */ /* 0x004fe20008000f00 */
[----:B------:R-:W-:Y:S06]  /*32a0*/  BRA.U UP0, `(.L_x_64) ;  /* 0x0000000100187547 */ /* 0x000fec000b800000 */
.L_x_65:
[----:B------:R-:W-:Y:S05]  /*32b0*/  NANOSLEEP 0x64 ;  /* 0x000000640000795d */ /* 0x000fea0003800000 */
[----:B------:R-:W-:-:S05]  /*32c0*/  UMOV UR5, 0x10 ;  /* 0x0000001000057882 */ /* 0x000fca0000000000 */
[----:B------:R-:W-:Y:S04]  /*32d0*/  DEPBAR.LE SB2, 0x36 ;  /* 0x0000ad800000791a */ /* 0x000fe80000000000 */
[----:B------:R-:W2:Y:S02]  /*32e0*/  UTCATOMSWS.FIND_AND_SET.ALIGN UP0, UR5, UR5 ;  /* 0x00000005000575e3 */ /* 0x000ea40008000800 */
[----:B--2---:R-:W-:Y:S01]  /*32f0*/  MOV R4, UR5 ;  /* 0x0000000500047c02 */ /* 0x004fe20008000f00 */
[----:B------:R-:W-:Y:S05]  /*3300*/  BRA.U !UP0, `(.L_x_65) ;  /* 0xfffffffd08e87547 */ /* 0x000fea000b83ffff */
.L_x_64:
[-C--:B------:R-:W-:Y:S02]  /*3310*/  SHF.L.U32 R3, R3, R4.reuse, RZ ;  /* 0x0000000403037219 */ /* 0x080fe400000006ff */
[----:B------:R-:W-:Y:S01]  /*3320*/  SHF.L.U32 R2, R2, R4, RZ ;  /* 0x0000000402027219 */ /* 0x000fe200000006ff */
[----:B------:R-:W-:Y:S02]  /*3330*/  IMAD.SHL.U32 R4, R4, 0x20, RZ ;  /* 0x0000002004047824 */ /* 0x000fe400078e00ff */
[----:B------:R2:W-:Y:S04]  /*3340*/  ATOMS.OR RZ, [UR4+0x14], R3 ;  /* 0x00001403ffff798c */ /* 0x0005e8000b000004 */
[----:B------:R2:W-:Y:S04]  /*3350*/  ATOMS.OR RZ, [UR4+0x18], R2 ;  /* 0x00001802ffff798c */ /* 0x0005e8000b000004 */
[----:B------:R2:W-:Y:S01]  /*3360*/  STS [UR37+0x140], R4 ;  /* 0x00014004ff007988 */ /* 0x0005e20008000825 */
[----:B------:R-:W-:Y:S05]  /*3370*/  BRA `(.L_x_63) ;  /* 0x0000000000107947 */ /* 0x000fea0003800000 */
.L_x_62:
[----:B------:R-:W-:-:S05]  /*3380*/  MOV R2, 0xffffffff ;  /* 0xffffffff00027802 */ /* 0x000fca0000000f00 */
[----:B------:R2:W-:Y:S02]  /*3390*/  STS [UR37+0x140], R2 ;  /* 0x00014002ff007988 */ /* 0x0005e40008000825 */
[----:B--2---:R-:W-:Y:S02]  /*33a0*/  MOV R2, 0x33c0 ;  /* 0x000033c000027802 */ /* 0x004fe40000000f00 */
[----:B-1---5:R-:W-:Y:S05]  /*33b0*/  CALL.REL.NOINC `($__internal_1_$__cuda_sm10x_tcgen05_guardrail_trap_phase_invalid_during_alloc) ;  /* 0x000000bc00a07944 */ /* 0x022fea0003c00000 */
.L_x_63:
[----:B------:R-:W-:Y:S05]  /*33c0*/  WARPSYNC.ALL ;  /* 0x0000000000007948 */ /* 0x000fea0003800000 */
[----:B------:R-:W3:Y:S01]  /*33d0*/  S2UR UR13, SR_CgaCtaId ;  /* 0x00000000000d79c3 */ /* 0x000ee20000008800 */
[----:B------:R-:W-:Y:S01]  /*33e0*/  UMOV UR4, 0x400 ;  /* 0x0000040000047882 */ /* 0x000fe20000000000 */
[----:B------:R-:W-:-:S06]  /*33f0*/  NOP ;  /* 0x0000000000007918 */ /* 0x000fcc0000000000 */
[----:B------:R-:W-:Y:S06]  /*3400*/  BAR.ARV 0x6, 0xa0 ;  /* 0x0182800000007b1d */ /* 0x000fec0000002000 */
[----:B------:R-:W4:Y:S01]  /*3410*/  LDCU UR14, c[0x0][0x38c] ;  /* 0x00007180ff0e77ac */ /* 0x000f220008000800 */
[----:B------:R-:W-:Y:S01]  /*3420*/  LOP3.LUT R0, R0, 0xffff, RZ, 0xc0, !PT ;  /* 0x0000ffff00007812 */ /* 0x000fe200078ec0ff */
[----:B------:R-:W-:Y:S01]  /*3430*/  IMAD.MOV.U32 R11, RZ, RZ, 0x1 ;  /* 0x00000001ff0b7424 */ /* 0x000fe200078e00ff */
[----:B------:R-:W-:Y:S01]  /*3440*/  CS2R R8, SRZ ;  /* 0x0000000000087805 */ /* 0x000fe2000001ff00 */
[----:B------:R-:W-:Y:S01]  /*3450*/  IMAD.MOV.U32 R10, RZ, RZ, RZ ;  /* 0x000000ffff0a7224 */ /* 0x000fe200078e00ff */
[----:B------:R-:W-:Y:S01]  /*3460*/  R2UR UR17, R0 ;  /* 0x00000000001172ca */ /* 0x000fe200000e0000 */
[----:B------:R-:W-:Y:S01]  /*3470*/  UMOV UR27, URZ ;  /* 0x000000ff001b7c82 */ /* 0x000fe20008000000 */
[----:B------:R-:W-:Y:S01]  /*3480*/  UMOV UR26, URZ ;  /* 0x000000ff001a7c82 */ /* 0x000fe20008000000 */
[----:B---3--:R-:W-:Y:S01]  /*3490*/  ULEA UR13, UR13, UR4, 0x18 ;  /* 0x000000040d0d7291 */ /* 0x008fe2000f8ec0ff */
[----:B------:R-:W3:Y:S03]  /*34a0*/  LDCU UR4, c[0x0][0x38c] ;  /* 0x00007180ff0477ac */ /* 0x000ee60008000800 */
[----:B------:R-:W-:-:S02]  /*34b0*/  UIADD3 UR19, UPT, UPT, UR13, 0x4300, URZ ;  /* 0x000043000d137890 */ /* 0x000fc4000fffe0ff */
[----:B------:R-:W-:-:S03]  /*34c0*/  UIADD3 UR20, UPT, UPT, UR13, 0x1c300, URZ ;  /* 0x0001c3000d147890 */ /* 0x000fc6000fffe0ff */
[----:B--2---:R-:W2:Y:S01]  /*34d0*/  LDS R2, [UR13+0x140] ;  /* 0x0001400dff027984 */ /* 0x004ea20008000800 */
[----:B------:R-:W-:Y:S02]  /*34e0*/  UIADD3 UR21, UPT, UPT, UR13, 0x34300, URZ ;  /* 0x000343000d157890 */ /* 0x000fe4000fffe0ff */
[----:B------:R-:W-:Y:S02]  /*34f0*/  UIADD3 UR22, UPT, UPT, UR13, 0x35b00, URZ ;  /* 0x00035b000d167890 */ /* 0x000fe4000fffe0ff */
[----:B------:R-:W-:Y:S02]  /*3500*/  USHF.R.U32.HI UR19, URZ, 0x4, UR19 ;  /* 0x00000004ff137899 */ /* 0x000fe40008011613 */
[----:B------:R-:W-:Y:S02]  /*3510*/  USHF.R.U32.HI UR20, URZ, 0x4, UR20 ;  /* 0x00000004ff147899 */ /* 0x000fe40008011614 */
[----:B------:R-:W-:Y:S02]  /*3520*/  USHF.R.U32.HI UR21, URZ, 0x4, UR21 ;  /* 0x00000004ff157899 */ /* 0x000fe40008011615 */
[----:B---3--:R-:W-:-:S02]  /*3530*/  UIADD3 UR4, UPT, UPT, UR4, 0xff, URZ ;  /* 0x000000ff04047890 */ /* 0x008fc4000fffe0ff */
[----:B------:R-:W-:Y:S02]  /*3540*/  USHF.R.U32.HI UR22, URZ, 0x4, UR22 ;  /* 0x00000004ff167899 */ /* 0x000fe40008011616 */
[----:B------:R-:W-:Y:S02]  /*3550*/  USHF.R.S32.HI UR12, URZ, 0x1f, UR4 ;  /* 0x0000001fff0c7899 */ /* 0x000fe40008011404 */
[----:B------:R-:W-:Y:S02]  /*3560*/  ULOP3.LUT UR19, UR19, 0x3fff, URZ, 0xc0, !UPT ;  /* 0x00003fff13137892 */ /* 0x000fe4000f8ec0ff */
[----:B------:R-:W-:Y:S02]  /*3570*/  ULEA.HI UR12, UR12, UR4, URZ, 0x8 ;  /* 0x000000040c0c7291 */ /* 0x000fe4000f8f40ff */
[----:B------:R-:W-:Y:S02]  /*3580*/  ULOP3.LUT UR20, UR20, 0x3fff, URZ, 0xc0, !UPT ;  /* 0x00003fff14147892 */ /* 0x000fe4000f8ec0ff */
[----:B------:R-:W-:-:S02]  /*3590*/  USHF.R.S32.HI UR12, URZ, 0x8, UR12 ;  /* 0x00000008ff0c7899 */ /* 0x000fc4000801140c */
[----:B------:R-:W-:Y:S02]  /*35a0*/  ULOP3.LUT UR21, UR21, 0x3fff, URZ, 0xc0, !UPT ;  /* 0x00003fff15157892 */ /* 0x000fe4000f8ec0ff */
[----:B------:R-:W-:Y:S02]  /*35b0*/  UISETP.LT.AND UP0, UPT, UR12, 0x1, UPT ;  /* 0x000000010c00788c */ /* 0x000fe4000bf01270 */
[----:B------:R-:W-:Y:S02]  /*35c0*/  ULOP3.LUT UR22, UR22, 0x3fff, URZ, 0xc0, !UPT ;  /* 0x00003fff16167892 */ /* 0x000fe4000f8ec0ff */
[----:B------:R-:W-:Y:S02]  /*35d0*/  USEL UR18, UR12, 0x1, !UP0 ;  /* 0x000000010c127887 */ /* 0x000fe4000c000000 */
[----:B------:R-:W-:Y:S02]  /*35e0*/  ULOP3.LUT UR19, UR19, 0x10000, URZ, 0xfc, !UPT ;  /* 0x0001000013137892 */ /* 0x000fe4000f8efcff */
[----:B------:R-:W-:-:S02]  /*35f0*/  ULOP3.LUT UR20, UR20, 0x10000, URZ, 0xfc, !UPT ;  /* 0x0001000014147892 */ /* 0x000fc4000f8efcff */
[----:B------:R-:W-:Y:S02]  /*3600*/  ULOP3.LUT UR21, UR21, 0x10000, URZ, 0xfc, !UPT ;  /* 0x0001000015157892 */ /* 0x000fe4000f8efcff */
[----:B------:R-:W-:Y:S01]  /*3610*/  ULOP3.LUT UR22, UR22, 0x10000, URZ, 0xfc, !UPT ;  /* 0x0001000016167892 */ /* 0x000fe2000f8efcff */
[----:B--2---:R-:W-:Y:S01]  /*3620*/  R2UR UR28, R2 ;  /* 0x00000000021c72ca */ /* 0x004fe200000e0000 */
[----:B------:R-:W-:Y:S02]  /*3630*/  UIADD3 UR18, UPT, UPT, -UR18, URZ, URZ ;  /* 0x000000ff12127290 */ /* 0x000fe4000fffe1ff */
[----:B----4-:R-:W-:-:S10]  /*3640*/  UISETP.GE.AND UP3, UPT, UR14, 0x1, UPT ;  /* 0x000000010e00788c */ /* 0x010fd4000bf66270 */
[----:B------:R-:W-:Y:S02]  /*3650*/  UIADD3 UR11, UPT, UPT, UR28, 0x108, URZ ;  /* 0x000001081c0b7890 */ /* 0x000fe4000fffe0ff */
[----:B------:R-:W-:Y:S02]  /*3660*/  UIADD3 UR9, UPT, UPT, UR28, 0x10c, URZ ;  /* 0x0000010c1c097890 */ /* 0x000fe4000fffe0ff */
[----:B------:R-:W-:Y:S02]  /*3670*/  UIADD3 UR7, UPT, UPT, UR28, -0x7ffffef8, URZ ;  /* 0x800001081c077890 */ /* 0x000fe4000fffe0ff */
[----:B------:R-:W-:Y:S02]  /*3680*/  UIADD3 UR5, UPT, UPT, UR28, -0x7ffffef4, URZ ;  /* 0x8000010c1c057890 */ /* 0x000fe4000fffe0ff */
[----:B------:R-:W-:Y:S02]  /*3690*/  UIADD3 UR10, UPT, UPT, UR28, 0x100, URZ ;  /* 0x000001001c0a7890 */ /* 0x000fe4000fffe0ff */
[----:B------:R-:W-:-:S02]  /*36a0*/  UIADD3 UR8, UPT, UPT, UR28, 0x104, URZ ;  /* 0x000001041c087890 */ /* 0x000fc4000fffe0ff */
[----:B------:R-:W-:Y:S02]  /*36b0*/  UIADD3 UR6, UPT, UPT, UR28, -0x7fffff00, URZ ;  /* 0x800001001c067890 */ /* 0x000fe4000fffe0ff */
[----:B------:R-:W-:Y:S02]  /*36c0*/  UIADD3 UR4, UPT, UPT, UR28, -0x7ffffefc, URZ ;  /* 0x800001041c047890 */ /* 0x000fe4000fffe0ff */
[----:B-1----:R-:W-:Y:S02]  /*36d0*/  USHF.R.U32.HI UR36, URZ, 0x1a, UR11 ;  /* 0x0000001aff247899 */ /* 0x002fe4000801160b */
[----:B------:R-:W-:Y:S02]  /*36e0*/  USHF.R.U32.HI UR34, URZ, 0x1a, UR7 ;  /* 0x0000001aff227899 */ /* 0x000fe40008011607 */
[----:B------:R-:W-:Y:S02]  /*36f0*/  USHF.R.U32.HI UR32, URZ, 0x1a, UR9 ;  /* 0x0000001aff207899 */ /* 0x000fe40008011609 */
[----:B------:R-:W-:-:S02]  /*3700*/  USHF.R.U32.HI UR30, URZ, 0x1a, UR5 ;  /* 0x0000001aff1e7899 */ /* 0x000fc40008011605 */
[----:B------:R-:W-:Y:S02]  /*3710*/  USHF.R.U32.HI UR37, URZ, 0x11, UR10 ;  /* 0x00000011ff257899 */ /* 0x000fe4000801160a */
[----:B------:R-:W-:Y:S02]  /*3720*/  USHF.R.U32.HI UR35, URZ, 0x11, UR6 ;  /* 0x00000011ff237899 */ /* 0x000fe40008011606 */
[----:B------:R-:W-:Y:S02]  /*3730*/  USHF.R.U32.HI UR33, URZ, 0x11, UR8 ;  /* 0x00000011ff217899 */ /* 0x000fe40008011608 */
[----:B------:R-:W-:Y:S02]  /*3740*/  USHF.R.U32.HI UR31, URZ, 0x11, UR4 ;  /* 0x00000011ff1f7899 */ /* 0x000fe40008011604 */
[----:B------:R-:W-:Y:S02]  /*3750*/  ULOP3.LUT UR36, UR36, 0x30, URZ, 0xc0, !UPT ;  /* 0x0000003024247892 */ /* 0x000fe4000f8ec0ff */
[----:B------:R-:W-:-:S02]  /*3760*/  ULOP3.LUT UR34, UR34, 0x30, URZ, 0xc0, !UPT ;  /* 0x0000003022227892 */ /* 0x000fc4000f8ec0ff */
[----:B------:R-:W-:Y:S02]  /*3770*/  ULOP3.LUT UR32, UR32, 0x30, URZ, 0xc0, !UPT ;  /* 0x0000003020207892 */ /* 0x000fe4000f8ec0ff */
[----:B------:R-:W-:Y:S02]  /*3780*/  ULOP3.LUT UR30, UR30, 0x30, URZ, 0xc0, !UPT ;  /* 0x000000301e1e7892 */ /* 0x000fe4000f8ec0ff */
[----:B------:R-:W-:Y:S02]  /*3790*/  ULOP3.LUT UR37, UR37, 0x6000, URZ, 0xc0, !UPT ;  /* 0x0000600025257892 */ /* 0x000fe4000f8ec0ff */
[----:B------:R-:W-:Y:S02]  /*37a0*/  ULOP3.LUT UR35, UR35, 0x6000, URZ, 0xc0, !UPT ;  /* 0x0000600023237892 */ /* 0x000fe4000f8ec0ff */
        /* <DEDUP_REMOVED lines=10> */
[----:B------:R-:W-:Y:S02]  /*3850*/  UPRMT UR37, UR36, 0x5410, UR37 ;  /* 0x0000541024257896 */ /* 0x000fe40008000025 */
[----:B------:R-:W-:Y:S02]  /*3860*/  UPRMT UR35, UR34, 0x5410, UR35 ;  /* 0x0000541022237896 */ /* 0x000fe40008000023 */
[----:B------:R-:W-:Y:S02]  /*3870*/  UPRMT UR33, UR32, 0x5410, UR33 ;  /* 0x0000541020217896 */ /* 0x000fe40008000021 */
[----:B------:R-:W-:Y:S01]  /*3880*/  UPRMT UR31, UR30, 0x5410, UR31 ;  /* 0x000054101e1f7896 */ /* 0x000fe2000800001f */
[----:B------:R-:W-:Y:S01]  /*3890*/  UMOV UR36, URZ ;  /* 0x000000ff00247c82 */ /* 0x000fe20008000000 */
[----:B------:R-:W-:Y:S01]  /*38a0*/  UMOV UR34, URZ ;  /* 0x000000ff00227c82 */ /* 0x000fe20008000000 */
[----:B------:R-:W-:Y:S01]  /*38b0*/  UMOV UR32, URZ ;  /* 0x000000ff00207c82 */ /* 0x000fe20008000000 */
[----:B------:R-:W-:-:S08]  /*38c0*/  UMOV UR30, URZ ;  /* 0x000000ff001e7c82 */ /* 0x000fd00008000000 */
.L_x_72:
[----:B------:R-:W-:Y:S02]  /*38d0*/  LEA R0, R10, UR13, 0x3 ;  /* 0x0000000d0a007c11 */ /* 0x000fe4000f8e18ff */
[----:B------:R-:W-:Y:S02]  /*38e0*/  SHF.L.U32 R2, R9, 0x1f, RZ ;  /* 0x0000001f09027819 */ /* 0x000fe400000006ff */
[----:B------:R-:W-:Y:S01]  /*38f0*/  PLOP3.LUT P0, PT, PT, PT, UP3, 0x80, 0x8 ;  /* 0x000000000008781c */ /* 0x000fe20003f0f038 */
[----:B------:R-:W-:Y:S01]  /*3900*/  VIADD R3, R0, 0xc0 ;  /* 0x000000c000037836 */ /* 0x000fe20000000000 */
[----:B-1----:R-:W1:Y:S02]  /*3910*/  SYNCS.PHASECHK.TRANS64.TRYWAIT P1, [R0+URZ+0xb0], R2 ;  /* 0x0000b002000075a7 */ /* 0x002e6400080211ff */
[----:B-1-3--:R-:W-:Y:S09]  /*3920*/  @!P1 BRA `(.L_x_66) ;  /* 0x000000ac00c49947 */ /* 0x00aff20003800000 */
.L_x_213:
[----:B------:R-:W-:Y:S01]  /*3930*/  LEA R4, R10, UR13, 0x4 ;  /* 0x0000000d0a047c11 */ /* 0x000fe2000f8e20ff */
[----:B------:R-:W-:Y:S01]  /*3940*/  @UP3 ULEA UR14, UR26, UR13, 0x3 ;  /* 0x0000000d1a0e3291 */ /* 0x000fe2000f8e18ff */
[----:B------:R-:W-:Y:S01]  /*3950*/  PLOP3.LUT P2, PT, PT, PT, PT, 0x80, 0x8 ;  /* 0x000000000008781c */ /* 0x000fe20003f4f070 */
[----:B------:R-:W-:Y:S01]  /*3960*/  ULEA UR15, UR27, UR13, 0x3 ;  /* 0x0000000d1b0f7291 */ /* 0x000fe2000f8e18ff */
[----:B------:R-:W-:Y:S01]  /*3970*/  PRMT R3, RZ, 0x654, R3 ;  /* 0x00000654ff037816 */ /* 0x000fe20000000003 */
[----:B------:R-:W-:Y:S01]  /*3980*/  ULEA UR16, UR27, UR28, 0x7 ;  /* 0x0000001c1b107291 */ /* 0x000fe2000f8e38ff */
[----:B------:R-:W2:Y:S01]  /*3990*/  LDS.128 R4, [R4+0x120] ;  /* 0x0001200004047984 */ /* 0x000ea20000000c00 */
[----:B-1----:R-:W-:Y:S02]  /*39a0*/  @P0 SHF.L.U32 R2, R8, 0x1f, RZ ;  /* 0x0000001f08020819 */ /* 0x002fe400000006ff */
[----:B------:R-:W-:Y:S01]  /*39b0*/  SHF.L.U32 R0, R11, 0x1f, RZ ;  /* 0x0000001f0b007819 */ /* 0x000fe200000006ff */
[----:B------:R-:W-:Y:S01]  /*39c0*/  @!PT LDS RZ, [RZ] ;  /* 0x00000000fffff984 */ /* 0x000fe20000000800 */
[----:B------:R-:W-:Y:S01]  /*39d0*/  @!PT LDS RZ, [RZ] ;  /* 0x00000000fffff984 */ /* 0x000fe20000000800 */
[----:B------:R-:W-:Y:S01]  /*39e0*/  @!PT LDS RZ, [RZ] ;  /* 0x00000000fffff984 */ /* 0x000fe20000000800 */
[----:B------:R-:W-:Y:S01]  /*39f0*/  @!PT LDS RZ, [RZ] ;  /* 0x00000000fffff984 */ /* 0x000fe20000000800 */
[----:B------:R1:W-:Y:S06]  /*3a00*/  MEMBAR.ALL.CTA ;  /* 0x0000000000007992 */ /* 0x0003ec0000008000 */
[----:B-1----:R-:W1:Y:S02]  /*3a10*/  FENCE.VIEW.ASYNC.S ;  /* 0x00000000000073c6 */ /* 0x002e640000000000 */
[----:B-1----:R1:W-:Y:S01]  /*3a20*/  SYNCS.ARRIVE.TRANS64.RED.A1T0 RZ, [R3+URZ], RZ ;  /* 0x000000ff03ff79a7 */ /* 0x0023e200081004ff */
[----:B------:R1:W3:Y:S01]  /*3a30*/  @P0 SYNCS.PHASECHK.TRANS64.TRYWAIT P2, [UR14], R2 ;  /* 0x00000002ff0005a7 */ /* 0x0002e2000804110e */
[----:B--2---:R-:W-:Y:S01]  /*3a40*/  LOP3.LUT P1, RZ, R6, 0x1, RZ, 0xc0, !PT ;  /* 0x0000000106ff7812 */ /* 0x004fe2000782c0ff */
[----:B------:R-:W2:Y:S02]  /*3a50*/  SYNCS.PHASECHK.TRANS64.TRYWAIT P0, [UR15+0xe0], R0 ;  /* 0x0000e000ff0075a7 */ /* 0x000ea4000800110f */
[----:B-123--:R-:W-:Y:S10]  /*3a60*/  @!P0 BRA `(.L_x_67) ;  /* 0x000000ac00888947 */ /* 0x00eff40003800000 */
.L_x_215:
[----:B------:R-:W-:Y:S01]  /*3a70*/  IADD3 R10, PT, PT, R10, 0x1, RZ ;  /* 0x000000010a0a7810 */ /* 0x000fe20007ffe0ff */
[----:B------:R-:W-:Y:S06]  /*3a80*/  BRA.U !UP3, `(.L_x_68) ;  /* 0x000000010bf47547 */ /* 0x000fec000b800000 */
[----:B------:R-:W-:Y:S01]  /*3a90*/  UMOV UR25, URZ ;  /* 0x000000ff00197c82 */ /* 0x000fe20008000000 */
[----:B------:R-:W-:Y:S01]  /*3aa0*/  UMOV UR24, UR18 ;  /* 0x0000001200187c82 */ /* 0x000fe20008000000 */
[----:B------:R-:W-:Y:S01]  /*3ab0*/  UMOV UR23, UR12 ;  /* 0x0000000c00177c82 */ /* 0x000fe20008000000 */
[----:B------:R-:W-:-:S05]  /*3ac0*/  UMOV UR29, UR26 ;  /* 0x0000001a001d7c82 */ /* 0x000fca0008000000 */
.L_x_71:
[----:B------:R-:W-:Y:S02]  /*3ad0*/  UIADD3 UR24, UPT, UPT, UR24, 0x1, URZ ;  /* 0x0000000118187890 */ /* 0x000fe4000fffe0ff */
[----:B--2---:R-:W-:Y:S02]  /*3ae0*/  ULEA UR14, UR29, UR13, 0x3 ;  /* 0x0000000d1d0e7291 */ /* 0x004fe4000f8e18ff */
[----:B------:R-:W-:Y:S01]  /*3af0*/  UISETP.NE.AND UP0, UPT, UR24, URZ, UPT ;  /* 0x000000ff1800728c */ /* 0x000fe2000bf05270 */
[----:B---3--:R-:W-:Y:S10]  /*3b00*/  @P2 BRA `(.L_x_69) ;  /* 0x00000000000c2947 */ /* 0x008ff40003800000 */
[----:B-1----:R-:W-:Y:S04]  /*3b10*/  SHF.L.U32 R2, R8, 0x1f, RZ ;  /* 0x0000001f08027819 */ /* 0x002fe800000006ff */
[----:B------:R-:W1:Y:S02]  /*3b20*/  SYNCS.PHASECHK.TRANS64.TRYWAIT P0, [UR14], R2 ;  /* 0x00000002ff0075a7 */ /* 0x000e64000800110e */
[----:B-1----:R-:W-:Y:S05]  /*3b30*/  @!P0 BRA `(.L_x_70) ;  /* 0x000000ac006c8947 */ /* 0x002fea0003800000 */
.L_x_69:
[----:B------:R-:W-:Y:S01]  /*3b40*/  UISETP.NE.AND UP1, UPT, UR23, 0x1, UPT ;  /* 0x000000011700788c */ /* 0x000fe2000bf25270 */
[----:B------:R-:W-:Y:S01]  /*3b50*/  PLOP3.LUT P2, PT, PT, PT, PT, 0x80, 0x8 ;  /* 0x000000000008781c */ /* 0x000fe20003f4f070 */
[----:B------:R-:W-:Y:S02]  /*3b60*/  UIADD3 UR26, UPT, UPT, UR29, 0x1, URZ ;  /* 0x000000011d1a7890 */ /* 0x000fe4000fffe0ff */
[----:B------:R-:W-:Y:S02]  /*3b70*/  ULEA UR44, UR29, UR21, 0x6 ;  /* 0x000000151d2c7291 */ /* 0x000fe4000f8e30ff */
[----:B------:R-:W-:Y:S01]  /*3b80*/  UISETP.NE.AND UP2, UPT, UR26, 0x6, UPT ;  /* 0x000000061a00788c */ /* 0x000fe2000bf45270 */
[----:B------:R-:W-:Y:S01]  /*3b90*/  PLOP3.LUT P0, PT, PT, PT, UP1, 0x80, 0x8 ;  /* 0x000000000008781c */ /* 0x000fe20003f0f018 */
[----:B------:R-:W-:Y:S02]  /*3ba0*/  ULEA UR42, UR29, UR22, 0x6 ;  /* 0x000000161d2a7291 */ /* 0x000fe4000f8e30ff */
[----:B------:R-:W-:Y:S02]  /*3bb0*/  USEL UR39, URZ, 0x1, UP2 ;  /* 0x00000001ff277887 */ /* 0x000fe40009000000 */
[----:B------:R-:W-:Y:S02]  /*3bc0*/  USEL UR26, UR26, URZ, UP2 ;  /* 0x000000ff1a1a7287 */ /* 0x000fe40009000000 */
[----:B------:R-:W-:Y:S02]  /*3bd0*/  ULEA UR40, UR29, UR20, 0xa ;  /* 0x000000141d287291 */ /* 0x000fe4000f8e50ff */
[----:B------:R-:W-:Y:S01]  /*3be0*/  @UP1 ULEA UR38, UR26, UR13, 0x3 ;  /* 0x0000000d1a261291 */ /* 0x000fe2000f8e18ff */
[----:B------:R-:W-:Y:S01]  /*3bf0*/  LOP3.LUT R8, R8, UR39, RZ, 0x3c, !PT ;  /* 0x0000002708087c12 */ /* 0x000fe2000f8e3cff */
[----:B------:R-:W-:Y:S02]  /*3c00*/  UIADD3 UR60, UPT, UPT, UR44, 0x20, URZ ;  /* 0x000000202c3c7890 */ /* 0x000fe4000fffe0ff */
[----:B------:R-:W-:Y:S01]  /*3c10*/  UISETP.NE.U32.AND UP1, UPT, UR25, URZ, UPT ;  /* 0x000000ff1900728c */ /* 0x000fe2000bf25070 */
[----:B-1----:R-:W-:Y:S01]  /*3c20*/  @P0 SHF.L.U32 R0, R8, 0x1f, RZ ;  /* 0x0000001f08000819 */ /* 0x002fe200000006ff */
[----:B------:R-:W-:Y:S02]  /*3c30*/  UIADD3 UR58, UPT, UPT, UR42, 0x20, URZ ;  /* 0x000000202a3a7890 */ /* 0x000fe4000fffe0ff */
[----:B------:R-:W-:Y:S01]  /*3c40*/  UIADD3 UR56, UPT, UPT, UR40, 0x2, URZ ;  /* 0x0000000228387890 */ /* 0x000fe2000fffe0ff */
[----:B------:R2:W3:Y:S01]  /*3c50*/  @P0 SYNCS.PHASECHK.TRANS64.TRYWAIT P2, [UR38], R0 ;  /* 0x00000000ff0005a7 */ /* 0x0004e20008041126 */
[----:B------:R-:W-:Y:S02]  /*3c60*/  ULEA UR38, UR29, UR19, 0xa ;  /* 0x000000131d267291 */ /* 0x000fe4000f8e50ff */
[----:B------:R-:W-:Y:S02]  /*3c70*/  UIADD3 UR52, UPT, UPT, UR40, 0x4, URZ ;  /* 0x0000000428347890 */ /* 0x000fe4000fffe0ff */
[----:B------:R-:W-:Y:S02]  /*3c80*/  UIADD3 UR54, UPT, UPT, UR38, 0x2, URZ ;  /* 0x0000000226367890 */ /* 0x000fe4000fffe0ff */
[----:B------:R-:W-:Y:S02]  /*3c90*/  UIADD3 UR50, UPT, UPT, UR38, 0x4, URZ ;  /* 0x0000000426327890 */ /* 0x000fe4000fffe0ff */
[----:B------:R-:W-:Y:S02]  /*3ca0*/  UIADD3 UR48, UPT, UPT, UR40, 0x6, URZ ;  /* 0x0000000628307890 */ /* 0x000fe4000fffe0ff */
[----:B------:R-:W-:Y:S02]  /*3cb0*/  UIADD3 UR46, UPT, UPT, UR38, 0x6, URZ ;  /* 0x00000006262e7890 */ /* 0x000fe4000fffe0ff */
[----:B------:R-:W-:Y:S02]  /*3cc0*/  UIADD3 UR14, UPT, UPT, UR14, 0x30, URZ ;  /* 0x000000300e0e7890 */ /* 0x000fe4000fffe0ff */
[----:B------:R-:W-:Y:S01]  /*3cd0*/  UIADD3 UR23, UPT, UPT, UR23, -0x1, URZ ;  /* 0xffffffff17177890 */ /* 0x000fe2000fffe0ff */
[----:B------:R-:W-:Y:S01]  /*3ce0*/  UMOV UR45, 0x4008 ;  /* 0x00004008002d7882 */ /* 0x000fe20000000000 */
[----:B------:R-:W-:Y:S01]  /*3cf0*/  UMOV UR61, 0x4008 ;  /* 0x00004008003d7882 */ /* 0x000fe20000000000 */
[----:B------:R2:W-:Y:S01]  /*3d00*/  UTCCP.T.S.4x32dp128bit tmem[UR28+0x100], gdesc[UR44] ;  /* 0x0001002c1c0079e7 */ /* 0x0005e20009100000 */
[----:B------:R2:W-:Y:S01]  /*3d10*/  UTCCP.T.S.4x32dp128bit tmem[UR28+0x104], gdesc[UR60] ;  /* 0x0001043c1c0079e7 */ /* 0x0005e20009100000 */
[----:B------:R-:W-:Y:S01]  /*3d20*/  UMOV UR43, 0x4008 ;  /* 0x00004008002b7882 */ /* 0x000fe20000000000 */
[----:B------:R-:W-:Y:S01]  /*3d30*/  UMOV UR59, 0x4008 ;  /* 0x00004008003b7882 */ /* 0x000fe20000000000 */
[----:B------:R2:W-:Y:S01]  /*3d40*/  UTCCP.T.S.4x32dp128bit tmem[UR28+0x108], gdesc[UR42] ;  /* 0x0001082a1c0079e7 */ /* 0x0005e20009100000 */
[----:B------:R2:W-:Y:S01]  /*3d50*/  UTCCP.T.S.4x32dp128bit tmem[UR28+0x10c], gdesc[UR58] ;  /* 0x00010c3a1c0079e7 */ /* 0x0005e20009100000 */
[----:B------:R-:W-:Y:S01]  /*3d60*/  UMOV UR41, 0x40004040 ;  /* 0x4000404000297882 */ /* 0x000fe20000000000 */
[----:B------:R-:W-:Y:S01]  /*3d70*/  UMOV UR39, 0x40004040 ;  /* 0x4000404000277882 */ /* 0x000fe20000000000 */
[----:B------:R-:W-:Y:S01]  /*3d80*/  UMOV UR57, 0x40004040 ;  /* 0x4000404000397882 */ /* 0x000fe20000000000 */
[----:B------:R2:W-:Y:S01]  /*3d90*/  UTCOMMA gdesc[UR38], gdesc[UR40], tmem[UR16], tmem[UR36], idesc[UR37], tmem[UR10], UP1 ;  /* 0xc00a2428260075ea */ /* 0x0005e20008800010 */
[----:B------:R-:W-:Y:S01]  /*3da0*/  UMOV UR55, 0x40004040 ;  /* 0x4000404000377882 */ /* 0x000fe20000000000 */
[----:B------:R-:W-:Y:S01]  /*3db0*/  UMOV UR53, 0x40004040 ;  /* 0x4000404000357882 */ /* 0x000fe20000000000 */
[----:B------:R2:W-:Y:S01]  /*3dc0*/  UTCOMMA gdesc[UR54], gdesc[UR56], tmem[UR16], tmem[UR34], idesc[UR35], tmem[UR6], UPT ;  /* 0xc0062238360075ea */ /* 0x0005e2000b800010 */
[----:B------:R-:W-:Y:S01]  /*3dd0*/  UMOV UR51, 0x40004040 ;  /* 0x4000404000337882 */ /* 0x000fe20000000000 */
[----:B------:R-:W-:Y:S01]  /*3de0*/  UMOV UR49, 0x40004040 ;  /* 0x4000404000317882 */ /* 0x000fe20000000000 */
[----:B------:R2:W-:Y:S01]  /*3df0*/  UTCOMMA gdesc[UR50], gdesc[UR52], tmem[UR16], tmem[UR32], idesc[UR33], tmem[UR8], UPT ;  /* 0xc0082034320075ea */ /* 0x0005e2000b800010 */
[----:B------:R-:W-:Y:S01]  /*3e00*/  UMOV UR47, 0x40004040 ;  /* 0x40004040002f7882 */ /* 0x000fe20000000000 */
[----:B------:R-:W-:Y:S01]  /*3e10*/  UMOV UR25, 0x1 ;  /* 0x0000000100197882 */ /* 0x000fe20000000000 */
[----:B------:R2:W-:Y:S01]  /*3e20*/  UTCOMMA gdesc[UR46], gdesc[UR48], tmem[UR16], tmem[UR30], idesc[UR31], tmem[UR4], UPT ;  /* 0xc0041e302e0075ea */ /* 0x0005e2000b800010 */
[----:B------:R2:W-:Y:S01]  /*3e30*/  UTCBAR.MULTICAST [UR14], URZ, UR17 ;  /* 0x000000ff0e0073e9 */ /* 0x0005e20008000811 */
[----:B------:R-:W-:Y:S01]  /*3e40*/  UMOV UR29, UR26 ;  /* 0x0000001a001d7c82 */ /* 0x000fe20008000000 */
[----:B------:R-:W-:Y:S05]  /*3e50*/  BRA.U UP0, `(.L_x_71) ;  /* 0xfffffffd001c7547 */ /* 0x000fea000b83ffff */
.L_x_68:
[----:B------:R-:W-:Y:S01]  /*3e60*/  UIADD3 UR27, UPT, UPT, UR27, 0x1, URZ ;  /* 0x000000011b1b7890 */ /* 0x000fe2000fffe0ff */
[C---:B------:R-:W-:Y:S01]  /*3e70*/  ISETP.NE.AND P0, PT, R10.reuse, 0x2, PT ;  /* 0x000000020a00780c */ /* 0x040fe20003f05270 */
[----:B------:R-:W-:Y:S02]  /*3e80*/  UIADD3 UR15, UPT, UPT, UR15, 0xd0, URZ ;  /* 0x000000d00f0f7890 */ /* 0x000fe4000fffe0ff */
[----:B------:R-:W-:Y:S01]  /*3e90*/  UISETP.NE.AND UP0, UPT, UR27, 0x2, UPT ;  /* 0x000000021b00788c */ /* 0x000fe2000bf05270 */
[----:B-12---:R-:W-:Y:S02]  /*3ea0*/  SEL R0, RZ, 0x1, P0 ;  /* 0x00000001ff007807 */ /* 0x006fe40000000000 */
[----:B------:R-:W-:Y:S01]  /*3eb0*/  SEL R10, R10, RZ, P0 ;  /* 0x000000ff0a0a7207 */ /* 0x000fe20000000000 */
[----:B------:R-:W-:Y:S01]  /*3ec0*/  USEL UR14, URZ, 0x1, UP0 ;  /* 0x00000001ff0e7887 */ /* 0x000fe20008000000 */
[----:B------:R-:W-:Y:S01]  /*3ed0*/  LOP3.LUT R9, R9, R0, RZ, 0x3c, !PT ;  /* 0x0000000009097212 */ /* 0x000fe200078e3cff */
[----:B------:R-:W-:Y:S01]  /*3ee0*/  USEL UR27, UR27, URZ, UP0 ;  /* 0x000000ff1b1b7287 */ /* 0x000fe20008000000 */
[----:B------:R1:W-:Y:S03]  /*3ef0*/  UTCBAR [UR15], URZ ;  /* 0x000000ff0f0073e9 */ /* 0x0003e600080000ff */
[----:B------:R-:W-:Y:S01]  /*3f00*/  LOP3.LUT R11, R11, UR14, RZ, 0x3c, !PT ;  /* 0x0000000e0b0b7c12 */ /* 0x000fe2000f8e3cff */
[----:B------:R-:W-:Y:S07]  /*3f10*/  @P1 BRA `(.L_x_72) ;  /* 0xfffffff8006c1947 */ /* 0x000fee000383ffff */
[----:B------:R-:W2:Y:S01]  /*3f20*/  S2UR UR4, SR_CgaCtaId ;  /* 0x00000000000479c3 */ /* 0x000ea20000008800 */
[----:B------:R-:W-:Y:S01]  /*3f30*/  ELECT P0, URZ, PT ;  /* 0x0000000000ff782f */ /* 0x000fe20003800000 */
[----:B------:R-:W-:Y:S01]  /*3f40*/  IMAD.MOV.U32 R0, RZ, RZ, 0x1 ;  /* 0x00000001ff007424 */ /* 0x000fe200078e00ff */
[----:B------:R-:W-:Y:S01]  /*3f50*/  UIADD3 UR13, UPT, UPT, UR13, 0xe0, URZ ;  /* 0x000000e00d0d7890 */ /* 0x000fe2000fffe0ff */
[----:B------:R-:W-:Y:S01]  /*3f60*/  SHF.L.U32 R2, R11, 0x1f, RZ ;  /* 0x0000001f0b027819 */ /* 0x000fe200000006ff */
[----:B------:R-:W-:-:S03]  /*3f70*/  UMOV UR5, 0x40 ;  /* 0x0000004000057882 */ /* 0x000fc60000000000 */
[----:B------:R-:W-:Y:S01]  /*3f80*/  UVIRTCOUNT.DEALLOC.SMPOOL 0x80 ;  /* 0x000000800000784c */ /* 0x000fe20000000000 */
[----:B--2---:R-:W-:Y:S02]  /*3f90*/  ULEA UR4, UR4, UR5, 0x18 ;  /* 0x0000000504047291 */ /* 0x004fe4000f8ec0ff */
[----:B------:R-:W-:-:S07]  /*3fa0*/  ULEA UR5, UR27, UR13, 0x3 ;  /* 0x0000000d1b057291 */ /* 0x000fce000f8e18ff */
[----:B------:R2:W-:Y:S02]  /*3fb0*/  @P0 STS.U8 [UR4+0x1c], R0 ;  /* 0x00001c00ff000988 */ /* 0x0005e40008000004 */
[----:B------:R-:W4:Y:S02]  /*3fc0*/  SYNCS.PHASECHK.TRANS64.TRYWAIT P0, [UR5], R2 ;  /* 0x00000002ff0075a7 */ /* 0x000f240008001105 */
[----:B--2-4-:R-:W-:Y:S05]  /*3fd0*/  @!P0 BRA `(.L_x_73) ;  /* 0x000000a8005c8947 */ /* 0x014fea0003800000 */
.L_x_218:
[----:B------:R-:W-:-:S04]  /*3fe0*/  UIADD3 UR6, UPT, UPT, UR27, 0x1, URZ ;  /* 0x000000011b067890 */ /* 0x000fc8000fffe0ff */
[----:B------:R-:W-:-:S04]  /*3ff0*/  UISETP.NE.AND UP0, UPT, UR6, 0x2, UPT ;  /* 0x000000020600788c */ /* 0x000fc8000bf05270 */
[----:B------:R-:W-:Y:S02]  /*4000*/  USEL UR5, URZ, 0x1, UP0 ;  /* 0x00000001ff057887 */ /* 0x000fe40008000000 */
[----:B------:R-:W-:-:S04]  /*4010*/  USEL UR6, UR6, URZ, UP0 ;  /* 0x000000ff06067287 */ /* 0x000fc80008000000 */
[----:B------:R-:W-:Y:S01]  /*4020*/  ULEA UR6, UR6, UR13, 0x3 ;  /* 0x0000000d06067291 */ /* 0x000fe2000f8e18ff */
[----:B--2---:R-:W-:-:S04]  /*4030*/  LOP3.LUT R2, R11, UR5, RZ, 0x3c, !PT ;  /* 0x000000050b027c12 */ /* 0x004fc8000f8e3cff */
[----:B------:R-:W-:-:S04]  /*4040*/  SHF.L.U32 R2, R2, 0x1f, RZ ;  /* 0x0000001f02027819 */ /* 0x000fc800000006ff */
[----:B------:R-:W2:Y:S02]  /*4050*/  SYNCS.PHASECHK.TRANS64.TRYWAIT P0, [UR6], R2 ;  /* 0x00000002ff0075a7 */ /* 0x000ea40008001106 */
[----:B--2---:R-:W-:Y:S05]  /*4060*/  @!P0 BRA `(.L_x_74) ;  /* 0x000000a800508947 */ /* 0x004fea0003800000 */
.L_x_220:
[----:B------:R-:W-:Y:S01]  /*4070*/  NOP ;  /* 0x0000000000007918 */ /* 0x000fe20000000000 */
[----:B--2---:R-:W2:Y:S01]  /*4080*/  LDS R0, [UR4+0x14] ;  /* 0x00001404ff007984 */ /* 0x004ea20008000800 */
[----:B------:R-:W-:Y:S01]  /*4090*/  ULOP3.LUT UR6, UR28, 0xffff, URZ, 0xc0, !UPT ;  /* 0x0000ffff1c067892 */ /* 0x000fe2000f8ec0ff */
[----:B------:R-:W-:Y:S01]  /*40a0*/  UMOV UR8, 0xffff ;  /* 0x0000ffff00087882 */ /* 0x000fe20000000000 */
[----:B------:R-:W-:Y:S02]  /*40b0*/  UMOV UR5, 0x1 ;  /* 0x0000000100057882 */ /* 0x000fe40000000000 */
[----:B------:R-:W-:-:S04]  /*40c0*/  USHF.R.U32.HI UR6, URZ, 0x5, UR6 ;  /* 0x00000005ff067899 */ /* 0x000fc80008011606 */
[----:B------:R-:W-:Y:S02]  /*40d0*/  USHF.L.U32 UR8, UR8, UR6, URZ ;  /* 0x0000000608087299 */ /* 0x000fe400080006ff */
[----:B------:R-:W-:-:S04]  /*40e0*/  USHF.L.U32 UR5, UR5, UR6, URZ ;  /* 0x0000000605057299 */ /* 0x000fc800080006ff */
[----:B--2---:R-:W-:-:S04]  /*40f0*/  LOP3.LUT R0, R0, UR8, RZ, 0xc0, !PT ;  /* 0x0000000800007c12 */ /* 0x004fc8000f8ec0ff */
[----:B------:R-:W-:-:S13]  /*4100*/  ISETP.NE.AND P0, PT, R0, UR8, PT ;  /* 0x0000000800007c0c */ /* 0x000fda000bf05270 */
[----:B------:R-:W-:Y:S05]  /*4110*/  @P0 BRA `(.L_x_75) ;  /* 0x0000000000580947 */ /* 0x000fea0003800000 */
[----:B------:R-:W2:Y:S02]  /*4120*/  LDS R0, [UR4+0x18] ;  /* 0x00001804ff007984 */ /* 0x000ea40008000800 */
[----:B--2---:R-:W-:-:S04]  /*4130*/  LOP3.LUT R0, R0, UR5, RZ, 0xc0, !PT ;  /* 0x0000000500007c12 */ /* 0x004fc8000f8ec0ff */
[----:B------:R-:W-:-:S13]  /*4140*/  ISETP.NE.AND P0, PT, R0, UR5, PT ;  /* 0x0000000500007c0c */ /* 0x000fda000bf05270 */
[----:B------:R-:W-:Y:S05]  /*4150*/  @P0 BRA `(.L_x_76) ;  /* 0x00000000003c0947 */ /* 0x000fea0003800000 */
[----:B------:R-:W2:Y:S01]  /*4160*/  S2R R2, SR_LANEID ;  /* 0x0000000000027919 */ /* 0x000ea20000000000 */
[----:B------:R-:W-:Y:S01]  /*4170*/  ULOP3.LUT UR8, URZ, UR8, URZ, 0x33, !UPT ;  /* 0x00000008ff087292 */ /* 0x000fe2000f8e33ff */
[----:B------:R-:W-:Y:S02]  /*4180*/  VOTEU.ANY UR7, UPT, PT ;  /* 0x0000000000077886 */ /* 0x000fe400038e0100 */
[----:B------:R-:W-:-:S03]  /*4190*/  UFLO.U32 UR7, UR7 ;  /* 0x00000007000772bd */ /* 0x000fc600080e0000 */
[----:B------:R-:W-:-:S04]  /*41a0*/  IMAD.U32 R0, RZ, RZ, UR8 ;  /* 0x00000008ff007e24 */ /* 0x000fc8000f8e00ff */
[----:B------:R4:W1:Y:S02]  /*41b0*/  REDUX UR6, R0 ;  /* 0x00000000000673c4 */ /* 0x0008640000000000 */
[----:B------:R1:W-:Y:S01]  /*41c0*/  UTCATOMSWS.AND URZ, UR8 ;  /* 0x0000000800ff79e3 */ /* 0x0003e20008000000 */
[----:B--2---:R-:W-:Y:S02]  /*41d0*/  ISETP.EQ.U32.AND P0, PT, R2, UR7, PT ;  /* 0x0000000702007c0c */ /* 0x004fe4000bf02070 */
[----:B----4-:R-:W-:Y:S02]  /*41e0*/  LOP3.LUT R0, RZ, UR5, RZ, 0x33, !PT ;  /* 0x00000005ff007c12 */ /* 0x010fe4000f8e33ff */
[----:B-1----:R-:W-:Y:S02]  /*41f0*/  MOV R2, UR6 ;  /* 0x0000000600027c02 */ /* 0x002fe40008000f00 */
[----:B------:R-:W1:Y:S07]  /*4200*/  REDUX UR5, R0 ;  /* 0x00000000000573c4 */ /* 0x000e6e0000000000 */
[----:B------:R2:W-:Y:S01]  /*4210*/  @P0 ATOMS.AND RZ, [UR4+0x14], R2 ;  /* 0x00001402ffff098c */ /* 0x0005e2000a800004 */
[----:B-1----:R-:W-:-:S05]  /*4220*/  IMAD.U32 R0, RZ, RZ, UR5 ;  /* 0x00000005ff007e24 */ /* 0x002fca000f8e00ff */
[----:B------:R2:W-:Y:S01]  /*4230*/  @P0 ATOMS.AND RZ, [UR4+0x18], R0 ;  /* 0x00001800ffff098c */ /* 0x0005e2000a800004 */
[----:B------:R-:W-:Y:S05]  /*4240*/  BRA `(.L_x_77) ;  /* 0x0000000000147947 */ /* 0x000fea0003800000 */
.L_x_76:
[----:B------:R-:W-:Y:S02]  /*4250*/  MOV R2, 0x4270 ;  /* 0x0000427000027802 */ /* 0x000fe40000000f00 */
[----:B-1-3-5:R-:W-:Y:S05]  /*4260*/  CALL.REL.NOINC `($__internal_0_$__cuda_sm10x_tcgen05_guardrail_trap_col_being_dealloced_not_returned_by_alloc) ;  /* 0x000000ac00e87944 */ /* 0x02afea0003c00000 */
[----:B------:R-:W-:Y:S05]  /*4270*/  BRA `(.L_x_77) ;  /* 0x0000000000087947 */ /* 0x000fea0003800000 */
.L_x_75:
[----:B------:R-:W-:Y:S02]  /*4280*/  MOV R2, 0x42a0 ;  /* 0x000042a000027802 */ /* 0x000fe40000000f00 */
[----:B-1-3-5:R-:W-:Y:S05]  /*4290*/  CALL.REL.NOINC `($__internal_2_$__cuda_sm10x_tcgen05_guardrail_trap_unallocated_columns_being_dealloced) ;  /* 0x000000ac00f47944 */ /* 0x02afea0003c00000 */
.L_x_77:
[----:B------:R-:W-:Y:S01]  /*42a0*/  NOP ;  /* 0x0000000000007918 */ /* 0x000fe20000000000 */
[----:B------:R-:W-:Y:S05]  /*42b0*/  EXIT ;  /* 0x000000000000794d */ /* 0x000fea0003800000 */
.L_x_61:
[----:B------:R-:W-:-:S09]  /*42c0*/  UISETP.NE.OR UP6, UPT, UR13, 0x3, !UP6 ;  /* 0x000000030d00788c */ /* 0x000fd2000f7c5670 */
[----:B------:R-:W-:Y:S05]  /*42d0*/  BRA.U UP6, `(.L_x_78) ;  /* 0x0000001906447547 */ /* 0x000fea000b800000 */
[----:B------:R-:W2:Y:S01]  /*42e0*/  LDCU.64 UR6, c[0x0][0xc88] ;  /* 0x00019100ff0677ac */ /* 0x000ea20008000a00 */
[----:B------:R-:W3:Y:S01]  /*42f0*/  LDC R0, c[0x0][0xf30] ;  /* 0x0003cc00ff007b82 */ /* 0x000ee20000000800 */
[----:B------:R-:W-:Y:S01]  /*4300*/  CS2R R26, SRZ ;  /* 0x00000000001a7805 */ /* 0x000fe2000001ff00 */
[----:B------:R-:W-:Y:S01]  /*4310*/  IMAD.MOV.U32 R23, RZ, RZ, 0x1000 ;  /* 0x00001000ff177424 */ /* 0x000fe200078e00ff */
[----:B------:R-:W4:Y:S01]  /*4320*/  LDCU.64 UR4, c[0x0][0xc90] ;  /* 0x00019200ff0477ac */ /* 0x000f220008000a00 */
[----:B------:R-:W-:-:S04]  /*4330*/  UPLOP3.LUT UP2, UPT, UPT, UPT, UPT, 0x40, 0x4 ;  /* 0x000000000004789c */ /* 0x000fc80003f4e870 */
[----:B------:R-:W1:Y:S08]  /*4340*/  LDC R22, c[0x0][0x370] ;  /* 0x0000dc00ff167b82 */ /* 0x000e700000000800 */
[----:B------:R-:W1:Y:S01]  /*4350*/  LDC R3, c[0x0][0xf0c] ;  /* 0x0003c300ff037b82 */ /* 0x000e620000000800 */
[----:B--2---:R-:W-:-:S03]  /*4360*/  UISETP.NE.U32.AND UP1, UPT, UR6, URZ, UPT ;  /* 0x000000ff0600728c */ /* 0x004fc6000bf25070 */
[----:B------:R-:W-:Y:S01]  /*4370*/  UMOV UR6, 0x400 ;  /* 0x0000040000067882 */ /* 0x000fe20000000000 */
[----:B------:R-:W-:Y:S02]  /*4380*/  UISETP.NE.AND.EX UP1, UPT, UR7, URZ, UPT, UP1 ;  /* 0x000000ff0700728c */ /* 0x000fe4000bf25310 */
[----:B------:R-:W-:Y:S01]  /*4390*/  USEL UR7, URZ, 0x1, UP4 ;  /* 0x00000001ff077887 */ /* 0x000fe2000a000000 */
[----:B------:R-:W2:Y:S01]  /*43a0*/  LDC R20, c[0x0][0xf20] ;  /* 0x0003c800ff147b82 */ /* 0x000ea20000000800 */
[----:B------:R-:W-:Y:S01]  /*43b0*/  ULEA UR6, UR37, UR6, 0x18 ;  /* 0x0000000625067291 */ /* 0x000fe2000f8ec0ff */
[----:B---3--:R-:W-:Y:S01]  /*43c0*/  ISETP.NE.AND P1, PT, R0, 0x1, PT ;  /* 0x000000010000780c */ /* 0x008fe20003f25270 */
[----:B----4-:R-:W-:Y:S02]  /*43d0*/  UISETP.NE.U32.AND UP4, UPT, UR4, URZ, UPT ;  /* 0x000000ff0400728c */ /* 0x010fe4000bf85070 */
[----:B------:R-:W-:Y:S02]  /*43e0*/  UIADD3 UR57, UPT, UPT, UR6, 0x60, URZ ;  /* 0x0000006006397890 */ /* 0x000fe4000fffe0ff */
[----:B------:R-:W-:Y:S01]  /*43f0*/  UIADD3 UR49, UPT, UPT, UR6, 0x68, URZ ;  /* 0x0000006806317890 */ /* 0x000fe2000fffe0ff */
[----:B------:R-:W3:Y:S01]  /*4400*/  LDC.64 R28, c[0x0][0x348] ;  /* 0x0000d200ff1c7b82 */ /* 0x000ee20000000a00 */
[----:B------:R-:W-:-:S02]  /*4410*/  UIADD3 UR41, UPT, UPT, UR6, 0x70, URZ ;  /* 0x0000007006297890 */ /* 0x000fc4000fffe0ff */
[----:B------:R-:W-:Y:S02]  /*4420*/  UIADD3 UR25, UPT, UPT, UR6, 0x78, URZ ;  /* 0x0000007806197890 */ /* 0x000fe4000fffe0ff */
[----:B------:R-:W-:-:S03]  /*4430*/  UISETP.NE.AND.EX UP4, UPT, UR5, URZ, UPT, UP4 ;  /* 0x000000ff0500728c */ /* 0x000fc6000bf85340 */
[----:B------:R-:W4:Y:S08]  /*4440*/  LDC.64 R14, c[0x0][0xf10] ;  /* 0x0003c400ff0e7b82 */ /* 0x000f300000000a00 */
[----:B------:R-:W1:Y:S08]  /*4450*/  LDC.64 R6, c[0x0][0xf18] ;  /* 0x0003c600ff067b82 */ /* 0x000e700000000a00 */
[----:B------:R-:W1:Y:S08]  /*4460*/  LDC.64 R4, c[0x0][0xf28] ;  /* 0x0003ca00ff047b82 */ /* 0x000e700000000a00 */
[----:B--2---:R-:W1:Y:S02]  /*4470*/  LDC R21, c[0x0][0x374] ;  /* 0x0000dd00ff157b82 */ /* 0x004e640000000800 */
.L_x_93:
[C---:B------:R-:W-:Y:S02]  /*4480*/  LEA R0, R27.reuse, UR6, 0x3 ;  /* 0x000000061b007c11 */ /* 0x040fe4000f8e18ff */
[----:B------:R-:W-:Y:S02]  /*4490*/  SHF.L.U32 R2, R26, 0x1f, RZ ;  /* 0x0000001f1a027819 */ /* 0x000fe400000006ff */
[----:B------:R-:W-:Y:S02]  /*44a0*/  LEA R16, R27, UR6, 0x4 ;  /* 0x000000061b107c11 */ /* 0x000fe4000f8e20ff */
[----:B--2---:R-:W2:Y:S02]  /*44b0*/  SYNCS.PHASECHK.TRANS64.TRYWAIT P0, [R0+URZ+0xb0], R2 ;  /* 0x0000b002000075a7 */ /* 0x004ea400080011ff */
[----:B--2---:R-:W-:Y:S05]  /*44c0*/  @!P0 BRA `(.L_x_79) ;  /* 0x000000a400508947 */ /* 0x004fea0003800000 */
.L_x_221:
[----:B------:R-:W-:Y:S01]  /*44d0*/  ISETP.GE.AND P0, PT, R43, 0x1, PT ;  /* 0x000000012b00780c */ /* 0x000fe20003f06270 */
[----:B------:R-:W1:Y:S01]  /*44e0*/  LDS.128 R16, [R16+0x120] ;  /* 0x0001200010107984 */ /* 0x000e620000000c00 */
[----:B------:R-:W-:Y:S01]  /*44f0*/  ISETP.NE.U32.AND P4, PT, RZ, UR4, PT ;  /* 0x00000004ff007c0c */ /* 0x000fe2000bf85070 */
[----:B--2---:R-:W-:Y:S01]  /*4500*/  VIADD R0, R0, 0xc0 ;  /* 0x000000c000007836 */ /* 0x004fe20000000000 */
[----:B------:R-:W-:Y:S01]  /*4510*/  USHF.L.U32 UR58, UR12, 0x7, URZ ;  /* 0x000000070c3a7899 */ /* 0x000fe200080006ff */
[----:B------:R-:W-:Y:S01]  /*4520*/  IMAD.MOV.U32 R24, RZ, RZ, 0x1 ;  /* 0x00000001ff187424 */ /* 0x000fe200078e00ff */
[----:B------:R-:W-:Y:S01]  /*4530*/  ISETP.NE.AND.EX P4, PT, RZ, UR5, PT, P4 ;  /* 0x00000005ff007c0c */ /* 0x000fe2000bf85340 */
[----:B------:R-:W-:Y:S01]  /*4540*/  USHF.L.U32 UR59, UR20, 0x7, URZ ;  /* 0x00000007143b7899 */ /* 0x000fe200080006ff */
[----:B------:R-:W-:Y:S01]  /*4550*/  PRMT R0, RZ, 0x654, R0 ;  /* 0x00000654ff007816 */ /* 0x000fe20000000000 */
[----:B------:R-:W-:Y:S01]  /*4560*/  @!PT LDS RZ, [RZ] ;  /* 0x00000000fffff984 */ /* 0x000fe20000000800 */
[----:B------:R-:W-:Y:S01]  /*4570*/  @!PT LDS RZ, [RZ] ;  /* 0x00000000fffff984 */ /* 0x000fe20000000800 */
[----:B------:R-:W-:Y:S01]  /*4580*/  @!PT LDS RZ, [RZ] ;  /* 0x00000000fffff984 */ /* 0x000fe20000000800 */
[----:B------:R-:W-:Y:S01]  /*4590*/  @!PT LDS RZ, [RZ] ;  /* 0x00000000fffff984 */ /* 0x000fe20000000800 */
[----:B------:R2:W-:Y:S06]  /*45a0*/  MEMBAR.ALL.CTA ;  /* 0x0000000000007992 */ /* 0x0005ec0000008000 */
[----:B--2---:R-:W2:Y:S01]  /*45b0*/  FENCE.VIEW.ASYNC.S ;  /* 0x00000000000073c6 */ /* 0x004ea20000000000 */
[----:B------:R-:W-:Y:S01]  /*45c0*/  SHF.L.U32 R24, R24, 0x1f, RZ ;  /* 0x0000001f18187819 */ /* 0x000fe200000006ff */
[----:B--2---:R2:W-:Y:S01]  /*45d0*/  SYNCS.ARRIVE.TRANS64.RED.A1T0 RZ, [R0+URZ], RZ ;  /* 0x000000ff00ff79a7 */ /* 0x0045e200081004ff */
[----:B-1----:R-:W-:Y:S11]  /*45e0*/  LOP3.LUT P3, RZ, R18, 0x1, RZ, 0xc0, !PT ;  /* 0x0000000112ff7812 */ /* 0x002ff6000786c0ff */
[----:B------:R-:W-:Y:S02]  /*45f0*/  @!UPT UIADD3 URZ, UPT, UPT, URZ, URZ, URZ ;  /* 0x000000fffffff290 */ /* 0x000fe4000fffe0ff */
[----:B------:R-:W-:Y:S02]  /*4600*/  @P3 MOV R11, R16 ;  /* 0x00000010000b3202 */ /* 0x000fe40000000f00 */
[----:B------:R-:W-:Y:S01]  /*4610*/  @P3 LOP3.LUT R10, R17, 0xffff, RZ, 0xc0, !PT ;  /* 0x0000ffff110a3812 */ /* 0x000fe200078ec0ff */
[----:B--2---:R-:W-:Y:S06]  /*4620*/  @!P0 BRA `(.L_x_80) ;  /* 0x0000000000a48947 */ /* 0x004fec0003800000 */
[-C--:B------:R-:W-:Y:S01]  /*4630*/  IMAD.HI.U32 R0, R21, R7.reuse, RZ ;  /* 0x0000000715007227 */ /* 0x080fe200078e00ff */
[----:B------:R-:W-:Y:S02]  /*4640*/  ISETP.NE.AND P0, PT, R6, 0x1, PT ;  /* 0x000000010600780c */ /* 0x000fe40003f05270 */
[----:B------:R-:W-:Y:S01]  /*4650*/  ISETP.NE.AND P2, PT, R43, 0x1, PT ;  /* 0x000000012b00780c */ /* 0x000fe20003f45270 */
[----:B----4-:R-:W-:Y:S01]  /*4660*/  IMAD.HI.U32 R9, R22, R14, RZ ;  /* 0x0000000e16097227 */ /* 0x010fe200078e00ff */
[----:B------:R-:W-:Y:S02]  /*4670*/  SHF.R.U32.HI R0, RZ, R20, R0 ;  /* 0x00000014ff007219 */ /* 0x000fe40000011600 */
[----:B------:R-:W-:Y:S01]  /*4680*/  ISETP.NE.AND P5, PT, R3, 0x1, PT ;  /* 0x000000010300780c */ /* 0x000fe20003fa5270 */
[----:B------:R-:W-:Y:S01]  /*4690*/  IMAD.HI.U32 R13, R10, R7, RZ ;  /* 0x000000070a0d7227 */ /* 0x000fe200078e00ff */
[----:B------:R-:W-:Y:S02]  /*46a0*/  SHF.R.U32.HI R9, RZ, R15, R9 ;  /* 0x0000000fff097219 */ /* 0x000fe40000011609 */
[----:B------:R-:W-:Y:S01]  /*46b0*/  SEL R0, R21, R0, !P0 ;  /* 0x0000000015007207 */ /* 0x000fe20004000000 */
[----:B------:R-:W-:Y:S01]  /*46c0*/  IMAD.HI.U32 R12, R11, R14, RZ ;  /* 0x0000000e0b0c7227 */ /* 0x000fe200078e00ff */
[----:B------:R-:W-:Y:S03]  /*46d0*/  SEL R9, R22, R9, !P5 ;  /* 0x0000000916097207 */ /* 0x000fe60006800000 */
[-C--:B------:R-:W-:Y:S01]  /*46e0*/  IMAD.HI.U32 R8, R0, R4.reuse, RZ ;  /* 0x0000000400087227 */ /* 0x080fe200078e00ff */
[----:B------:R-:W-:Y:S03]  /*46f0*/  SHF.R.U32.HI R12, RZ, R15, R12 ;  /* 0x0000000fff0c7219 */ /* 0x000fe6000001160c */
[----:B------:R-:W-:Y:S01]  /*4700*/  IMAD.HI.U32 R2, R9, R4, RZ ;  /* 0x0000000409027227 */ /* 0x000fe200078e00ff */
[-C--:B------:R-:W-:Y:S02]  /*4710*/  @P2 SHF.R.U32.HI R0, RZ, R5.reuse, R8 ;  /* 0x00000005ff002219 */ /* 0x080fe40000011608 */
[----:B------:R-:W-:Y:S02]  /*4720*/  SHF.R.U32.HI R8, RZ, R20, R13 ;  /* 0x00000014ff087219 */ /* 0x000fe4000001160d */
[----:B------:R-:W-:Y:S01]  /*4730*/  @P2 SHF.R.U32.HI R9, RZ, R5, R2 ;  /* 0x00000005ff092219 */ /* 0x000fe20000011602 */
[----:B------:R-:W-:Y:S01]  /*4740*/  IMAD R0, R43, R0, RZ ;  /* 0x000000002b007224 */ /* 0x000fe200078e02ff */
[----:B------:R-:W-:Y:S02]  /*4750*/  SEL R8, R10, R8, !P0 ;  /* 0x000000080a087207 */ /* 0x000fe40004000000 */
[----:B------:R-:W-:Y:S01]  /*4760*/  SEL R2, R11, R12, !P5 ;  /* 0x0000000c0b027207 */ /* 0x000fe20006800000 */
[C---:B------:R-:W-:Y:S01]  /*4770*/  IMAD R12, R43.reuse, R9, RZ ;  /* 0x000000092b0c7224 */ /* 0x040fe200078e02ff */
[C---:B------:R-:W-:Y:S01]  /*4780*/  ISETP.GE.AND P0, PT, R8.reuse, R0, PT ;  /* 0x000000000800720c */ /* 0x040fe20003f06270 */
[----:B------:R-:W-:Y:S03]  /*4790*/  IMAD.HI.U32 R0, R8, R4, RZ ;  /* 0x0000000408007227 */ /* 0x000fe600078e00ff */
[----:B------:R-:W-:Y:S02]  /*47a0*/  ISETP.GE.OR P0, PT, R2, R12, P0 ;  /* 0x0000000c0200720c */ /* 0x000fe40000706670 */
[-C--:B------:R-:W-:Y:S04]  /*47b0*/  SHF.R.U32.HI R0, RZ, R5.reuse, R0 ;  /* 0x00000005ff007219 */ /* 0x080fe80000011600 */
[----:B------:R-:W-:Y:S05]  /*47c0*/  SEL R13, R8, R0, !P2 ;  /* 0x00000000080d7207 */ /* 0x000fea0005000000 */
[----:B------:R-:W-:Y:S02]  /*47d0*/  IMAD.MOV R12, RZ, RZ, -R13 ;  /* 0x000000ffff0c7224 */ /* 0x000fe400078e0a0d */
[C---:B------:R-:W-:Y:S04]  /*47e0*/  @!P0 IMAD.HI.U32 R0, R2.reuse, R4, RZ ;  /* 0x0000000402008227 */ /* 0x040fe800078e00ff */
[----:B------:R-:W-:Y:S01]  /*47f0*/  IMAD R12, R43, R12, R8 ;  /* 0x0000000c2b0c7224 */ /* 0x000fe200078e0208 */
[----:B------:R-:W-:Y:S04]  /*4800*/  @!P0 SHF.R.U32.HI R0, RZ, R5, R0 ;  /* 0x00000005ff008219 */ /* 0x000fe80000011600 */
[----:B------:R-:W-:Y:S04]  /*4810*/  @!P0 SEL R0, R2, R0, !P2 ;  /* 0x0000000002008207 */ /* 0x000fe80005000000 */
[----:B------:R-:W-:Y:S01]  /*4820*/  @!P0 IADD3 R13, PT, PT, R13, -R0, RZ ;  /* 0x800000000d0d8210 */ /* 0x000fe20007ffe0ff */
[----:B------:R-:W-:Y:S01]  /*4830*/  @!P0 IMAD R0, R9, R12, R0 ;  /* 0x0000000c09008224 */ /* 0x000fe200078e0200 */
[----:B------:R-:W-:Y:S01]  /*4840*/  IADD3 R9, PT, PT, -R8, RZ, RZ ;  /* 0x000000ff08097210 */ /* 0x000fe20007ffe1ff */
[--C-:B------:R-:W-:Y:S02]  /*4850*/  IMAD.MOV R12, RZ, RZ, -R2.reuse ;  /* 0x000000ffff0c7224 */ /* 0x100fe400078e0a02 */
[----:B------:R-:W-:Y:S02]  /*4860*/  @!P0 IMAD R8, R13, R43, R2 ;  /* 0x0000002b0d088224 */ /* 0x000fe400078e0202 */
[----:B------:R-:W-:Y:S02]  /*4870*/  @!P0 IMAD.MOV.U32 R2, RZ, RZ, R0 ;  /* 0x000000ffff028224 */ /* 0x000fe400078e0000 */
[----:B------:R-:W-:Y:S02]  /*4880*/  IMAD R11, R3, R12, R11 ;  /* 0x0000000c030b7224 */ /* 0x000fe400078e020b */
[----:B------:R-:W-:Y:S02]  /*4890*/  IMAD R10, R6, R9, R10 ;  /* 0x00000009060a7224 */ /* 0x000fe400078e020a */
[----:B------:R-:W-:Y:S02]  /*48a0*/  IMAD R11, R2, R3, R11 ;  /* 0x00000003020b7224 */ /* 0x000fe400078e020b */
[----:B------:R-:W-:Y:S02]  /*48b0*/  IMAD R10, R8, R6, R10 ;  /* 0x00000006080a7224 */ /* 0x000fe400078e020a */
.L_x_80:
[----:B------:R-:W-:Y:S05]  /*48c0*/  BRA.U UP2, `(.L_x_81) ;  /* 0x0000000102107547 */ /* 0x000fea000b800000 */
[----:B------:R-:W-:Y:S04]  /*48d0*/  MOV R2, UR7 ;  /* 0x0000000700027c02 */ /* 0x000fe80008000f00 */
[----:B------:R-:W-:Y:S04]  /*48e0*/  SHF.L.U32 R2, R2, 0x1f, RZ ;  /* 0x0000001f02027819 */ /* 0x000fe800000006ff */
[----:B------:R-:W1:Y:S02]  /*48f0*/  SYNCS.PHASECHK.TRANS64.TRYWAIT P0, [UR6+0xa8], R2 ;  /* 0x0000a802ff0075a7 */ /* 0x000e640008001106 */
[----:B-1----:R-:W-:Y:S05]  /*4900*/  @!P0 BRA `(.L_x_82) ;  /* 0x000000a000548947 */ /* 0x002fea0003800000 */
.L_x_81:
[----:B------:R-:W-:Y:S05]  /*4910*/  BRA.U !UP4, `(.L_x_83) ;  /* 0x000000010c347547 */ /* 0x000fea000b800000 */
[----:B------:R-:W-:Y:S01]  /*4920*/  UPLOP3.LUT UP0, UPT, UPT, UPT, UP1, 0x80, 0x8 ;  /* 0x000000000008789c */ /* 0x000fe20003f0f010 */
[----:B-1----:R-:W-:Y:S02]  /*4930*/  HFMA2 R0, -RZ, RZ, 0, 5.9604644775390625e-08 ;  /* 0x00000001ff007431 */ /* 0x002fe400000001ff */
[----:B------:R-:W-:Y:S03]  /*4940*/  IMAD.MOV.U32 R86, RZ, RZ, 0x1 ;  /* 0x00000001ff567424 */ /* 0x000fe600078e00ff */
[----:B------:R-:W-:Y:S05]  /*4950*/  PLOP3.LUT P0, PT, PT, PT, UP0, 0x80, 0x8 ;  /* 0x000000000008781c */ /* 0x000fea0003f0f008 */
[----:B------:R-:W1:Y:S01]  /*4960*/  @UP0 LDCU.64 UR10, c[0x0][0xc88] ;  /* 0x00019100ff0a07ac */ /* 0x000e620008000a00 */
[----:B------:R-:W-:Y:S07]  /*4970*/  @UP0 UIMAD UR8, UR36, UR4, URZ ;  /* 0x00000004240802a4 */ /* 0x000fee000f8e02ff */
[----:B------:R-:W-:Y:S01]  /*4980*/  @!P0 PRMT R86, R0, 0x7610, R86 ;  /* 0x0000761000568816 */ /* 0x000fe20000000056 */
[----:B-1----:R-:W-:Y:S03]  /*4990*/  @UP0 UIMAD.WIDE UR10, UR8, 0x4, UR10 ;  /* 0x00000004080a08a5 */ /* 0x002fe6000f8e020a */
[----:B------:R-:W1:Y:S03]  /*49a0*/  @!UP0 LDCU UR8, c[0x0][0xc80] ;  /* 0x00019000ff0887ac */ /* 0x000e660008000800 */
[----:B------:R-:W-:Y:S01]  /*49b0*/  IMAD.U32 R8, RZ, RZ, UR10 ;  /* 0x0000000aff087e24 */ /* 0x000fe2000f8e00ff */
[----:B------:R-:W-:Y:S05]  /*49c0*/  MOV R9, UR11 ;  /* 0x0000000b00097c02 */ /* 0x000fea0008000f00 */
[----:B-----5:R2:W5:Y:S02]  /*49d0*/  @P0 LDG.E R53, desc[UR46][R8.64] ;  /* 0x0000002e08350981 */ /* 0x020564000c1e1900 */
[----:B-12---:R-:W-:Y:S07]  /*49e0*/  @!P0 IMAD.U32 R53, RZ, RZ, UR8 ;  /* 0x00000008ff358e24 */ /* 0x006fee000f8e00ff */
.L_x_83:
[----:B-----5:R-:W-:Y:S01]  /*49f0*/  @!P4 FSETP.EQ.AND P0, PT, R53, RZ, PT ;  /* 0x000000ff3500c20b */ /* 0x020fe20003f02000 */
[----:B------:R-:W-:Y:S01]  /*4a00*/  @!UPT UIADD3 URZ, UPT, UPT, URZ, URZ, URZ ;  /* 0x000000fffffff290 */ /* 0x000fe2000fffe0ff */
[----:B------:R-:W-:Y:S11]  /*4a10*/  @!P4 BRA `(.L_x_84) ;  /* 0x000000000014c947 */ /* 0x000ff60003800000 */
[----:B------:R-:W-:Y:S02]  /*4a20*/  LOP3.LUT P2, RZ, R86, 0xff, RZ, 0xc0, !PT ;  /* 0x000000ff56ff7812 */ /* 0x000fe4000784c0ff */
[----:B------:R-:W-:Y:S04]  /*4a30*/  PLOP3.LUT P0, PT, PT, PT, UP0, 0x80, 0x8 ;  /* 0x000000000008781c */ /* 0x000fe80003f0f008 */
[----:B------:R-:W-:Y:S07]  /*4a40*/  PLOP3.LUT P0, PT, P0, PT, PT, 0x8, 0x80 ;  /* 0x000000000080781c */ /* 0x000fee000070e170 */
[----:B------:R-:W-:Y:S11]  /*4a50*/  @P2 FSETP.EQ.AND P0, PT, R53, RZ, PT ;  /* 0x000000ff3500220b */ /* 0x000ff60003f02000 */
[----:B------:R-:W-:Y:S02]  /*4a60*/  @!UPT UIADD3 URZ, UPT, UPT, URZ, URZ, URZ ;  /* 0x000000fffffff290 */ /* 0x000fe4000fffe0ff */
.L_x_84:
[----:B------:R-:W2:Y:S01]  /*4a70*/  SYNCS.PHASECHK.TRANS64.TRYWAIT P2, [UR6+0x80], R24 ;  /* 0x00008018ff0075a7 */ /* 0x000ea20008041106 */
[----:B------:R-:W-:Y:S04]  /*4a80*/  ELECT P4, URZ, PT ;  /* 0x0000000000ff782f */ /* 0x000fe80003880000 */
[----:B------:R-:W-:Y:S11]  /*4a90*/  PLOP3.LUT P4, PT, P0, P4, PT, 0xf2, 0x2f ;  /* 0x00000000002f781c */ /* 0x000ff60000789e72 */
[----:B------:R-:W-:Y:S02]  /*4aa0*/  @!UPT UIADD3 URZ, UPT, UPT, URZ, URZ, URZ ;  /* 0x000000fffffff290 */ /* 0x000fe4000fffe0ff */
[----:B---3--:R-:W-:Y:S05]  /*4ab0*/  @!P4 IADD3 R8, P0, PT, R28, 0x980, RZ ;  /* 0x000009801c08c810 */ /* 0x008fea0007f1e0ff */
[----:B-1----:R-:W-:Y:S01]  /*4ac0*/  @!P4 IMAD.X R2, RZ, RZ, R29, P0 ;  /* 0x000000ffff02c224 */ /* 0x002fe200000e061d */
[----:B--2---:R-:W-:Y:S07]  /*4ad0*/  @!P2 BRA `(.L_x_85) ;  /* 0x0000009c00f8a947 */ /* 0x004fee0003800000 */
.L_x_224:
[----:B------:R-:W-:Y:S01]  /*4ae0*/  @!P4 R2UR UR9, R8 ;  /* 0x000000000809c2ca */ /* 0x000fe200000e0000 */
[----:B------:R-:W-:Y:S01]  /*4af0*/  VOTEU.ALL UP2, P4 ;  /* 0x0000000000ff7886 */ /* 0x000fe20002040000 */
[----:B------:R-:W-:Y:S01]  /*4b00*/  @!P4 R2UR UR8, R2 ;  /* 0x000000000208c2ca */ /* 0x000fe200000e0000 */
[----:B------:R-:W-:Y:S01]  /*4b10*/  VOTEU.ALL UP3, P4 ;  /* 0x0000000000ff7886 */ /* 0x000fe20002060000 */
[----:B------:R-:W-:Y:S01]  /*4b20*/  UMOV UR14, 0x0 ;  /* 0x00000000000e7882 */ /* 0x000fe20000000000 */
[----:B------:R-:W-:Y:S01]  /*4b30*/  UMOV UR15, 0x10000000 ;  /* 0x10000000000f7882 */ /* 0x000fe20000000000 */
[----:B------:R-:W-:Y:S01]  /*4b40*/  @!UP2 UIADD3 UR56, UPT, UPT, UR6, 0x200, URZ ;  /* 0x000002000638a890 */ /* 0x000fe2000fffe0ff */
[----:B-1----:R-:W-:Y:S01]  /*4b50*/  @!P4 IMAD.MOV.U32 R0, RZ, RZ, 0x1000 ;  /* 0x00001000ff00c424 */ /* 0x002fe200078e00ff */
[----:B------:R-:W-:Y:S01]  /*4b60*/  UMOV UR60, UR36 ;  /* 0x00000024003c7c82 */ /* 0x000fe20008000000 */
[----:B------:R-:W-:Y:S01]  /*4b70*/  @!UP2 UIADD3 UR10, UPT, UPT, UR58, 0x40, URZ ;  /* 0x000000403a0aa890 */ /* 0x000fe2000fffe0ff */
[----:B------:R-:W-:Y:S01]  /*4b80*/  UMOV UR11, UR59 ;  /* 0x0000003b000b7c82 */ /* 0x000fe20008000000 */
[----:B------:R-:W-:Y:S02]  /*4b90*/  UMOV UR12, UR36 ;  /* 0x00000024000c7c82 */ /* 0x000fe40008000000 */
[----:B------:R-:W-:Y:S01]  /*4ba0*/  IMAD.U32 R8, RZ, RZ, UR9 ;  /* 0x00000009ff087e24 */ /* 0x000fe2000f8e00ff */
[----:B------:R-:W-:Y:S01]  /*4bb0*/  UMOV UR9, UR57 ;  /* 0x0000003900097c82 */ /* 0x000fe20008000000 */
[----:B------:R-:W-:Y:S01]  /*4bc0*/  IMAD.U32 R9, RZ, RZ, UR8 ;  /* 0x00000008ff097e24 */ /* 0x000fe2000f8e00ff */
[----:B------:R-:W-:Y:S02]  /*4bd0*/  @!UP2 UIADD3 UR8, UPT, UPT, UR6, 0xa00, URZ ;  /* 0x00000a000608a890 */ /* 0x000fe4000fffe0ff */
[----:B------:R-:W-:Y:S01]  /*4be0*/  @!P4 R2UR UR16, R8 ;  /* 0x000000000810c2ca */ /* 0x000fe200000e0000 */
[----:B------:R-:W-:Y:S01]  /*4bf0*/  VOTEU.ALL UP2, P4 ;  /* 0x0000000000ff7886 */ /* 0x000fe20002040000 */
[----:B------:R-:W-:Y:S01]  /*4c00*/  @!P4 R2UR UR17, R9 ;  /* 0x000000000911c2ca */ /* 0x000fe200000e0000 */
[----:B------:R-:W-:Y:S01]  /*4c10*/  UPRMT UR21, UR37, 0x654, UR57 ;  /* 0x0000065425157896 */ /* 0x000fe20008000039 */
[----:B------:R-:W-:Y:S05]  /*4c20*/  @!P4 IADD3 R8, P0, PT, R28, 0x980, RZ ;  /* 0x000009801c08c810 */ /* 0x000fea0007f1e0ff */
[----:B------:R-:W-:Y:S06]  /*4c30*/  @!P4 IMAD.X R2, RZ, RZ, R29, P0 ;  /* 0x000000ffff02c224 */ /* 0x000fec00000e061d */
[----:B------:R1:W-:Y:S01]  /*4c40*/  @!UP3 UTMALDG.3D [UR56], [UR16], desc[UR14] ;  /* 0x00000e381000b5b4 */ /* 0x0003e20008011000 */
[----:B------:R1:W-:Y:S01]  /*4c50*/  @!UP2 UTMALDG.3D [UR8], [UR16], desc[UR14] ;  /* 0x00000e081000a5b4 */ /* 0x0003e20008011000 */
[----:B------:R1:W-:Y:S01]  /*4c60*/  @!P4 SYNCS.ARRIVE.TRANS64.RED.A0TR RZ, [UR6+0x60], R0 ;  /* 0x00006000ffffc9a7 */ /* 0x0003e20008300406 */
[----:B------:R-:W-:Y:S01]  /*4c70*/  SYNCS.ARRIVE.TRANS64.RED.A1T0 RZ, [UR21], RZ ;  /* 0x000000ffffff79a7 */ /* 0x000fe20008100415 */
[----:B------:R-:W2:Y:S02]  /*4c80*/  SYNCS.PHASECHK.TRANS64.TRYWAIT P2, [UR6+0x88], R24 ;  /* 0x00008818ff0075a7 */ /* 0x000ea40008041106 */
[----:B-12---:R-:W-:Y:S05]  /*4c90*/  @!P2 BRA `(.L_x_86) ;  /* 0x0000009c00a0a947 */ /* 0x006fea0003800000 */
.L_x_226:
        /* <DEDUP_REMOVED lines=8> */
[----:B------:R-:W-:Y:S01]  /*4d20*/  @!UP2 UIADD3 UR48, UPT, UPT, UR6, 0x1200, URZ ;  /* 0x000012000630a890 */ /* 0x000fe2000fffe0ff */
[----:B------:R-:W-:Y:S01]  /*4d30*/  UMOV UR50, UR58 ;  /* 0x0000003a00327c82 */ /* 0x000fe20008000000 */
[----:B------:R-:W-:Y:S01]  /*4d40*/  UMOV UR52, UR36 ;  /* 0x0000002400347c82 */ /* 0x000fe20008000000 */
[----:B------:R-:W-:Y:S02]  /*4d50*/  @!UP2 UIADD3 UR10, UPT, UPT, UR58, 0x40, URZ ;  /* 0x000000403a0aa890 */ /* 0x000fe4000fffe0ff */
[----:B------:R-:W-:Y:S01]  /*4d60*/  IMAD.U32 R8, RZ, RZ, UR9 ;  /* 0x00000009ff087e24 */ /* 0x000fe2000f8e00ff */
[----:B------:R-:W-:Y:S01]  /*4d70*/  UMOV UR9, UR49 ;  /* 0x0000003100097c82 */ /* 0x000fe20008000000 */
[----:B------:R-:W-:Y:S01]  /*4d80*/  IMAD.U32 R9, RZ, RZ, UR8 ;  /* 0x00000008ff097e24 */ /* 0x000fe2000f8e00ff */
[----:B------:R-:W-:Y:S02]  /*4d90*/  @!UP2 UIADD3 UR8, UPT, UPT, UR6, 0x1a00, URZ ;  /* 0x00001a000608a890 */ /* 0x000fe4000fffe0ff */
[----:B------:R-:W-:Y:S01]  /*4da0*/  @!P4 R2UR UR18, R8 ;  /* 0x000000000812c2ca */ /* 0x000fe200000e0000 */
[----:B------:R-:W-:Y:S01]  /*4db0*/  VOTEU.ALL UP2, P4 ;  /* 0x0000000000ff7886 */ /* 0x000fe20002040000 */
[----:B------:R-:W-:Y:S01]  /*4dc0*/  @!P4 R2UR UR19, R9 ;  /* 0x000000000913c2ca */ /* 0x000fe200000e0000 */
[----:B------:R-:W-:Y:S01]  /*4dd0*/  UMOV UR12, UR36 ;  /* 0x00000024000c7c82 */ /* 0x000fe20008000000 */
[----:B------:R-:W-:Y:S01]  /*4de0*/  UMOV UR11, UR51 ;  /* 0x00000033000b7c82 */ /* 0x000fe20008000000 */
[----:B------:R-:W-:Y:S01]  /*4df0*/  UPRMT UR15, UR37, 0x654, UR49 ;  /* 0x00000654250f7896 */ /* 0x000fe20008000031 */
[----:B------:R-:W-:Y:S05]  /*4e00*/  @!P4 IADD3 R8, P0, PT, R28, 0x980, RZ ;  /* 0x000009801c08c810 */ /* 0x000fea0007f1e0ff */
[----:B------:R-:W-:Y:S04]  /*4e10*/  @!P4 IMAD.X R2, RZ, RZ, R29, P0 ;  /* 0x000000ffff02c224 */ /* 0x000fe800000e061d */
[----:B------:R1:W-:Y:S01]  /*4e20*/  @!UP3 UTMALDG.3D [UR48], [UR18], desc[UR16] ;  /* 0x000010301200b5b4 */ /* 0x0003e20008011000 */
[----:B------:R1:W-:Y:S01]  /*4e30*/  @!UP2 UTMALDG.3D [UR8], [UR18], desc[UR16] ;  /* 0x000010081200a5b4 */ /* 0x0003e20008011000 */
[----:B------:R1:W-:Y:S01]  /*4e40*/  @!P4 SYNCS.ARRIVE.TRANS64.RED.A0TR RZ, [UR6+0x68], R0 ;  /* 0x00006800ffffc9a7 */ /* 0x0003e20008300406 */
[----:B------:R-:W-:Y:S01]  /*4e50*/  SYNCS.ARRIVE.TRANS64.RED.A1T0 RZ, [UR15], RZ ;  /* 0x000000ffffff79a7 */ /* 0x000fe2000810040f */
[----:B------:R-:W2:Y:S02]  /*4e60*/  SYNCS.PHASECHK.TRANS64.TRYWAIT P2, [UR6+0x90], R24 ;  /* 0x00009018ff0075a7 */ /* 0x000ea40008041106 */
[----:B-12---:R-:W-:Y:S05]  /*4e70*/  @!P2 BRA `(.L_x_87) ;  /* 0x0000009c0040a947 */ /* 0x006fea0003800000 */
.L_x_228:
[----:B------:R-:W-:Y:S01]  /*4e80*/  @!P4 R2UR UR9, R8 ;  /* 0x000000000809c2ca */ /* 0x000fe200000e0000 */
[----:B------:R-:W-:Y:S01]  /*4e90*/  VOTEU.ALL UP2, P4 ;  /* 0x0000000000ff7886 */ /* 0x000fe20002040000 */
[----:B------:R-:W-:Y:S01]  /*4ea0*/  @!P4 R2UR UR8, R2 ;  /* 0x000000000208c2ca */ /* 0x000fe200000e0000 */
[----:B------:R-:W-:Y:S01]  /*4eb0*/  UIADD3 UR42, UPT, UPT, UR58, 0x10, URZ ;  /* 0x000000103a2a7890 */ /* 0x000fe2000fffe0ff */
[----:B-1----:R-:W-:Y:S01]  /*4ec0*/  @!P4 IMAD.MOV.U32 R0, RZ, RZ, 0x1000 ;  /* 0x00001000ff00c424 */ /* 0x002fe200078e00ff */
[----:B------:R-:W-:Y:S01]  /*4ed0*/  VOTEU.ALL UP3, P4 ;  /* 0x0000000000ff7886 */ /* 0x000fe20002060000 */
[----:B------:R-:W-:Y:S01]  /*4ee0*/  @!UP2 UIADD3 UR40, UPT, UPT, UR6, 0x2200, URZ ;  /* 0x000022000628a890 */ /* 0x000fe2000fffe0ff */
[----:B------:R-:W-:Y:S01]  /*4ef0*/  UMOV UR16, 0x0 ;  /* 0x0000000000107882 */ /* 0x000fe20000000000 */
[----:B------:R-:W-:Y:S01]  /*4f00*/  UMOV UR17, 0x10000000 ;  /* 0x1000000000117882 */ /* 0x000fe20000000000 */
        /* <DEDUP_REMOVED lines=21> */
.L_x_230:
        /* <DEDUP_REMOVED lines=9> */
[----:B------:R-:W-:Y:S01]  /*50f0*/  SHF.L.U32 R30, RZ, 0x1f, RZ ;  /* 0x0000001fff1e7819 */ /* 0x000fe200000006ff */
[----:B------:R-:W-:Y:S01]  /*5100*/  UMOV UR26, UR42 ;  /* 0x0000002a001a7c82 */ /* 0x000fe20008000000 */
[----:B------:R-:W-:Y:S01]  /*5110*/  UMOV UR28, UR36 ;  /* 0x00000024001c7c82 */ /* 0x000fe20008000000 */
[----:B------:R-:W-:Y:S01]  /*5120*/  @!UP2 UIADD3 UR10, UPT, UPT, UR58, 0x50, URZ ;  /* 0x000000503a0aa890 */ /* 0x000fe2000fffe0ff */
        /* <DEDUP_REMOVED lines=18> */
.L_x_232:
        /* <DEDUP_REMOVED lines=11> */
[----:B------:R-:W-:Y:S02]  /*5300*/  UMOV UR20, UR36 ;  /* 0x0000002400147c82 */ /* 0x000fe40008000000 */
[----:B------:R-:W-:Y:S01]  /*5310*/  IMAD.U32 R8, RZ, RZ, UR9 ;  /* 0x00000009ff087e24 */ /* 0x000fe2000f8e00ff */
[----:B------:R-:W-:Y:S01]  /*5320*/  @!UP2 UIADD3 UR10, UPT, UPT, UR58, 0x60, URZ ;  /* 0x000000603a0aa890 */ /* 0x000fe2000fffe0ff */
[----:B------:R-:W-:Y:S01]  /*5330*/  IMAD.U32 R9, RZ, RZ, UR8 ;  /* 0x00000008ff097e24 */ /* 0x000fe2000f8e00ff */
[----:B------:R-:W-:Y:S02]  /*5340*/  @!UP2 UIADD3 UR8, UPT, UPT, UR6, 0xa00, URZ ;  /* 0x00000a000608a890 */ /* 0x000fe4000fffe0ff */
[----:B------:R-:W-:Y:S01]  /*5350*/  @!P4 R2UR UR26, R8 ;  /* 0x00000000081ac2ca */ /* 0x000fe200000e0000 */
[----:B------:R-:W-:Y:S01]  /*5360*/  VOTEU.ALL UP2, P4 ;  /* 0x0000000000ff7886 */ /* 0x000fe20002040000 */
[----:B------:R-:W-:Y:S01]  /*5370*/  @!P4 R2UR UR27, R9 ;  /* 0x00000000091bc2ca */ /* 0x000fe200000e0000 */
[----:B------:R-:W-:Y:S01]  /*5380*/  UMOV UR9, UR57 ;  /* 0x0000003900097c82 */ /* 0x000fe20008000000 */
[----:B------:R-:W-:Y:S01]  /*5390*/  UMOV UR11, UR59 ;  /* 0x0000003b000b7c82 */ /* 0x000fe20008000000 */
[----:B------:R-:W-:Y:S01]  /*53a0*/  UMOV UR12, UR36 ;  /* 0x00000024000c7c82 */ /* 0x000fe20008000000 */
        /* <DEDUP_REMOVED lines=8> */
.L_x_234:
        /* <DEDUP_REMOVED lines=21> */
[----:B------:R-:W-:Y:S05]  /*5580*/  @!P4 IADD3 R8, P0, PT, R28, 0x980, RZ ;  /* 0x000009801c08c810 */ /* 0x000fea0007f1e0ff */
[----:B------:R-:W-:Y:S05]  /*5590*/  @!P4 IMAD.X R2, RZ, RZ, R29, P0 ;  /* 0x000000ffff02c224 */ /* 0x000fea00000e061d */
[----:B------:R1:W-:Y:S01]  /*55a0*/  @!UP3 UTMALDG.3D [UR16], [UR26], desc[UR22] ;  /* 0x000016101a00b5b4 */ /* 0x0003e20008011000 */
[----:B------:R1:W-:Y:S01]  /*55b0*/  @!UP2 UTMALDG.3D [UR8], [UR26], desc[UR22] ;  /* 0x000016081a00a5b4 */ /* 0x0003e20008011000 */
[----:B------:R1:W-:Y:S01]  /*55c0*/  @!P4 SYNCS.ARRIVE.TRANS64.RED.A0TR RZ, [UR6+0x68], R0 ;  /* 0x00006800ffffc9a7 */ /* 0x0003e20008300406 */
[----:B------:R-:W-:Y:S01]  /*55d0*/  SYNCS.ARRIVE.TRANS64.RED.A1T0 RZ, [UR15], RZ ;  /* 0x000000ffffff79a7 */ /* 0x000fe2000810040f */
[----:B------:R-:W2:Y:S02]  /*55e0*/  SYNCS.PHASECHK.TRANS64.TRYWAIT P2, [UR6+0x90], R30 ;  /* 0x0000901eff0075a7 */ /* 0x000ea40008041106 */
[----:B-12---:R-:W-:Y:S05]  /*55f0*/  @!P2 BRA `(.L_x_91) ;  /* 0x0000009400c0a947 */ /* 0x006fea0003800000 */
.L_x_236:
[----:B------:R-:W2:Y:S01]  /*5600*/  LDC.64 R12, c[0x0][0xf18] ;  /* 0x0003c600ff0c7b82 */ /* 0x000ea20000000a00 */
[----:B------:R-:W-:Y:S01]  /*5610*/  @!P4 R2UR UR8, R2 ;  /* 0x000000000208c2ca */ /* 0x000fe200000e0000 */
[----:B------:R-:W-:Y:S01]  /*5620*/  VOTEU.ALL UP2, P4 ;  /* 0x0000000000ff7886 */ /* 0x000fe20002040000 */
[----:B------:R-:W-:Y:S01]  /*5630*/  @!P4 R2UR UR9, R8 ;  /* 0x000000000809c2ca */ /* 0x000fe200000e0000 */
[----:B------:R-:W-:Y:S01]  /*5640*/  UIADD3 UR34, UPT, UPT, UR58, 0x30, URZ ;  /* 0x000000303a227890 */ /* 0x000fe2000fffe0ff */
[----:B-1----:R-:W-:Y:S03]  /*5650*/  @!P4 IMAD.MOV.U32 R0, RZ, RZ, 0x1000 ;  /* 0x00001000ff00c424 */ /* 0x002fe600078e00ff */
[----:B------:R-:W1:Y:S01]  /*5660*/  @!P1 LDC R2, c[0x0][0xf0c] ;  /* 0x0003c300ff029b82 */ /* 0x000e620000000800 */
[----:B------:R-:W-:Y:S01]  /*5670*/  @!UP2 UIADD3 UR32, UPT, UPT, UR6, 0x2200, URZ ;  /* 0x000022000620a890 */ /* 0x000fe2000fffe0ff */
[----:B------:R-:W-:Y:S01]  /*5680*/  @P3 SHF.R.U32.HI R25, RZ, 0x10, R17 ;  /* 0x00000010ff193819 */ /* 0x000fe20000011611 */
[----:B------:R-:W-:Y:S01]  /*5690*/  VOTEU.ALL UP3, P4 ;  /* 0x0000000000ff7886 */ /* 0x000fe20002060000 */
[----:B------:R-:W-:Y:S01]  /*56a0*/  UMOV UR16, 0x0 ;  /* 0x0000000000107882 */ /* 0x000fe20000000000 */
[----:B------:R-:W-:Y:S01]  /*56b0*/  UMOV UR17, 0x10000000 ;  /* 0x1000000000117882 */ /* 0x000fe20000000000 */
[----:B------:R-:W-:Y:S01]  /*56c0*/  UMOV UR33, UR41 ;  /* 0x0000002900217c82 */ /* 0x000fe20008000000 */
[----:B------:R-:W-:Y:S01]  /*56d0*/  UMOV UR35, UR59 ;  /* 0x0000003b00237c82 */ /* 0x000fe20008000000 */
[----:B------:R-:W-:Y:S01]  /*56e0*/  IMAD.U32 R9, RZ, RZ, UR8 ;  /* 0x00000008ff097e24 */ /* 0x000fe2000f8e00ff */
[----:B------:R-:W-:Y:S01]  /*56f0*/  @!UP2 UIADD3 UR10, UPT, UPT, UR58, 0x70, URZ ;  /* 0x000000703a0aa890 */ /* 0x000fe2000fffe0ff */
[----:B------:R-:W-:Y:S01]  /*5700*/  IMAD.U32 R8, RZ, RZ, UR9 ;  /* 0x00000009ff087e24 */ /* 0x000fe2000f8e00ff */
[----:B------:R-:W-:Y:S01]  /*5710*/  @!UP2 UIADD3 UR8, UPT, UPT, UR6, 0x2a00, URZ ;  /* 0x00002a000608a890 */ /* 0x000fe2000fffe0ff */
[----:B------:R-:W-:Y:S01]  /*5720*/  VIADD R27, R27, 0x1 ;  /* 0x000000011b1b7836 */ /* 0x000fe20000000000 */
[----:B------:R-:W-:Y:S01]  /*5730*/  @!P4 R2UR UR19, R9 ;  /* 0x000000000913c2ca */ /* 0x000fe200000e0000 */
[----:B------:R-:W-:Y:S01]  /*5740*/  VOTEU.ALL UP2, P4 ;  /* 0x0000000000ff7886 */ /* 0x000fe20002040000 */
[----:B------:R-:W-:Y:S01]  /*5750*/  @!P4 R2UR UR18, R8 ;  /* 0x000000000812c2ca */ /* 0x000fe200000e0000 */
[----:B------:R-:W-:Y:S01]  /*5760*/  UMOV UR9, UR41 ;  /* 0x0000002900097c82 */ /* 0x000fe20008000000 */
[----:B------:R-:W3:Y:S01]  /*5770*/  LDC.64 R8, c[0x0][0xf10] ;  /* 0x0003c400ff087b82 */ /* 0x000ee20000000a00 */
[----:B------:R-:W-:Y:S01]  /*5780*/  UMOV UR11, UR59 ;  /* 0x0000003b000b7c82 */ /* 0x000fe20008000000 */
[----:B------:R-:W-:Y:S09]  /*5790*/  UMOV UR12, UR36 ;  /* 0x00000024000c7c82 */ /* 0x000ff20008000000 */
[----:B------:R1:W-:Y:S01]  /*57a0*/  @!UP3 UTMALDG.3D [UR32], [UR18], desc[UR16] ;  /* 0x000010201200b5b4 */ /* 0x0003e20008011000 */
[----:B------:R1:W-:Y:S01]  /*57b0*/  @!UP2 UTMALDG.3D [UR8], [UR18], desc[UR16] ;  /* 0x000010081200a5b4 */ /* 0x0003e20008011000 */
[----:B------:R5:W-:Y:S01]  /*57c0*/  @!P4 SYNCS.ARRIVE.TRANS64.RED.A0TR RZ, [UR6+0x70], R0 ;  /* 0x00007000ffffc9a7 */ /* 0x000be20008300406 */
[C---:B---3--:R-:W-:Y:S01]  /*57d0*/  @!P1 IMAD.HI.U32 R8, R11.reuse, R8, RZ ;  /* 0x000000080b089227 */ /* 0x048fe200078e00ff */
[----:B--2---:R-:W-:Y:S02]  /*57e0*/  @!P1 ISETP.NE.AND P0, PT, R12, 0x1, PT ;  /* 0x000000010c00980c */ /* 0x004fe40003f05270 */
[----:B-1----:R-:W-:Y:S01]  /*57f0*/  @!P1 ISETP.NE.AND P2, PT, R2, 0x1, PT ;  /* 0x000000010200980c */ /* 0x002fe20003f45270 */
[C---:B------:R-:W-:Y:S01]  /*5800*/  @!P1 IMAD.HI.U32 R13, R10.reuse, R13, RZ ;  /* 0x0000000d0a0d9227 */ /* 0x040fe200078e00ff */
[----:B------:R-:W-:Y:S04]  /*5810*/  @!P1 SHF.R.U32.HI R8, RZ, R9, R8 ;  /* 0x00000009ff089219 */ /* 0x000fe80000011608 */
[----:B------:R-:W-:Y:S01]  /*5820*/  @!P1 SEL R8, R11, R8, !P2 ;  /* 0x000000080b089207 */ /* 0x000fe20005000000 */
[----:B------:R-:W-:Y:S01]  /*5830*/  SYNCS.ARRIVE.TRANS64.RED.A1T0 RZ, [UR14], RZ ;  /* 0x000000ffffff79a7 */ /* 0x000fe2000810040e */
[----:B------:R-:W1:Y:S01]  /*5840*/  SYNCS.PHASECHK.TRANS64.TRYWAIT P5, [UR6+0x98], R30 ;  /* 0x0000981eff0075a7 */ /* 0x000e6200080a1106 */
[----:B-----5:R-:W2:Y:S02]  /*5850*/  @!P1 LDC R0, c[0x0][0xf20] ;  /* 0x0003c800ff009b82 */ /* 0x020ea40000000800 */
[----:B--2---:R-:W-:Y:S04]  /*5860*/  @!P1 SHF.R.U32.HI R0, RZ, R0, R13 ;  /* 0x00000000ff009219 */ /* 0x004fe8000001160d */
[----:B------:R-:W-:Y:S05]  /*5870*/  @!P1 SEL R9, R10, R0, !P0 ;  /* 0x000000000a099207 */ /* 0x000fea0004000000 */
[----:B------:R-:W-:Y:S02]  /*5880*/  @!P1 IMAD.IADD R0, R9, 0x1, -R8 ;  /* 0x0000000109009824 */ /* 0x000fe400078e0a08 */
[----:B------:R-:W-:Y:S02]  /*5890*/  @!P1 IMAD.IADD R8, R8, 0x1, -R9 ;  /* 0x0000000108089824 */ /* 0x000fe400078e0a09 */
[----:B------:R-:W-:Y:S02]  /*58a0*/  @!P1 IMAD R11, R0, R2, R11 ;  /* 0x00000002000b9224 */ /* 0x000fe400078e020b */
[----:B------:R-:W-:Y:S01]  /*58b0*/  @!P1 IMAD R10, R8, R12, R10 ;  /* 0x0000000c080a9224 */ /* 0x000fe200078e020a */
[----:B-1----:R-:W-:Y:S06]  /*58c0*/  @!P5 BRA `(.L_x_92) ;  /* 0x000000940024d947 */ /* 0x002fec0003800000 */
.L_x_238:
[----:B------:R-:W-:Y:S01]  /*58d0*/  @!P4 IADD3 R2, P0, PT, R28, 0x980, RZ ;  /* 0x000009801c02c810 */ /* 0x000fe20007f1e0ff */
[----:B------:R-:W-:Y:S01]  /*58e0*/  VOTEU.ALL UP2, P4 ;  /* 0x0000000000ff7886 */ /* 0x000fe20002040000 */
[----:B------:R-:W-:Y:S01]  /*58f0*/  VOTEU.ALL UP3, P4 ;  /* 0x0000000000ff7886 */ /* 0x000fe20002060000 */
[----:B------:R-:W-:Y:S01]  /*5900*/  UMOV UR33, UR25 ;  /* 0x0000001900217c82 */ /* 0x000fe20008000000 */
[----:B------:R-:W-:Y:S01]  /*5910*/  @!P4 R2UR UR9, R2 ;  /* 0x000000000209c2ca */ /* 0x000fe200000e0000 */
[----:B-1----:R-:W-:Y:S01]  /*5920*/  @!P4 IMAD.X R0, RZ, RZ, R29, P0 ;  /* 0x000000ffff00c224 */ /* 0x002fe200000e061d */
[----:B------:R-:W-:Y:S01]  /*5930*/  @!UP2 UIADD3 UR35, UPT, UPT, UR59, 0x40, URZ ;  /* 0x000000403b23a890 */ /* 0x000fe2000fffe0ff */
[----:B------:R-:W-:Y:S01]  /*5940*/  VIADD R2, R10, UR38 ;  /* 0x000000260a027c36 */ /* 0x000fe20008000000 */
[----:B------:R-:W-:Y:S01]  /*5950*/  @!UP2 UIADD3 UR32, UPT, UPT, UR6, 0x3200, URZ ;  /* 0x000032000620a890 */ /* 0x000fe2000fffe0ff */
[----:B------:R-:W-:Y:S01]  /*5960*/  ISETP.NE.AND P0, PT, R27, 0x2, PT ;  /* 0x000000021b00780c */ /* 0x000fe20003f05270 */
[----:B------:R-:W-:Y:S01]  /*5970*/  @!UP2 UIADD3 UR26, UPT, UPT, UR58, 0x70, URZ ;  /* 0x000000703a1aa890 */ /* 0x000fe2000fffe0ff */
[----:B------:R-:W-:Y:S01]  /*5980*/  @!P4 R2UR UR8, R0 ;  /* 0x000000000008c2ca */ /* 0x000fe200000e0000 */
[----:B------:R-:W-:Y:S01]  /*5990*/  @!UP2 UIADD3 UR24, UPT, UPT, UR6, 0x3a00, URZ ;  /* 0x00003a000618a890 */ /* 0x000fe2000fffe0ff */
[----:B------:R-:W-:Y:S01]  /*59a0*/  VIADD R0, R11, UR39 ;  /* 0x000000270b007c36 */ /* 0x000fe20008000000 */
[----:B------:R-:W-:Y:S01]  /*59b0*/  VOTEU.ALL UP2, P4 ;  /* 0x0000000000ff7886 */ /* 0x000fe20002040000 */
[----:B------:R-:W-:Y:S01]  /*59c0*/  UMOV UR28, UR36 ;  /* 0x00000024001c7c82 */ /* 0x000fe20008000000 */
[----:B------:R-:W-:Y:S01]  /*59d0*/  UMOV UR27, UR35 ;  /* 0x00000023001b7c82 */ /* 0x000fe20008000000 */
[----:B------:R-:W-:Y:S01]  /*59e0*/  IMAD.U32 R8, RZ, RZ, UR9 ;  /* 0x00000009ff087e24 */ /* 0x000fe2000f8e00ff */
[----:B------:R-:W-:Y:S01]  /*59f0*/  UMOV UR9, 0x10000000 ;  /* 0x1000000000097882 */ /* 0x000fe20000000000 */
[----:B------:R-:W-:Y:S02]  /*5a00*/  R2UR UR12, R2 ;  /* 0x00000000020c72ca */ /* 0x000fe400000e0000 */
[----:B------:R-:W-:Y:S02]  /*5a10*/  R2UR UR20, R0 ;  /* 0x00000000001472ca */ /* 0x000fe400000e0000 */
[----:B------:R-:W-:Y:S01]  /*5a20*/  @!P4 R2UR UR10, R8 ;  /* 0x00000000080ac2ca */ /* 0x000fe200000e0000 */
[----:B------:R-:W-:Y:S01]  /*5a30*/  IMAD.U32 R9, RZ, RZ, UR8 ;  /* 0x00000008ff097e24 */ /* 0x000fe2000f8e00ff */
[----:B------:R-:W-:Y:S01]  /*5a40*/  UMOV UR8, 0x0 ;  /* 0x0000000000087882 */ /* 0x000fe20000000000 */
[----:B------:R-:W-:Y:S02]  /*5a50*/  SEL R0, RZ, 0x1, P0 ;  /* 0x00000001ff007807 */ /* 0x000fe40000000000 */
[----:B------:R-:W-:Y:S02]  /*5a60*/  SEL R27, R27, RZ, P0 ;  /* 0x000000ff1b1b7207 */ /* 0x000fe40000000000 */
[----:B------:R-:W-:Y:S02]  /*5a70*/  @!P4 R2UR UR11, R9 ;  /* 0x00000000090bc2ca */ /* 0x000fe400000e0000 */
[----:B------:R-:W-:Y:S11]  /*5a80*/  LOP3.LUT R26, R26, R0, RZ, 0x3c, !PT ;  /* 0x000000001a1a7212 */ /* 0x000ff600078e3cff */
[----:B------:R1:W-:Y:S01]  /*5a90*/  @!UP3 UTMALDG.3D [UR32], [UR10], desc[UR8] ;  /* 0x000008200a00b5b4 */ /* 0x0003e20008011000 */
[----:B------:R2:W-:Y:S01]  /*5aa0*/  @!UP2 UTMALDG.3D [UR24], [UR10], desc[UR8] ;  /* 0x000008180a00a5b4 */ /* 0x0005e20008011000 */
[----:B------:R2:W-:Y:S01]  /*5ab0*/  @!P4 SYNCS.ARRIVE.TRANS64.RED.A0TR RZ, [UR6+0x78], R23 ;  /* 0x00007817ffffc9a7 */ /* 0x0005e20008300406 */
[----:B------:R-:W-:Y:S01]  /*5ac0*/  UPLOP3.LUT UP2, UPT, UPT, UPT, UPT, 0x80, 0x8 ;  /* 0x000000000008789c */ /* 0x000fe20003f4f070 */
[----:B------:R-:W-:Y:S01]  /*5ad0*/  SYNCS.ARRIVE.TRANS64.RED.A1T0 RZ, [UR13], RZ ;  /* 0x000000ffffff79a7 */ /* 0x000fe2000810040d */
[----:B-1----:R-:W-:Y:S01]  /*5ae0*/  @P3 R2UR UR36, R25 ;  /* 0x00000000192432ca */ /* 0x002fe200000e0000 */
[----:B------:R-:W-:Y:S03]  /*5af0*/  @!UPT UIADD3 URZ, UPT, UPT, URZ, URZ, URZ ;  /* 0x000000fffffff290 */ /* 0x000fe6000fffe0ff */
[----:B------:R-:W-:Y:S11]  /*5b00*/  @P3 BRA `(.L_x_93) ;  /* 0xffffffe8005c3947 */ /* 0x000ff6000383ffff */
[----:B------:R-:W1:Y:S02]  /*5b10*/  SYNCS.PHASECHK.TRANS64.TRYWAIT P0, [UR6+0x80], R24 ;  /* 0x00008018ff0075a7 */ /* 0x000e640008001106 */
[----:B-1----:R-:W-:Y:S05]  /*5b20*/  @!P0 BRA `(.L_x_94) ;  /* 0x0000009000a48947 */ /* 0x002fea0003800000 */
.L_x_240:
[----:B------:R-:W3:Y:S02]  /*5b30*/  SYNCS.PHASECHK.TRANS64.TRYWAIT P0, [UR6+0x88], R24 ;  /* 0x00008818ff0075a7 */ /* 0x000ee40008001106 */
[----:B---3--:R-:W-:Y:S05]  /*5b40*/  @!P0 BRA `(.L_x_95) ;  /* 0x0000009000b48947 */ /* 0x008fea0003800000 */
.L_x_242:
[----:B------:R-:W3:Y:S01]  /*5b50*/  SYNCS.PHASECHK.TRANS64.TRYWAIT P0, [UR6+0x90], R24 ;  /* 0x00009018ff0075a7 */ /* 0x000ee20008001106 */
[----:B-1----:R-:W-:Y:S01]  /*5b60*/  HFMA2 R0, -RZ, RZ, 0, 5.9604644775390625e-08 ;  /* 0x00000001ff007431 */ /* 0x002fe200000001ff */
[----:B---3--:R-:W-:Y:S06]  /*5b70*/  @!P0 BRA `(.L_x_96) ;  /* 0x0000009000c08947 */ /* 0x008fec0003800000 */
.L_x_244:
[----:B-1----:R-:W-:Y:S02]  /*5b80*/  MOV R2, UR6 ;  /* 0x0000000600027c02 */ /* 0x002fe40008000f00 */
[----:B------:R-:W-:-:S07]  /*5b90*/  SHF.L.U32 R0, R0, 0x1f, RZ ;  /* 0x0000001f00007819 */ /* 0x000fce00000006ff */
.L_x_97:
[----:B-1----:R1:W3:Y:S02]  /*5ba0*/  SYNCS.PHASECHK.TRANS64.TRYWAIT P0, [R2+URZ+0x98], R0 ;  /* 0x00009800020075a7 */ /* 0x0022e400080011ff */
[----:B---3--:R-:W-:Y:S05]  /*5bb0*/  @!P0 NANOSLEEP.SYNCS 0x989680 ;  /* 0x009896800000895d */ /* 0x008fea0003900000 */
[----:B------:R-:W3:Y:S02]  /*5bc0*/  @!P0 SYNCS.PHASECHK.TRANS64 P0, [R2+URZ+0x98], R0 ;  /* 0x00009800020085a7 */ /* 0x000ee400080010ff */
[----:B--23--:R-:W-:Y:S05]  /*5bd0*/  @P0 EXIT ;  /* 0x000000000000094d */ /* 0x00cfea0003800000 */
[----:B------:R-:W-:Y:S05]  /*5be0*/  BRA `(.L_x_97) ;  /* 0xfffffffc00ec7947 */ /* 0x000fea000383ffff */
.L_x_78:
[----:B------:R-:W-:-:S06]  /*5bf0*/  UISETP.GE.AND UP1, UPT, UR13, 0x4, UPT ;  /* 0x000000040d00788c */ /* 0x000fcc000bf26270 */
[----:B------:R-:W-:-:S13]  /*5c00*/  PLOP3.LUT P0, PT, PT, PT, UP1, 0x80, 0x8 ;  /* 0x000000000008781c */ /* 0x000fda0003f0f018 */
[----:B-1----:R-:W-:Y:S05]  /*5c10*/  @!P0 EXIT ;  /* 0x000000000000894d */ /* 0x002fea0003800000 */
[----:B------:R-:W-:Y:S01]  /*5c20*/  BAR.SYNC.DEFER_BLOCKING 0x6, 0xa0 ;  /* 0x0182800000007b1d */ /* 0x000fe20000010000 */
[----:B------:R-:W-:Y:S01]  /*5c30*/  IMAD.SHL.U32 R97, R3, 0x10, RZ ;  /* 0x0000001003617824 */ /* 0x000fe200078e00ff */
[----:B------:R-:W-:Y:S01]  /*5c40*/  LOP3.LUT R98, R99, 0x3, RZ, 0xc0, !PT ;  /* 0x0000000363627812 */ /* 0x000fe200078ec0ff */
[C---:B------:R-:W-:Y:S01]  /*5c50*/  IMAD.SHL.U32 R96, R3.reuse, 0x2, RZ ;  /* 0x0000000203607824 */ /* 0x040fe200078e00ff */
[----:B------:R-:W-:Y:S01]  /*5c60*/  CS2R R92, SRZ ;  /* 0x00000000005c7805 */ /* 0x000fe2000001ff00 */
[----:B------:R-:W-:Y:S01]  /*5c70*/  IMAD.U32 R3, R3, 0x10000, RZ ;  /* 0x0001000003037824 */ /* 0x000fe200078e00ff */
[----:B------:R-:W-:Y:S02]  /*5c80*/  UMOV UR50, 0x400 ;  /* 0x0000040000327882 */ /* 0x000fe40000000000 */
[----:B------:R-:W1:Y:S01]  /*5c90*/  LDC R90, c[0x0][0x370] ;  /* 0x0000dc00ff5a7b82 */ /* 0x000e620000000800 */
[----:B------:R-:W-:Y:S01]  /*5ca0*/  ULEA UR50, UR37, UR50, 0x18 ;  /* 0x0000003225327291 */ /* 0x000fe2000f8ec0ff */
[C---:B------:R-:W-:Y:S01]  /*5cb0*/  LOP3.LUT R0, R97.reuse, 0x40, RZ, 0xc0, !PT ;  /* 0x0000004061007812 */ /* 0x040fe200078ec0ff */
[----:B------:R-:W-:Y:S01]  /*5cc0*/  IMAD.MOV.U32 R94, RZ, RZ, RZ ;  /* 0x000000ffff5e7224 */ /* 0x000fe200078e00ff */
[----:B------:R-:W-:Y:S01]  /*5cd0*/  LOP3.LUT R2, R97, 0x1b0, RZ, 0xc0, !PT ;  /* 0x000001b061027812 */ /* 0x000fe200078ec0ff */
[----:B------:R-:W-:Y:S01]  /*5ce0*/  UIADD3 UR4, UPT, UPT, UR50, 0x200, URZ ;  /* 0x0000020032047890 */ /* 0x000fe2000fffe0ff */
[----:B------:R-:W-:Y:S01]  /*5cf0*/  LOP3.LUT R96, R0, 0x8, R96, 0xf8, !PT ;  /* 0x0000000800607812 */ /* 0x000fe200078ef860 */
[----:B------:R-:W-:Y:S01]  /*5d00*/  IMAD.SHL.U32 R0, R99, 0x200, RZ ;  /* 0x0000020063007824 */ /* 0x000fe200078e00ff */
[----:B------:R-:W2:Y:S01]  /*5d10*/  LDC R49, c[0x0][0xf0c] ;  /* 0x0003c300ff317b82 */ /* 0x000ea20000000800 */
[----:B------:R-:W-:Y:S01]  /*5d20*/  LOP3.LUT R3, R3, 0x200000, RZ, 0xc0, !PT ;  /* 0x0020000003037812 */ /* 0x000fe200078ec0ff */
[----:B------:R-:W-:Y:S01]  /*5d30*/  IMAD.MOV.U32 R102, RZ, RZ, RZ ;  /* 0x000000ffff667224 */ /* 0x000fe200078e00ff */
[----:B------:R-:W-:Y:S01]  /*5d40*/  LOP3.LUT P0, RZ, R97, 0x40, RZ, 0xc0, !PT ;  /* 0x0000004061ff7812 */ /* 0x000fe2000780c0ff */
[----:B------:R-:W-:Y:S01]  /*5d50*/  IMAD.U32 R88, RZ, RZ, UR4 ;  /* 0x00000004ff587e24 */ /* 0x000fe2000f8e00ff */
[----:B------:R-:W-:Y:S01]  /*5d60*/  LOP3.LUT R0, R2, 0x200, R0, 0xf8, !PT ;  /* 0x0000020002007812 */ /* 0x000fe200078ef800 */
[----:B------:R-:W3:Y:S02]  /*5d70*/  LDCU.64 UR58, c[0x0][0x348] ;  /* 0x00006900ff3a77ac */ /* 0x000ee40008000a00 */
[----:B------:R-:W4:Y:S01]  /*5d80*/  LDC R87, c[0x0][0xf20] ;  /* 0x0003c800ff577b82 */ /* 0x000f220000000800 */
[----:B------:R-:W3:Y:S01]  /*5d90*/  LDS R95, [UR50+0x140] ;  /* 0x00014032ff5f7984 */ /* 0x000ee20008000800 */
[----:B------:R-:W-:Y:S01]  /*5da0*/  LOP3.LUT R96, R0, R96, RZ, 0xfc, !PT ;  /* 0x0000006000607212 */ /* 0x000fe200078efcff */
[----:B------:R-:W1:Y:S01]  /*5db0*/  LDCU.64 UR44, c[0x0][0xc88] ;  /* 0x00019100ff2c77ac */ /* 0x000e620008000a00 */
[----:B------:R-:W-:Y:S01]  /*5dc0*/  P2R R0, PR, RZ, 0x1 ;  /* 0x00000001ff007803 */ /* 0x000fe20000000000 */
[----:B------:R-:W1:Y:S03]  /*5dd0*/  LDCU.64 UR48, c[0x0][0xc90] ;  /* 0x00019200ff3077ac */ /* 0x000e660008000a00 */
[----:B------:R-:W1:Y:S01]  /*5de0*/  LDC R48, c[0x0][0xf30] ;  /* 0x0003cc00ff307b82 */ /* 0x000e620000000800 */
[----:B------:R-:W-:Y:S01]  /*5df0*/  UMOV UR51, URZ ;  /* 0x000000ff00337c82 */ /* 0x000fe20008000000 */
[----:B------:R-:W-:-:S06]  /*5e00*/  UMOV UR57, URZ ;  /* 0x000000ff00397c82 */ /* 0x000fcc0008000000 */
[----:B------:R-:W1:Y:S08]  /*5e10*/  LDC.64 R84, c[0x0][0xf10] ;  /* 0x0003c400ff547b82 */ /* 0x000e700000000a00 */
[----:B------:R-:W1:Y:S08]  /*5e20*/  LDC.64 R46, c[0x0][0xf18] ;  /* 0x0003c600ff2e7b82 */ /* 0x000e700000000a00 */
[----:B------:R-:W1:Y:S08]  /*5e30*/  LDC.64 R44, c[0x0][0xf28] ;  /* 0x0003ca00ff2c7b82 */ /* 0x000e700000000a00 */
[----:B------:R-:W1:Y:S01]  /*5e40*/  LDC.64 R82, c[0x0][0xcb0] ;  /* 0x00032c00ff527b82 */ /* 0x000e620000000a00 */
[----:B---3--:R-:W-:-:S07]  /*5e50*/  IMAD.IADD R95, R95, 0x1, R3 ;  /* 0x000000015f5f7824 */ /* 0x008fce00078e0203 */
[----:B------:R-:W3:Y:S08]  /*5e60*/  LDC.64 R80, c[0x0][0xca8] ;  /* 0x00032a00ff507b82 */ /* 0x000ef00000000a00 */
[----:B--2-4-:R-:W1:Y:S02]  /*5e70*/  LDC R89, c[0x0][0x374] ;  /* 0x0000dd00ff597b82 */ /* 0x014e640000000800 */
.L_x_189:
[----:B------:R-:W-:Y:S02]  /*5e80*/  LEA R0, R102, UR50, 0x3 ;  /* 0x0000003266007c11 */ /* 0x000fe4000f8e18ff */
[----:B------:R-:W-:Y:S02]  /*5e90*/  SHF.L.U32 R2, R92, 0x1f, RZ ;  /* 0x0000001f5c027819 */ /* 0x000fe400000006ff */
[----:B------:R-:W-:Y:S02]  /*5ea0*/  LEA R16, R102, UR50, 0x4 ;  /* 0x0000003266107c11 */ /* 0x000fe4000f8e20ff */
[----:B------:R-:W2:Y:S02]  /*5eb0*/  SYNCS.PHASECHK.TRANS64.TRYWAIT P0, [R0+URZ+0xb0], R2 ;  /* 0x0000b002000075a7 */ /* 0x000ea400080011ff */
[----:B-12---:R-:W-:Y:S05]  /*5ec0*/  @!P0 BRA `(.L_x_98) ;  /* 0x0000009000048947 */ /* 0x006fea0003800000 */
.L_x_245:
[----:B------:R-:W4:Y:S01]  /*5ed0*/  LDC.64 R10, c[0x0][0xf10] ;  /* 0x0003c400ff0a7b82 */ /* 0x000f220000000a00 */
[----:B------:R-:W3:Y:S01]  /*5ee0*/  LDS.128 R16, [R16+0x120] ;  /* 0x0001200010107984 */ /* 0x000ee20000000c00 */
[----:B-1----:R-:W-:Y:S01]  /*5ef0*/  ISETP.NE.AND P1, PT, R48, 0x1, PT ;  /* 0x000000013000780c */ /* 0x002fe20003f25270 */
[----:B--2---:R-:W-:Y:S01]  /*5f00*/  VIADD R0, R0, 0xc0 ;  /* 0x000000c000007836 */ /* 0x004fe20000000000 */
[----:B------:R-:W-:Y:S04]  /*5f10*/  ISETP.GE.AND P0, PT, R43, 0x1, PT ;  /* 0x000000012b00780c */ /* 0x000fe80003f06270 */
[----:B------:R-:W1:Y:S01]  /*5f20*/  LDC.64 R8, c[0x0][0xf18] ;  /* 0x0003c600ff087b82 */ /* 0x000e620000000a00 */
[----:B------:R-:W-:Y:S01]  /*5f30*/  PRMT R0, RZ, 0x654, R0 ;  /* 0x00000654ff007816 */ /* 0x000fe20000000000 */
[----:B------:R-:W-:Y:S01]  /*5f40*/  @!PT LDS RZ, [RZ] ;  /* 0x00000000fffff984 */ /* 0x000fe20000000800 */
[----:B------:R-:W-:Y:S01]  /*5f50*/  @!PT LDS RZ, [RZ] ;  /* 0x00000000fffff984 */ /* 0x000fe20000000800 */
[----:B------:R-:W-:Y:S01]  /*5f60*/  @!PT LDS RZ, [RZ] ;  /* 0x00000000fffff984 */ /* 0x000fe20000000800 */
[----:B------:R-:W-:Y:S01]  /*5f70*/  @!PT LDS RZ, [RZ] ;  /* 0x00000000fffff984 */ /* 0x000fe20000000800 */
[----:B------:R2:W-:Y:S06]  /*5f80*/  MEMBAR.ALL.CTA ;  /* 0x0000000000007992 */ /* 0x0005ec0000008000 */
[----:B--2---:R-:W2:Y:S01]  /*5f90*/  FENCE.VIEW.ASYNC.S ;  /* 0x00000000000073c6 */ /* 0x004ea20000000000 */
[----:B------:R-:W1:Y:S08]  /*5fa0*/  @!P1 LDC R12, c[0x0][0xf20] ;  /* 0x0003c800ff0c9b82 */ /* 0x000e700000000800 */
[----:B------:R-:W1:Y:S01]  /*5fb0*/  @!P1 LDC R7, c[0x0][0xf0c] ;  /* 0x0003c300ff079b82 */ /* 0x000e620000000800 */
[----:B--2---:R2:W-:Y:S01]  /*5fc0*/  SYNCS.ARRIVE.TRANS64.RED.A1T0 RZ, [R0+URZ], RZ ;  /* 0x000000ff00ff79a7 */ /* 0x0045e200081004ff */
[----:B---3--:R-:W-:Y:S04]  /*5fd0*/  LOP3.LUT P4, RZ, R18, 0x1, RZ, 0xc0, !PT ;  /* 0x0000000112ff7812 */ /* 0x008fe8000788c0ff */
[----:B------:R-:W-:Y:S09]  /*5fe0*/  P2R R100, PR, RZ, 0x10 ;  /* 0x00000010ff647803 */ /* 0x000ff20000000000 */
[----:B------:R-:W-:Y:S02]  /*5ff0*/  @P4 MOV R51, R16 ;  /* 0x0000001000334202 */ /* 0x000fe40000000f00 */
[----:B------:R-:W-:Y:S01]  /*6000*/  @P4 LOP3.LUT R50, R17, 0xffff, RZ, 0xc0, !PT ;  /* 0x0000ffff11324812 */ /* 0x000fe200078ec0ff */
[----:B--2-4-:R-:W-:Y:S06]  /*6010*/  @!P0 BRA `(.L_x_99) ;  /* 0x0000000000a48947 */ /* 0x014fec0003800000 */
[----:B------:R-:W-:Y:S01]  /*6020*/  IMAD.HI.U32 R0, R89, R47, RZ ;  /* 0x0000002f59007227 */ /* 0x000fe200078e00ff */
[----:B------:R-:W-:Y:S02]  /*6030*/  ISETP.NE.AND P0, PT, R46, 0x1, PT ;  /* 0x000000012e00780c */ /* 0x000fe40003f05270 */
[----:B------:R-:W-:Y:S01]  /*6040*/  ISETP.NE.AND P2, PT, R43, 0x1, PT ;  /* 0x000000012b00780c */ /* 0x000fe20003f45270 */
[----:B------:R-:W-:Y:S01]  /*6050*/  IMAD.HI.U32 R4, R90, R84, RZ ;  /* 0x000000545a047227 */ /* 0x000fe200078e00ff */
[----:B------:R-:W-:Y:S02]  /*6060*/  SHF.R.U32.HI R0, RZ, R87, R0 ;  /* 0x00000057ff007219 */ /* 0x000fe40000011600 */
[----:B------:R-:W-:Y:S01]  /*6070*/  ISETP.NE.AND P3, PT, R49, 0x1, PT ;  /* 0x000000013100780c */ /* 0x000fe20003f65270 */
[----:B------:R-:W-:Y:S01]  /*6080*/  IMAD.HI.U32 R6, R50, R47, RZ ;  /* 0x0000002f32067227 */ /* 0x000fe200078e00ff */
[-C--:B------:R-:W-:Y:S02]  /*6090*/  SHF.R.U32.HI R4, RZ, R85.reuse, R4 ;  /* 0x00000055ff047219 */ /* 0x080fe40000011604 */
[----:B------:R-:W-:Y:S01]  /*60a0*/  SEL R0, R89, R0, !P0 ;  /* 0x0000000059007207 */ /* 0x000fe20004000000 */
[----:B------:R-:W-:Y:S01]  /*60b0*/  IMAD.HI.U32 R5, R51, R84, RZ ;  /* 0x0000005433057227 */ /* 0x000fe200078e00ff */
[----:B------:R-:W-:Y:S03]  /*60c0*/  SEL R4, R90, R4, !P3 ;  /* 0x000000045a047207 */ /* 0x000fe60005800000 */
[-C--:B------:R-:W-:Y:S01]  /*60d0*/  IMAD.HI.U32 R3, R0, R44.reuse, RZ ;  /* 0x0000002c00037227 */ /* 0x080fe200078e00ff */
[----:B------:R-:W-:Y:S03]  /*60e0*/  SHF.R.U32.HI R5, RZ, R85, R5 ;  /* 0x00000055ff057219 */ /* 0x000fe60000011605 */
[----:B------:R-:W-:Y:S01]  /*60f0*/  IMAD.HI.U32 R2, R4, R44, RZ ;  /* 0x0000002c04027227 */ /* 0x000fe200078e00ff */
[----:B------:R-:W-:Y:S02]  /*6100*/  @P2 SHF.R.U32.HI R0, RZ, R45, R3 ;  /* 0x0000002dff002219 */ /* 0x000fe40000011603 */
[----:B------:R-:W-:Y:S02]  /*6110*/  SHF.R.U32.HI R3, RZ, R87, R6 ;  /* 0x00000057ff037219 */ /* 0x000fe40000011606 */
[----:B------:R-:W-:Y:S01]  /*6120*/  @P2 SHF.R.U32.HI R4, RZ, R45, R2 ;  /* 0x0000002dff042219 */ /* 0x000fe20000011602 */
[----:B------:R-:W-:Y:S01]  /*6130*/  IMAD R0, R43, R0, RZ ;  /* 0x000000002b007224 */ /* 0x000fe200078e02ff */
[----:B------:R-:W-:Y:S02]  /*6140*/  SEL R3, R50, R3, !P0 ;  /* 0x0000000332037207 */ /* 0x000fe40004000000 */
[----:B------:R-:W-:Y:S01]  /*6150*/  SEL R2, R51, R5, !P3 ;  /* 0x0000000533027207 */ /* 0x000fe20005800000 */
[----:B------:R-:W-:Y:S01]  /*6160*/  IMAD R5, R43, R4, RZ ;  /* 0x000000042b057224 */ /* 0x000fe200078e02ff */
[C---:B------:R-:W-:Y:S01]  /*6170*/  ISETP.GE.AND P0, PT, R3.reuse, R0, PT ;  /* 0x000000000300720c */ /* 0x040fe20003f06270 */
[C---:B------:R-:W-:Y:S03]  /*6180*/  IMAD.HI.U32 R0, R3.reuse, R44, RZ ;  /* 0x0000002c03007227 */ /* 0x040fe600078e00ff */
[C---:B------:R-:W-:Y:S02]  /*6190*/  ISETP.GE.OR P0, PT, R2.reuse, R5, P0 ;  /* 0x000000050200720c */ /* 0x040fe40000706670 */
[----:B------:R-:W-:Y:S04]  /*61a0*/  SHF.R.U32.HI R0, RZ, R45, R0 ;  /* 0x0000002dff007219 */ /* 0x000fe80000011600 */
        /* <DEDUP_REMOVED lines=15> */
[----:B------:R-:W-:Y:S07]  /*62a0*/  IMAD R50, R3, R46, R50 ;  /* 0x0000002e03327224 */ /* 0x000fee00078e0232 */
.L_x_99:
[----:B-1----:R-:W-:Y:S01]  /*62b0*/  @!P1 IMAD.HI.U32 R2, R50, R9, RZ ;  /* 0x0000000932029227 */ /* 0x002fe200078e00ff */
[----:B------:R-:W-:Y:S01]  /*62c0*/  @!P1 ISETP.NE.AND P0, PT, R8, 0x1, PT ;  /* 0x000000010800980c */ /* 0x000fe20003f05270 */
[----:B------:R-:W-:Y:S01]  /*62d0*/  USHF.L.U32 UR42, UR20, 0x7, URZ ;  /* 0x00000007142a7899 */ /* 0x000fe200080006ff */
[----:B------:R-:W-:Y:S01]  /*62e0*/  @!P1 ISETP.NE.AND P2, PT, R7, 0x1, PT ;  /* 0x000000010700980c */ /* 0x000fe20003f45270 */
[C---:B------:R-:W-:Y:S01]  /*62f0*/  @!P1 IMAD.HI.U32 R0, R51.reuse, R10, RZ ;  /* 0x0000000a33009227 */ /* 0x040fe200078e00ff */
[----:B------:R-:W-:Y:S01]  /*6300*/  @!P1 SHF.R.U32.HI R2, RZ, R12, R2 ;  /* 0x0000000cff029219 */ /* 0x000fe20000011602 */
[----:B------:R-:W-:Y:S01]  /*6310*/  USHF.L.U32 UR41, UR12, 0x7, URZ ;  /* 0x000000070c297899 */ /* 0x000fe200080006ff */
[----:B------:R-:W-:Y:S01]  /*6320*/  @P4 SHF.R.U32.HI R91, RZ, 0x10, R17 ;  /* 0x00000010ff5b4819 */ /* 0x000fe20000011611 */
[----:B------:R-:W-:Y:S01]  /*6330*/  VIADD R102, R102, 0x1 ;  /* 0x0000000166667836 */ /* 0x000fe20000000000 */
[----:B------:R-:W-:Y:S01]  /*6340*/  @!P1 SEL R2, R50, R2, !P0 ;  /* 0x0000000232029207 */ /* 0x000fe20004000000 */
[----:B------:R-:W-:Y:S01]  /*6350*/  BSSY.RECONVERGENT B6, `(.L_x_100) ;  /* 0x0000028000067945 */ /* 0x000fe20003800200 */
[----:B------:R-:W-:Y:S02]  /*6360*/  @!P1 SHF.R.U32.HI R0, RZ, R11, R0 ;  /* 0x0000000bff009219 */ /* 0x000fe40000011600 */
[----:B------:R-:W-:Y:S02]  /*6370*/  LOP3.LUT P0, RZ, R88, 0x90, RZ, 0xc0, !PT ;  /* 0x0000009058ff7812 */ /* 0x000fe4000780c0ff */
[----:B------:R-:W-:Y:S05]  /*6380*/  @!P1 SEL R3, R51, R0, !P2 ;  /* 0x0000000033039207 */ /* 0x000fea0005000000 */
[----:B------:R-:W-:Y:S02]  /*6390*/  @!P1 IMAD.IADD R0, R2, 0x1, -R3 ;  /* 0x0000000102009824 */ /* 0x000fe400078e0a03 */
[----:B------:R-:W-:Y:S02]  /*63a0*/  @!P1 IMAD.IADD R2, R3, 0x1, -R2 ;  /* 0x0000000103029824 */ /* 0x000fe400078e0a02 */
[----:B------:R-:W-:Y:S02]  /*63b0*/  @!P1 IMAD R51, R0, R7, R51 ;  /* 0x0000000700339224 */ /* 0x000fe400078e0233 */
[----:B------:R-:W-:Y:S01]  /*63c0*/  @!P1 IMAD R50, R2, R8, R50 ;  /* 0x0000000802329224 */ /* 0x000fe200078e0232 */
[----:B------:R-:W-:Y:S06]  /*63d0*/  @!P0 BRA `(.L_x_101) ;  /* 0x00000000007c8947 */ /* 0x000fec0003800000 */
[----:B------:R-:W1:Y:S01]  /*63e0*/  LDCU.64 UR8, c[0x4][0x80] ;  /* 0x01001000ff0877ac */ /* 0x000e620008000a00 */
[----:B------:R-:W-:Y:S01]  /*63f0*/  MOV R2, 0x0 ;  /* 0x0000000000027802 */ /* 0x000fe20000000f00 */
[----:B------:R-:W-:Y:S02]  /*6400*/  HFMA2 R12, -RZ, RZ, 0, 5.9604644775390625e-08 ;  /* 0x00000001ff0c7431 */ /* 0x000fe400000001ff */
[----:B------:R-:W-:Y:S01]  /*6410*/  IMAD.MOV.U32 R8, RZ, RZ, 0x70 ;  /* 0x00000070ff087424 */ /* 0x000fe200078e00ff */
[----:B------:R2:W3:Y:S01]  /*6420*/  LDC.64 R14, c[0x4][R2] ;  /* 0x01000000020e7b82 */ /* 0x0004e20000000a00 */
[----:B------:R-:W4:Y:S01]  /*6430*/  LDCU.64 UR6, c[0x4][0x88] ;  /* 0x01001100ff0677ac */ /* 0x000f220008000a00 */
[----:B------:R-:W-:Y:S01]  /*6440*/  IMAD.MOV.U32 R13, RZ, RZ, RZ ;  /* 0x000000ffff0d7224 */ /* 0x000fe200078e00ff */
[----:B------:R-:W2:Y:S01]  /*6450*/  LDCU.64 UR4, c[0x4][0x8] ;  /* 0x01000100ff0477ac */ /* 0x000ea20008000a00 */
[----:B-1----:R-:W-:Y:S01]  /*6460*/  MOV R5, UR9 ;  /* 0x0000000900057c02 */ /* 0x002fe20008000f00 */
[----:B------:R-:W-:Y:S01]  /*6470*/  IMAD.U32 R4, RZ, RZ, UR8 ;  /* 0x00000008ff047e24 */ /* 0x000fe2000f8e00ff */
[----:B----4-:R-:W-:Y:S01]  /*6480*/  MOV R7, UR7 ;  /* 0x0000000700077c02 */ /* 0x010fe20008000f00 */
[----:B------:R-:W-:Y:S01]  /*6490*/  IMAD.U32 R6, RZ, RZ, UR6 ;  /* 0x00000006ff067e24 */ /* 0x000fe2000f8e00ff */
[----:B--2---:R-:W-:Y:S01]  /*64a0*/  MOV R11, UR5 ;  /* 0x00000005000b7c02 */ /* 0x004fe20008000f00 */
[----:B------:R-:W-:Y:S02]  /*64b0*/  IMAD.U32 R10, RZ, RZ, UR4 ;  /* 0x00000004ff0a7e24 */ /* 0x000fe4000f8e00ff */
[----:B------:R-:W-:Y:S07]  /*64c0*/  LEPC R20, `(.L_x_102) ;  /* 0x000000001014794e */ /* 0x000fee0000000000 */
[----:B---3-5:R-:W-:Y:S05]  /*64d0*/  CALL.ABS.NOINC R14 ;  /* 0x000000000e007343 */ /* 0x028fea0003c00000 */
.L_x_102:
[----:B------:R-:W1:Y:S01]  /*64e0*/  LDCU.64 UR8, c[0x4][0x80] ;  /* 0x01001000ff0877ac */ /* 0x000e620008000a00 */
[----:B------:R-:W2:Y:S01]  /*64f0*/  LDC.64 R2, c[0x4][R2] ;  /* 0x0100000002027b82 */ /* 0x000ea20000000a00 */
[----:B------:R-:W-:Y:S02]  /*6500*/  HFMA2 R12, -RZ, RZ, 0, 5.9604644775390625e-08 ;  /* 0x00000001ff0c7431 */ /* 0x000fe400000001ff */
[----:B------:R-:W-:Y:S02]  /*6510*/  IMAD.MOV.U32 R8, RZ, RZ, 0x70 ;  /* 0x00000070ff087424 */ /* 0x000fe400078e00ff */
[----:B------:R-:W-:Y:S01]  /*6520*/  IMAD.MOV.U32 R13, RZ, RZ, RZ ;  /* 0x000000ffff0d7224 */ /* 0x000fe200078e00ff */
[----:B------:R-:W3:Y:S01]  /*6530*/  LDCU.64 UR6, c[0x4][0x88] ;  /* 0x01001100ff0677ac */ /* 0x000ee20008000a00 */
[----:B------:R-:W4:Y:S01]  /*6540*/  LDCU.64 UR4, c[0x4][0x8] ;  /* 0x01000100ff0477ac */ /* 0x000f220008000a00 */
[----:B-1----:R-:W-:Y:S02]  /*6550*/  MOV R4, UR8 ;  /* 0x0000000800047c02 */ /* 0x002fe40008000f00 */
[----:B------:R-:W-:Y:S02]  /*6560*/  MOV R5, UR9 ;  /* 0x0000000900057c02 */ /* 0x000fe40008000f00 */
[----:B---3--:R-:W-:Y:S01]  /*6570*/  MOV R7, UR7 ;  /* 0x0000000700077c02 */ /* 0x008fe20008000f00 */
[----:B------:R-:W-:Y:S01]  /*6580*/  IMAD.U32 R6, RZ, RZ, UR6 ;  /* 0x00000006ff067e24 */ /* 0x000fe2000f8e00ff */
[----:B----4-:R-:W-:Y:S01]  /*6590*/  MOV R11, UR5 ;  /* 0x00000005000b7c02 */ /* 0x010fe20008000f00 */
[----:B------:R-:W-:Y:S02]  /*65a0*/  IMAD.U32 R10, RZ, RZ, UR4 ;  /* 0x00000004ff0a7e24 */ /* 0x000fe4000f8e00ff */
[----:B------:R-:W-:Y:S07]  /*65b0*/  LEPC R20, `(.L_x_101) ;  /* 0x000000001014794e */ /* 0x000fee0000000000 */
[----:B--2---:R-:W-:Y:S05]  /*65c0*/  CALL.ABS.NOINC R2 ;  /* 0x0000000002007343 */ /* 0x004fea0003c00000 */
.L_x_101:
[----:B------:R-:W-:Y:S05]  /*65d0*/  BSYNC.RECONVERGENT B6 ;  /* 0x0000000000067941 */ /* 0x000fea0003800200 */
.L_x_100:
[----:B------:R-:W-:Y:S01]  /*65e0*/  ISETP.NE.U32.AND P4, PT, R82, RZ, PT ;  /* 0x000000ff5200720c */ /* 0x000fe20003f85070 */
[----:B------:R-:W-:Y:S01]  /*65f0*/  UISETP.NE.AND UP2, UPT, UR56, URZ, UPT ;  /* 0x000000ff3800728c */ /* 0x000fe2000bf45270 */
[----:B------:R-:W-:Y:S01]  /*6600*/  ISETP.NE.U32.AND P2, PT, RZ, UR44, PT ;  /* 0x0000002cff007c0c */ /* 0x000fe2000bf45070 */
[----:B------:R-:W-:Y:S01]  /*6610*/  UISETP.NE.U32.AND UP1, UPT, UR48, URZ, UPT ;  /* 0x000000ff3000728c */ /* 0x000fe2000bf25070 */
[----:B------:R-:W-:Y:S01]  /*6620*/  ISETP.NE.AND.EX P4, PT, R83, RZ, PT, P4 ;  /* 0x000000ff5300720c */ /* 0x000fe20003f85340 */
[----:B------:R-:W-:Y:S01]  /*6630*/  UPLOP3.LUT UP0, UPT, UPT, UPT, UPT, 0x40, 0x4 ;  /* 0x000000000004789c */ /* 0x000fe20003f0e870 */
[----:B------:R-:W-:Y:S01]  /*6640*/  ISETP.NE.AND.EX P2, PT, RZ, UR45, PT, P2 ;  /* 0x0000002dff007c0c */ /* 0x000fe2000bf45320 */
[----:B------:R-:W-:Y:S01]  /*6650*/  UISETP.NE.AND.EX UP1, UPT, UR49, URZ, UPT, UP1 ;  /* 0x000000ff3100728c */ /* 0x000fe2000bf25310 */
[----:B------:R-:W-:Y:S04]  /*6660*/  PLOP3.LUT P1, PT, PT, PT, UP2, 0x80, 0x8 ;  /* 0x000000000008781c */ /* 0x000fe80003f2f028 */
[----:B------:R-:W-:Y:S06]  /*6670*/  @UP2 UPLOP3.LUT UP0, UPT, UPT, UPT, UP1, 0x80, 0x8 ;  /* 0x000000000008289c */ /* 0x000fec0003f0f010 */
[----:B------:R-:W-:Y:S01]  /*6680*/  PLOP3.LUT P0, PT, PT, PT, UP0, 0x80, 0x8 ;  /* 0x000000000008781c */ /* 0x000fe20003f0f008 */
[----:B------:R-:W-:Y:S01]  /*6690*/  @!UPT UIADD3 URZ, UPT, UPT, URZ, URZ, URZ ;  /* 0x000000fffffff290 */ /* 0x000fe2000fffe0ff */
[----:B------:R-:W-:Y:S11]  /*66a0*/  BRA.U !UP1, `(.L_x_103) ;  /* 0x0000000109387547 */ /* 0x000ff6000b800000 */
[----:B------:R-:W-:Y:S01]  /*66b0*/  UISETP.NE.U32.AND UP0, UPT, UR44, URZ, UPT ;  /* 0x000000ff2c00728c */ /* 0x000fe2000bf05070 */
[----:B------:R-:W-:Y:S02]  /*66c0*/  HFMA2 R0, -RZ, RZ, 0, 5.9604644775390625e-08 ;  /* 0x00000001ff007431 */ /* 0x000fe400000001ff */
[----:B------:R-:W-:Y:S01]  /*66d0*/  IMAD.MOV.U32 R86, RZ, RZ, 0x1 ;  /* 0x00000001ff567424 */ /* 0x000fe200078e00ff */
[----:B------:R-:W-:Y:S06]  /*66e0*/  UISETP.NE.AND.EX UP0, UPT, UR45, URZ, UPT, UP0 ;  /* 0x000000ff2d00728c */ /* 0x000fec000bf05300 */
        /* <DEDUP_REMOVED lines=9> */
[----:B-12---:R-:W-:Y:S02]  /*6780*/  @!P3 IMAD.U32 R53, RZ, RZ, UR4 ;  /* 0x00000004ff35be24 */ /* 0x006fe4000f8e00ff */
.L_x_103:
[----:B------:R-:W-:Y:S05]  /*6790*/  @!P4 BRA `(.L_x_104) ;  /* 0x000000000020c947 */ /* 0x000fea0003800000 */
[----:B------:R-:W-:Y:S04]  /*67a0*/  ISETP.NE.U32.AND P3, PT, R80, RZ, PT ;  /* 0x000000ff5000720c */ /* 0x000fe80003f65070 */
[----:B------:R-:W-:Y:S11]  /*67b0*/  ISETP.NE.AND.EX P3, PT, R81, RZ, PT, P3 ;  /* 0x000000ff5100720c */ /* 0x000ff60003f65330 */
[----:B------:R-:W-:Y:S02]  /*67c0*/  @!UPT UIADD3 URZ, UPT, UPT, URZ, URZ, URZ ;  /* 0x000000fffffff290 */ /* 0x000fe4000fffe0ff */
[----:B------:R-:W1:Y:S01]  /*67d0*/  @P3 LDC.64 R2, c[0x0][0xca8] ;  /* 0x00032a00ff023b82 */ /* 0x000e620000000a00 */
[----:B------:R-:W-:Y:S04]  /*67e0*/  @P3 IMAD R0, R82, UR36, RZ ;  /* 0x0000002452003c24 */ /* 0x000fe8000f8e02ff */
[----:B-1----:R-:W-:Y:S05]  /*67f0*/  @P3 IMAD.WIDE R2, R0, 0x4, R2 ;  /* 0x0000000400023825 */ /* 0x002fea00078e0202 */
[----:B-----5:R1:W5:Y:S02]  /*6800*/  @P3 LDG.E R52, desc[UR46][R2.64] ;  /* 0x0000002e02343981 */ /* 0x020364000c1e1900 */
[----:B-1----:R-:W2:Y:S02]  /*6810*/  @!P3 LDC R52, c[0x0][0xca0] ;  /* 0x00032800ff34bb82 */ /* 0x002ea40000000800 */
.L_x_104:
[----:B-----5:R-:W-:Y:S01]  /*6820*/  FSETP.NEU.AND P3, PT, R53, RZ, PT ;  /* 0x000000ff3500720b */ /* 0x020fe20003f6d000 */
[----:B------:R-:W-:Y:S01]  /*6830*/  IMAD.MOV.U32 R69, RZ, RZ, 0x10 ;  /* 0x00000010ff457424 */ /* 0x000fe200078e00ff */
[----:B------:R-:W-:Y:S01]  /*6840*/  SEL R2, RZ, 0xffffffff, P2 ;  /* 0xffffffffff027807 */ /* 0x000fe20001000000 */
[----:B------:R-:W-:Y:S01]  /*6850*/  IMAD R59, R94, 0x80, R95 ;  /* 0x000000805e3b7824 */ /* 0x000fe200078e025f */
[----:B------:R-:W-:Y:S01]  /*6860*/  @P1 LOP3.LUT P2, RZ, R86, 0xff, RZ, 0xc0, !PT ;  /* 0x000000ff56ff1812 */ /* 0x000fe2000784c0ff */
[----:B------:R-:W-:Y:S01]  /*6870*/  IMAD.SHL.U32 R104, R96, 0x2, RZ ;  /* 0x0000000260687824 */ /* 0x000fe200078e00ff */
[----:B------:R-:W-:Y:S01]  /*6880*/  @P1 SEL R0, RZ, 0xffffffff, P3 ;  /* 0xffffffffff001807 */ /* 0x000fe20001800000 */
[----:B------:R-:W-:Y:S01]  /*6890*/  BSSY B1, `(.L_x_105) ;  /* 0x0000039000017945 */ /* 0x000fe20003800000 */
[----:B------:R-:W-:Y:S01]  /*68a0*/  LEA R58, R94, UR50, 0x3 ;  /* 0x000000325e3a7c11 */ /* 0x000fe2000f8e18ff */
[----:B------:R-:W-:Y:S01]  /*68b0*/  VIADD R103, R104, UR50 ;  /* 0x0000003268677c36 */ /* 0x000fe20008000000 */
[----:B------:R-:W-:Y:S01]  /*68c0*/  @P0 SEL R0, R2, R0, !P2 ;  /* 0x0000000002000207 */ /* 0x000fe20005000000 */
[----:B------:R-:W-:Y:S01]  /*68d0*/  IMAD.MOV.U32 R70, RZ, RZ, 0x1 ;  /* 0x00000001ff467424 */ /* 0x000fe200078e00ff */
[----:B------:R-:W-:Y:S01]  /*68e0*/  SHF.L.U32 R3, R93, 0x1f, RZ ;  /* 0x0000001f5d037819 */ /* 0x000fe200000006ff */
[----:B------:R-:W-:Y:S01]  /*68f0*/  IMAD.MOV.U32 R68, RZ, RZ, RZ ;  /* 0x000000ffff447224 */ /* 0x000fe200078e00ff */
[----:B------:R-:W-:Y:S02]  /*6900*/  @P1 LOP3.LUT R0, R0, 0x1, RZ, 0xc0, !PT ;  /* 0x0000000100001812 */ /* 0x000fe400078ec0ff */
[----:B------:R-:W-:Y:S02]  /*6910*/  CS2R R78, SRZ ;  /* 0x00000000004e7805 */ /* 0x000fe4000001ff00 */
[----:B------:R-:W-:Y:S02]  /*6920*/  PLOP3.LUT P2, PT, PT, PT, UP1, 0x80, 0x8 ;  /* 0x000000000008781c */ /* 0x000fe40003f4f018 */
[----:B------:R-:W-:Y:S02]  /*6930*/  CS2R R76, SRZ ;  /* 0x00000000004c7805 */ /* 0x000fe4000001ff00 */
[----:B------:R-:W-:Y:S02]  /*6940*/  ISETP.NE.U32.OR P4, PT, R0, 0x1, !P1 ;  /* 0x000000010000780c */ /* 0x000fe40004f85470 */
[----:B------:R-:W-:Y:S02]  /*6950*/  CS2R R74, SRZ ;  /* 0x00000000004a7805 */ /* 0x000fe4000001ff00 */
[----:B------:R-:W-:Y:S02]  /*6960*/  LOP3.LUT P5, RZ, R97, 0x40, RZ, 0xc0, !PT ;  /* 0x0000004061ff7812 */ /* 0x000fe400078ac0ff */
[----:B------:R-:W-:Y:S02]  /*6970*/  CS2R R72, SRZ ;  /* 0x0000000000487805 */ /* 0x000fe4000001ff00 */
[----:B------:R-:W-:Y:S02]  /*6980*/  P2R R105, PR, RZ, 0x10 ;  /* 0x00000010ff697803 */ /* 0x000fe40000000000 */
[----:B------:R-:W-:Y:S02]  /*6990*/  CS2R R66, SRZ ;  /* 0x0000000000427805 */ /* 0x000fe4000001ff00 */
[----:B------:R-:W-:Y:S02]  /*69a0*/  SEL R69, R69, 0xfffffff0, !P5 ;  /* 0xfffffff045457807 */ /* 0x000fe40006800000 */
[----:B------:R-:W-:Y:S02]  /*69b0*/  CS2R R64, SRZ ;  /* 0x0000000000407805 */ /* 0x000fe4000001ff00 */
[----:B------:R-:W-:Y:S02]  /*69c0*/  CS2R R62, SRZ ;  /* 0x00000000003e7805 */ /* 0x000fe4000001ff00 */
[----:B------:R-:W-:Y:S01]  /*69d0*/  CS2R R60, SRZ ;  /* 0x00000000003c7805 */ /* 0x000fe2000001ff00 */
[----:B------:R-:W-:Y:S01]  /*69e0*/  IMAD.IADD R103, R103, 0x1, R69 ;  /* 0x0000000167677824 */ /* 0x000fe200078e0245 */
[----:B------:R-:W-:Y:S04]  /*69f0*/  @P4 SHF.L.U32 R0, RZ, 0x1f, RZ ;  /* 0x0000001fff004819 */ /* 0x000fe800000006ff */
[----:B------:R1:W3:Y:S01]  /*6a00*/  @P4 SYNCS.PHASECHK.TRANS64.TRYWAIT P1, [UR50+0x60], R0 ;  /* 0x00006000ff0045a7 */ /* 0x0002e20008021132 */
[----:B------:R4:W2:Y:S01]  /*6a10*/  SYNCS.PHASECHK.TRANS64.TRYWAIT P0, [R58+URZ+0xd0], R3 ;  /* 0x0000d0033a0075a7 */ /* 0x0008a200080011ff */
[----:B-1----:R-:W-:Y:S02]  /*6a20*/  SEL R0, RZ, 0xffffffff, P3 ;  /* 0xffffffffff007807 */ /* 0x002fe40001800000 */
[----:B------:R-:W-:Y:S04]  /*6a30*/  LOP3.LUT P3, R101, R86, 0xff, RZ, 0xc0, !PT ;  /* 0x000000ff56657812 */ /* 0x000fe8000786c0ff */
[----:B------:R-:W-:Y:S04]  /*6a40*/  @P2 SEL R0, R2, R0, !P3 ;  /* 0x0000000002002207 */ /* 0x000fe80005800000 */
[----:B------:R-:W-:Y:S04]  /*6a50*/  LOP3.LUT R0, R0, 0x1, RZ, 0xc0, !PT ;  /* 0x0000000100007812 */ /* 0x000fe800078ec0ff */
[----:B------:R-:W-:Y:S02]  /*6a60*/  ISETP.NE.U32.AND P2, PT, R0, 0x1, PT ;  /* 0x000000010000780c */ /* 0x000fe40003f45070 */
[----:B------:R-:W-:Y:S02]  /*6a70*/  SHF.R.U32.HI R0, RZ, 0x15, R59 ;  /* 0x00000015ff007819 */ /* 0x000fe4000001163b */
[----:B------:R-:W-:Y:S02]  /*6a80*/  P2R R71, PR, RZ, 0x4 ;  /* 0x00000004ff477803 */ /* 0x000fe40000000000 */
[----:B------:R-:W-:Y:S02]  /*6a90*/  LOP3.LUT R2, R0, 0x3, RZ, 0xc0, !PT ;  /* 0x0000000300027812 */ /* 0x000fe400078ec0ff */
[----:B---3--:R-:W-:Y:S01]  /*6aa0*/  @P4 SEL R70, RZ, 0x1, !P1 ;  /* 0x00000001ff464807 */ /* 0x008fe20004800000 */
[----:B--2-4-:R-:W-:Y:S06]  /*6ab0*/  @!P4 BRA `(.L_x_106) ;  /* 0x000000000058c947 */ /* 0x014fec0003800000 */
[----:B------:R-:W-:Y:S01]  /*6ac0*/  IMAD.MOV.U32 R79, RZ, RZ, RZ ;  /* 0x000000ffff4f7224 */ /* 0x000fe200078e00ff */
[----:B------:R-:W-:Y:S01]  /*6ad0*/  ISETP.NE.AND P1, PT, R70, RZ, PT ;  /* 0x000000ff4600720c */ /* 0x000fe20003f25270 */
[----:B------:R-:W-:Y:S01]  /*6ae0*/  BSSY B0, `(.L_x_107) ;  /* 0x000000c000007945 */ /* 0x000fe20003800000 */
[----:B------:R-:W-:Y:S02]  /*6af0*/  CS2R R62, SRZ ;  /* 0x00000000003e7805 */ /* 0x000fe4000001ff00 */
[----:B------:R-:W-:Y:S02]  /*6b00*/  CS2R R60, SRZ ;  /* 0x00000000003c7805 */ /* 0x000fe4000001ff00 */
[----:B------:R-:W-:Y:S02]  /*6b10*/  CS2R R66, SRZ ;  /* 0x0000000000427805 */ /* 0x000fe4000001ff00 */
[----:B------:R-:W-:Y:S02]  /*6b20*/  CS2R R64, SRZ ;  /* 0x0000000000407805 */ /* 0x000fe4000001ff00 */
[----:B------:R-:W-:Y:S02]  /*6b30*/  CS2R R74, SRZ ;  /* 0x00000000004a7805 */ /* 0x000fe4000001ff00 */
[----:B------:R-:W-:Y:S02]  /*6b40*/  CS2R R72, SRZ ;  /* 0x0000000000487805 */ /* 0x000fe4000001ff00 */
[----:B------:R-:W-:Y:S01]  /*6b50*/  CS2R R76, SRZ ;  /* 0x00000000004c7805 */ /* 0x000fe2000001ff00 */
[----:B------:R-:W-:Y:S06]  /*6b60*/  @P1 BRA `(.L_x_108) ;  /* 0x00000000000c1947 */ /* 0x000fec0003800000 */
[----:B------:R-:W-:Y:S04]  /*6b70*/  SHF.L.U32 R5, RZ, 0x1f, RZ ;  /* 0x0000001fff057819 */ /* 0x000fe800000006ff */
[----:B------:R-:W1:Y:S02]  /*6b80*/  SYNCS.PHASECHK.TRANS64.TRYWAIT P1, [UR50+0x60], R5 ;  /* 0x00006005ff0075a7 */ /* 0x000e640008021132 */
[----:B-1----:R-:W-:Y:S05]  /*6b90*/  @!P1 BRA `(.L_x_109) ;  /* 0x0000008000e49947 */ /* 0x002fea0003800000 */
.L_x_108:
[----:B------:R-:W-:Y:S05]  /*6ba0*/  BSYNC B0 ;  /* 0x0000000000007941 */ /* 0x000fea0003800000 */
.L_x_107:
[----:B------:R-:W-:Y:S01]  /*6bb0*/  ISETP.NE.AND P1, PT, R71, RZ, PT ;  /* 0x000000ff4700720c */ /* 0x000fe20003f25270 */
[----:B------:R-:W-:Y:S11]  /*6bc0*/  HFMA2 R68, -RZ, RZ, 0, 5.9604644775390625e-08 ;  /* 0x00000001ff447431 */ /* 0x000ff600000001ff */
[----:B------:R-:W-:Y:S01]  /*6bd0*/  @!UPT UIADD3 URZ, UPT, UPT, URZ, URZ, URZ ;  /* 0x000000fffffff290 */ /* 0x000fe2000fffe0ff */
[----:B------:R2:W3:Y:S04]  /*6be0*/  @P1 LDS.128 R60, [R104+UR50+0x200] ;  /* 0x00020032683c1984 */ /* 0x0004e80008000c00 */
[----:B------:R2:W4:Y:S04]  /*6bf0*/  @P1 LDS.128 R64, [R103+0x200] ;  /* 0x0002000067401984 */ /* 0x0005280000000c00 */
[----:B------:R2:W1:Y:S04]  /*6c00*/  @P1 LDS.128 R72, [R104+UR50+0xa00] ;  /* 0x000a003268481984 */ /* 0x0004680008000c00 */
[----:B------:R2:W1:Y:S02]  /*6c10*/  @P1 LDS.128 R76, [R103+0xa00] ;  /* 0x000a0000674c1984 */ /* 0x0004640000000c00 */
.L_x_106:
[----:B------:R-:W-:Y:S05]  /*6c20*/  BSYNC B1 ;  /* 0x0000000000017941 */ /* 0x000fea0003800000 */
.L_x_105:
[----:B------:R-:W-:Y:S02]  /*6c30*/  ISETP.NE.AND P1, PT, R98, R2, PT ;  /* 0x000000026200720c */ /* 0x000fe40003f25270 */
[----:B------:R-:W-:Y:S01]  /*6c40*/  MOV R39, RZ ;  /* 0x000000ff00277202 */ /* 0x000fe20000000f00 */
[----:B------:R-:W-:Y:S10]  /*6c50*/  @P0 BRA `(.L_x_110) ;  /* 0x0000000000080947 */ /* 0x000ff40003800000 */
[----:B------:R-:W5:Y:S02]  /*6c60*/  SYNCS.PHASECHK.TRANS64.TRYWAIT P0, [R58+URZ+0xd0], R3 ;  /* 0x0000d0033a0075a7 */ /* 0x000f6400080011ff */
[----:B-----5:R-:W-:Y:S05]  /*6c70*/  @!P0 BRA `(.L_x_111) ;  /* 0x0000008000c48947 */ /* 0x020fea0003800000 */
.L_x_110:
[----:B------:R-:W-:Y:S01]  /*6c80*/  IMAD.MOV.U32 R38, RZ, RZ, RZ ;  /* 0x000000ffff267224 */ /* 0x000fe200078e00ff */
[----:B------:R-:W-:Y:S02]  /*6c90*/  CS2R R36, SRZ ;  /* 0x0000000000247805 */ /* 0x000fe4000001ff00 */
        /* <DEDUP_REMOVED lines=13> */
[----:B-1----:R-:W-:Y:S01]  /*6d70*/  CS2R R4, SRZ ;  /* 0x0000000000047805 */ /* 0x002fe2000001ff00 */
[----:B------:R-:W-:Y:S06]  /*6d80*/  @P1 BRA `(.L_x_112) ;  /* 0x0000000000bc1947 */ /* 0x000fec0003800000 */
[----:B------:R-:W-:Y:S11]  /*6d90*/  LOP3.LUT P0, RZ, R0, 0x3, R99, 0x48, !PT ;  /* 0x0000000300ff7812 */ /* 0x000ff60007804863 */
[----:B------:R-:W-:Y:S02]  /*6da0*/  @!UPT UIADD3 URZ, UPT, UPT, URZ, URZ, URZ ;  /* 0x000000fffffff290 */ /* 0x000fe4000fffe0ff */
[----:B------:R-:W-:Y:S05]  /*6db0*/  @!P0 BRA `(.L_x_113) ;  /* 0x0000000000408947 */ /* 0x000fea0003800000 */
[----:B------:R-:W1:Y:S01]  /*6dc0*/  LDCU.64 UR8, c[0x4][0x70] ;  /* 0x01000e00ff0877ac */ /* 0x000e620008000a00 */
[----:B------:R-:W-:Y:S01]  /*6dd0*/  MOV R15, 0x0 ;  /* 0x00000000000f7802 */ /* 0x000fe20000000f00 */
[----:B------:R-:W-:Y:S02]  /*6de0*/  HFMA2 R12, -RZ, RZ, 0, 5.9604644775390625e-08 ;  /* 0x00000001ff0c7431 */ /* 0x000fe400000001ff */
[----:B------:R-:W-:Y:S02]  /*6df0*/  IMAD.MOV.U32 R8, RZ, RZ, 0x192 ;  /* 0x00000192ff087424 */ /* 0x000fe400078e00ff */
[----:B------:R-:W-:Y:S01]  /*6e00*/  IMAD.MOV.U32 R13, RZ, RZ, RZ ;  /* 0x000000ffff0d7224 */ /* 0x000fe200078e00ff */
[----:B------:R-:W5:Y:S01]  /*6e10*/  LDCU.64 UR6, c[0x4][0x78] ;  /* 0x01000f00ff0677ac */ /* 0x000f620008000a00 */
[----:B------:R-:W2:Y:S01]  /*6e20*/  LDC.64 R14, c[0x4][R15] ;  /* 0x010000000f0e7b82 */ /* 0x000ea20000000a00 */
[----:B------:R-:W3:Y:S01]  /*6e30*/  LDCU.64 UR4, c[0x4][0x10] ;  /* 0x01000200ff0477ac */ /* 0x000ee20008000a00 */
[----:B-1----:R-:W-:Y:S01]  /*6e40*/  MOV R5, UR9 ;  /* 0x0000000900057c02 */ /* 0x002fe20008000f00 */
[----:B------:R-:W-:Y:S01]  /*6e50*/  IMAD.U32 R4, RZ, RZ, UR8 ;  /* 0x00000008ff047e24 */ /* 0x000fe2000f8e00ff */
[----:B-----5:R-:W-:Y:S01]  /*6e60*/  MOV R7, UR7 ;  /* 0x0000000700077c02 */ /* 0x020fe20008000f00 */
[----:B------:R-:W-:Y:S01]  /*6e70*/  IMAD.U32 R6, RZ, RZ, UR6 ;  /* 0x00000006ff067e24 */ /* 0x000fe2000f8e00ff */
[----:B---3--:R-:W-:Y:S01]  /*6e80*/  MOV R11, UR5 ;  /* 0x00000005000b7c02 */ /* 0x008fe20008000f00 */
[----:B------:R-:W-:Y:S02]  /*6e90*/  IMAD.U32 R10, RZ, RZ, UR4 ;  /* 0x00000004ff0a7e24 */ /* 0x000fe4000f8e00ff */
[----:B------:R-:W-:Y:S07]  /*6ea0*/  LEPC R20, `(.L_x_113) ;  /* 0x000000001014794e */ /* 0x000fee0000000000 */
[----:B--2-4-:R-:W-:Y:S05]  /*6eb0*/  CALL.ABS.NOINC R14 ;  /* 0x000000000e007343 */ /* 0x014fea0003c00000 */
.L_x_113:
[----:B------:R-:W-:Y:S05]  /*6ec0*/  WARPSYNC.ALL ;  /* 0x0000000000007948 */ /* 0x000fea0003800000 */
[C---:B------:R-:W-:Y:S01]  /*6ed0*/  R2UR UR4, R59.reuse ;  /* 0x000000003b0472ca */ /* 0x040fe200000e0000 */
[----:B------:R-:W-:Y:S05]  /*6ee0*/  VIADD R0, R59, 0x40 ;  /* 0x000000403b007836 */ /* 0x000fea0000000000 */
[----:B------:R-:W-:Y:S04]  /*6ef0*/  SHF.R.U32.HI R0, RZ, 0x15, R0 ;  /* 0x00000015ff007819 */ /* 0x000fe80000011600 */
[----:B------:R-:W-:Y:S03]  /*6f00*/  LOP3.LUT P0, RZ, R0, 0x3, R99, 0x48, !PT ;  /* 0x0000000300ff7812 */ /* 0x000fe60007804863 */
[----:B------:R-:W1:Y:S10]  /*6f10*/  LDTM.x16 R24, tmem[UR4] ;  /* 0x00000004001879ee */ /* 0x000e740008240000 */
[----:B-1----:R-:W-:Y:S05]  /*6f20*/  @!P0 BRA `(.L_x_114) ;  /* 0x0000000000408947 */ /* 0x002fea0003800000 */
        /* <DEDUP_REMOVED lines=16> */
.L_x_114:
[----:B------:R-:W-:Y:S05]  /*7030*/  WARPSYNC.ALL ;  /* 0x0000000000007948 */ /* 0x000fea0003800000 */
[----:B------:R-:W-:Y:S11]  /*7040*/  R2UR UR4, R59 ;  /* 0x000000003b0472ca */ /* 0x000ff600000e0000 */
[----:B------:R-:W-:Y:S02]  /*7050*/  @!UPT UIADD3 URZ, UPT, UPT, URZ, URZ, URZ ;  /* 0x000000fffffff290 */ /* 0x000fe4000fffe0ff */
[----:B------:R-:W1:Y:S02]  /*7060*/  LDTM.x16 R4, tmem[UR4+0x40] ;  /* 0x00004004000479ee */ /* 0x000e640008240000 */
[----:B-1----:R-:W-:Y:S01]  /*7070*/  NOP ;  /* 0x0000000000007918 */ /* 0x002fe20000000000 */
.L_x_112:
[----:B---3--:R-:W-:Y:S01]  /*7080*/  SHF.L.U32 R20, R60, 0x10, RZ ;  /* 0x000000103c147819 */ /* 0x008fe200000006ff */
[----:B------:R-:W-:Y:S01]  /*7090*/  FMUL R0, R52, R24 ;  /* 0x0000001834007220 */ /* 0x000fe20000400000 */
[----:B------:R-:W-:Y:S01]  /*70a0*/  ISETP.NE.AND P0, PT, R98, R2, PT ;  /* 0x000000026200720c */ /* 0x000fe20003f05270 */
[----:B------:R-:W-:Y:S01]  /*70b0*/  FMUL R2, R52, R25 ;  /* 0x0000001934027220 */ /* 0x000fe20000400000 */
[----:B------:R-:W-:Y:S01]  /*70c0*/  LOP3.LUT R21, R60, 0xffff0000, RZ, 0xc0, !PT ;  /* 0xffff00003c157812 */ /* 0x000fe200078ec0ff */
[----:B------:R-:W-:Y:S01]  /*70d0*/  FFMA R0, R53, R20, R0 ;  /* 0x0000001435007223 */ /* 0x000fe20000000000 */
[C---:B------:R-:W-:Y:S01]  /*70e0*/  SHF.L.U32 R22, R61.reuse, 0x10, RZ ;  /* 0x000000103d167819 */ /* 0x040fe200000006ff */
[----:B------:R-:W-:Y:S01]  /*70f0*/  FMUL R3, R52, R26 ;  /* 0x0000001a34037220 */ /* 0x000fe20000400000 */
[----:B------:R-:W-:Y:S01]  /*7100*/  LOP3.LUT R23, R61, 0xffff0000, RZ, 0xc0, !PT ;  /* 0xffff00003d177812 */ /* 0x000fe200078ec0ff */
[C---:B------:R-:W-:Y:S01]  /*7110*/  FFMA R2, R53.reuse, R21, R2 ;  /* 0x0000001535027223 */ /* 0x040fe20000000002 */
[----:B------:R-:W-:Y:S01]  /*7120*/  SHF.L.U32 R40, R62, 0x10, RZ ;  /* 0x000000103e287819 */ /* 0x000fe200000006ff */
[----:B------:R-:W-:Y:S01]  /*7130*/  FMUL R20, R52, R27 ;  /* 0x0000001b34147220 */ /* 0x000fe20000400000 */
[----:B------:R-:W-:Y:S01]  /*7140*/  LOP3.LUT R41, R62, 0xffff0000, RZ, 0xc0, !PT ;  /* 0xffff00003e297812 */ /* 0x000fe200078ec0ff */
[----:B------:R-:W-:Y:S01]  /*7150*/  FFMA R3, R53, R22, R3 ;  /* 0x0000001635037223 */ /* 0x000fe20000000003 */
[----:B------:R-:W-:Y:S01]  /*7160*/  F2FP.BF16.F32.PACK_AB R108, R2, R0 ;  /* 0x00000000026c723e */ /* 0x000fe200000010ff */
[C---:B------:R-:W-:Y:S01]  /*7170*/  FMUL R21, R52.reuse, R28 ;  /* 0x0000001c34157220 */ /* 0x040fe20000400000 */
[----:B------:R-:W-:Y:S01]  /*7180*/  LOP3.LUT R42, R77, 0xffff0000, RZ, 0xc0, !PT ;  /* 0xffff00004d2a7812 */ /* 0x000fe200078ec0ff */
[----:B------:R-:W-:Y:S01]  /*7190*/  FMUL R22, R52, R29 ;  /* 0x0000001d34167220 */ /* 0x000fe20000400000 */
[----:B------:R-:W-:Y:S01]  /*71a0*/  SHF.L.U32 R54, R78, 0x10, RZ ;  /* 0x000000104e367819 */ /* 0x000fe200000006ff */
[----:B------:R-:W-:Y:S01]  /*71b0*/  FFMA R20, R53, R23, R20 ;  /* 0x0000001735147223 */ /* 0x000fe20000000014 */
[----:B------:R-:W-:Y:S01]  /*71c0*/  SHF.L.U32 R23, R63, 0x10, RZ ;  /* 0x000000103f177819 */ /* 0x000fe200000006ff */
[----:B------:R-:W-:Y:S01]  /*71d0*/  FFMA R21, R53, R40, R21 ;  /* 0x0000002835157223 */ /* 0x000fe20000000015 */
[----:B------:R-:W-:Y:S01]  /*71e0*/  LOP3.LUT R40, R63, 0xffff0000, RZ, 0xc0, !PT ;  /* 0xffff00003f287812 */ /* 0x000fe200078ec0ff */
[C---:B------:R-:W-:Y:S01]  /*71f0*/  FFMA R22, R53.reuse, R41, R22 ;  /* 0x0000002935167223 */ /* 0x040fe20000000016 */
[----:B------:R-:W-:Y:S01]  /*7200*/  F2FP.BF16.F32.PACK_AB R109, R20, R3 ;  /* 0x00000003146d723e */ /* 0x000fe200000010ff */
[----:B------:R-:W-:Y:S01]  /*7210*/  FMUL R0, R52, R30 ;  /* 0x0000001e34007220 */ /* 0x000fe20000400000 */
[----:B----4-:R-:W-:Y:S01]  /*7220*/  LOP3.LUT R41, R66, 0xffff0000, RZ, 0xc0, !PT ;  /* 0xffff000042297812 */ /* 0x010fe200078ec0ff */
[----:B------:R-:W-:Y:S01]  /*7230*/  FMUL R2, R52, R31 ;  /* 0x0000001f34027220 */ /* 0x000fe20000400000 */
[----:B------:R-:W-:Y:S01]  /*7240*/  F2FP.BF16.F32.PACK_AB R110, R22, R21 ;  /* 0x00000015166e723e */ /* 0x000fe200000010ff */
[C---:B------:R-:W-:Y:S01]  /*7250*/  FFMA R0, R53.reuse, R23, R0 ;  /* 0x0000001735007223 */ /* 0x040fe20000000000 */
[C---:B------:R-:W-:Y:S01]  /*7260*/  SHF.L.U32 R22, R64.reuse, 0x10, RZ ;  /* 0x0000001040167819 */ /* 0x040fe200000006ff */
[----:B------:R-:W-:Y:S01]  /*7270*/  FFMA R2, R53, R40, R2 ;  /* 0x0000002835027223 */ /* 0x000fe20000000002 */
[----:B------:R-:W-:Y:S01]  /*7280*/  LOP3.LUT R23, R64, 0xffff0000, RZ, 0xc0, !PT ;  /* 0xffff000040177812 */ /* 0x000fe200078ec0ff */
[C---:B------:R-:W-:Y:S01]  /*7290*/  FMUL R3, R52.reuse, R32 ;  /* 0x0000002034037220 */ /* 0x040fe20000400000 */
[----:B------:R-:W-:Y:S01]  /*72a0*/  SHF.L.U32 R40, R65, 0x10, RZ ;  /* 0x0000001041287819 */ /* 0x000fe200000006ff */
[----:B------:R-:W-:Y:S01]  /*72b0*/  FMUL R20, R52, R33 ;  /* 0x0000002134147220 */ /* 0x000fe20000400000 */
[----:B------:R-:W-:Y:S01]  /*72c0*/  F2FP.BF16.F32.PACK_AB R111, R2, R0 ;  /* 0x00000000026f723e */ /* 0x000fe200000010ff */
[----:B------:R-:W-:Y:S01]  /*72d0*/  FMUL R21, R52, R34 ;  /* 0x0000002234157220 */ /* 0x000fe20000400000 */
[----:B------:R-:W-:Y:S01]  /*72e0*/  LOP3.LUT R55, R78, 0xffff0000, RZ, 0xc0, !PT ;  /* 0xffff00004e377812 */ /* 0x000fe200078ec0ff */
[----:B------:R-:W-:Y:S01]  /*72f0*/  FFMA R3, R53, R22, R3 ;  /* 0x0000001635037223 */ /* 0x000fe20000000003 */
[----:B------:R-:W-:Y:S01]  /*7300*/  SHF.L.U32 R56, R79, 0x10, RZ ;  /* 0x000000104f387819 */ /* 0x000fe200000006ff */
[----:B------:R-:W-:Y:S01]  /*7310*/  FFMA R20, R53, R23, R20 ;  /* 0x0000001735147223 */ /* 0x000fe20000000014 */
[----:B------:R-:W-:Y:S01]  /*7320*/  LOP3.LUT R23, R65, 0xffff0000, RZ, 0xc0, !PT ;  /* 0xffff000041177812 */ /* 0x000fe200078ec0ff */
[----:B------:R-:W-:Y:S01]  /*7330*/  FFMA R21, R53, R40, R21 ;  /* 0x0000002835157223 */ /* 0x000fe20000000015 */
[----:B------:R-:W-:Y:S01]  /*7340*/  SHF.L.U32 R40, R66, 0x10, RZ ;  /* 0x0000001042287819 */ /* 0x000fe200000006ff */
[----:B------:R-:W-:Y:S01]  /*7350*/  FMUL R0, R52, R35 ;  /* 0x0000002334007220 */ /* 0x000fe20000400000 */
[----:B------:R-:W-:Y:S01]  /*7360*/  F2FP.BF16.F32.PACK_AB R112, R20, R3 ;  /* 0x000000031470723e */ /* 0x000fe200000010ff */
[C---:B------:R-:W-:Y:S01]  /*7370*/  FMUL R2, R52.reuse, R36 ;  /* 0x0000002434027220 */ /* 0x040fe20000400000 */
[----:B------:R-:W-:Y:S01]  /*7380*/  LOP3.LUT R57, R79, 0xffff0000, RZ, 0xc0, !PT ;  /* 0xffff00004f397812 */ /* 0x000fe200078ec0ff */
[----:B------:R-:W-:Y:S01]  /*7390*/  FMUL R22, R52, R37 ;  /* 0x0000002534167220 */ /* 0x000fe20000400000 */
[----:B------:R-:W-:Y:S01]  /*73a0*/  ISETP.NE.AND P1, PT, R98, RZ, PT ;  /* 0x000000ff6200720c */ /* 0x000fe20003f25270 */
[----:B------:R-:W-:Y:S01]  /*73b0*/  FFMA R0, R53, R23, R0 ;  /* 0x0000001735007223 */ /* 0x000fe20000000000 */
[----:B------:R-:W-:Y:S01]  /*73c0*/  SHF.L.U32 R23, R67, 0x10, RZ ;  /* 0x0000001043177819 */ /* 0x000fe200000006ff */
[----:B------:R-:W-:Y:S01]  /*73d0*/  FFMA R2, R53, R40, R2 ;  /* 0x0000002835027223 */ /* 0x000fe20000000002 */
[----:B------:R-:W-:Y:S01]  /*73e0*/  LOP3.LUT R40, R67, 0xffff0000, RZ, 0xc0, !PT ;  /* 0xffff000043287812 */ /* 0x000fe200078ec0ff */
[----:B------:R1:W-:Y:S01]  /*73f0*/  @!P0 STS.128 [R104+UR50+0x200], R108 ;  /* 0x0002006c68008988 */ /* 0x0003e20008000c32 */
[----:B------:R-:W-:Y:S01]  /*7400*/  F2FP.BF16.F32.PACK_AB R113, R0, R21 ;  /* 0x000000150071723e */ /* 0x000fe200000010ff */
[C---:B------:R-:W-:Y:S01]  /*7410*/  FFMA R22, R53.reuse, R41, R22 ;  /* 0x0000002935167223 */ /* 0x040fe20000000016 */
[----:B------:R-:W-:Y:S01]  /*7420*/  LOP3.LUT R41, R74, 0xffff0000, RZ, 0xc0, !PT ;  /* 0xffff00004a297812 */ /* 0x000fe200078ec0ff */
[C---:B------:R-:W-:Y:S01]  /*7430*/  FMUL R3, R52.reuse, R38 ;  /* 0x0000002634037220 */ /* 0x040fe20000400000 */
[C---:B------:R-:W-:Y:S01]  /*7440*/  FMUL R20, R52.reuse, R39 ;  /* 0x0000002734147220 */ /* 0x040fe20000400000 */
        /* <DEDUP_REMOVED lines=9> */
[C---:B------:R-:W-:Y:S01]  /*74e0*/  FFMA R0, R53.reuse, R22, R0 ;  /* 0x0000001635007223 */ /* 0x040fe20000000000 */
[C---:B------:R-:W-:Y:S01]  /*74f0*/  FFMA R2, R53.reuse, R23, R2 ;  /* 0x0000001735027223 */ /* 0x040fe20000000002 */
[----:B------:R-:W-:Y:S01]  /*7500*/  F2FP.BF16.F32.PACK_AB R115, R20, R3 ;  /* 0x000000031473723e */ /* 0x000fe200000010ff */
[----:B------:R-:W-:Y:S01]  /*7510*/  FFMA R21, R53, R40, R21 ;  /* 0x0000002835157223 */ /* 0x000fe20000000015 */
[----:B------:R-:W-:Y:S01]  /*7520*/  LOP3.LUT R23, R73, 0xffff0000, RZ, 0xc0, !PT ;  /* 0xffff000049177812 */ /* 0x000fe200078ec0ff */
[----:B------:R-:W-:Y:S01]  /*7530*/  FMUL R3, R52, R7 ;  /* 0x0000000734037220 */ /* 0x000fe20000400000 */
[----:B------:R-:W-:Y:S01]  /*7540*/  SHF.L.U32 R40, R74, 0x10, RZ ;  /* 0x000000104a287819 */ /* 0x000fe200000006ff */
[----:B------:R1:W-:Y:S01]  /*7550*/  @!P0 STS.128 [R103+0x200], R112 ;  /* 0x0002007067008388 */ /* 0x0003e20000000c00 */
[C---:B------:R-:W-:Y:S01]  /*7560*/  FMUL R20, R52.reuse, R8 ;  /* 0x0000000834147220 */ /* 0x040fe20000400000 */
[----:B------:R-:W-:Y:S01]  /*7570*/  FMUL R22, R52, R9 ;  /* 0x0000000934167220 */ /* 0x000fe20000400000 */
[C---:B------:R-:W-:Y:S01]  /*7580*/  FFMA R3, R53.reuse, R23, R3 ;  /* 0x0000001735037223 */ /* 0x040fe20000000003 */
[----:B------:R-:W-:Y:S01]  /*7590*/  F2FP.BF16.F32.PACK_AB R116, R2, R0 ;  /* 0x000000000274723e */ /* 0x000fe200000010ff */
[----:B------:R-:W-:Y:S01]  /*75a0*/  FFMA R20, R53, R40, R20 ;  /* 0x0000002835147223 */ /* 0x000fe20000000014 */
[C---:B------:R-:W-:Y:S01]  /*75b0*/  SHF.L.U32 R23, R75.reuse, 0x10, RZ ;  /* 0x000000104b177819 */ /* 0x040fe200000006ff */
[C---:B------:R-:W-:Y:S01]  /*75c0*/  FMUL R0, R52.reuse, R10 ;  /* 0x0000000a34007220 */ /* 0x040fe20000400000 */
[----:B------:R-:W-:Y:S01]  /*75d0*/  LOP3.LUT R40, R75, 0xffff0000, RZ, 0xc0, !PT ;  /* 0xffff00004b287812 */ /* 0x000fe200078ec0ff */
[C---:B------:R-:W-:Y:S01]  /*75e0*/  FFMA R22, R53.reuse, R41, R22 ;  /* 0x0000002935167223 */ /* 0x040fe20000000016 */
[C---:B------:R-:W-:Y:S01]  /*75f0*/  FMUL R2, R52.reuse, R11 ;  /* 0x0000000b34027220 */ /* 0x040fe20000400000 */
[----:B------:R-:W-:Y:S01]  /*7600*/  FFMA R0, R53, R23, R0 ;  /* 0x0000001735007223 */ /* 0x000fe20000000000 */
[----:B------:R-:W-:Y:S01]  /*7610*/  F2FP.BF16.F32.PACK_AB R117, R3, R21 ;  /* 0x000000150375723e */ /* 0x000fe200000010ff */
[----:B------:R-:W-:Y:S01]  /*7620*/  FMUL R3, R52, R12 ;  /* 0x0000000c34037220 */ /* 0x000fe20000400000 */
[----:B------:R-:W-:Y:S01]  /*7630*/  FFMA R2, R53, R40, R2 ;  /* 0x0000002835027223 */ /* 0x000fe20000000002 */
[----:B------:R-:W-:Y:S01]  /*7640*/  SHF.L.U32 R23, R76, 0x10, RZ ;  /* 0x000000104c177819 */ /* 0x000fe200000006ff */
[----:B------:R-:W-:Y:S01]  /*7650*/  FMUL R21, R52, R14 ;  /* 0x0000000e34157220 */ /* 0x000fe20000400000 */
[----:B------:R-:W-:Y:S01]  /*7660*/  F2FP.BF16.F32.PACK_AB R118, R22, R20 ;  /* 0x000000141676723e */ /* 0x000fe200000010ff */
[----:B------:R-:W-:Y:S01]  /*7670*/  FMUL R20, R52, R13 ;  /* 0x0000000d34147220 */ /* 0x000fe20000400000 */
[----:B------:R-:W-:Y:S01]  /*7680*/  LOP3.LUT R40, R76, 0xffff0000, RZ, 0xc0, !PT ;  /* 0xffff00004c287812 */ /* 0x000fe200078ec0ff */
[C---:B------:R-:W-:Y:S01]  /*7690*/  FMUL R22, R52.reuse, R15 ;  /* 0x0000000f34167220 */ /* 0x040fe20000400000 */
[----:B------:R-:W-:Y:S01]  /*76a0*/  SHF.L.U32 R41, R77, 0x10, RZ ;  /* 0x000000104d297819 */ /* 0x000fe200000006ff */
[C---:B------:R-:W-:Y:S01]  /*76b0*/  FFMA R3, R53.reuse, R23, R3 ;  /* 0x0000001735037223 */ /* 0x040fe20000000003 */
[C---:B------:R-:W-:Y:S01]  /*76c0*/  FMUL R23, R52.reuse, R16 ;  /* 0x0000001034177220 */ /* 0x040fe20000400000 */
[C---:B------:R-:W-:Y:S01]  /*76d0*/  FFMA R20, R53.reuse, R40, R20 ;  /* 0x0000002835147223 */ /* 0x040fe20000000014 */
[C---:B------:R-:W-:Y:S01]  /*76e0*/  FMUL R40, R52.reuse, R17 ;  /* 0x0000001134287220 */ /* 0x040fe20000400000 */
[C---:B------:R-:W-:Y:S01]  /*76f0*/  FFMA R21, R53.reuse, R41, R21 ;  /* 0x0000002935157223 */ /* 0x040fe20000000015 */
[C---:B------:R-:W-:Y:S01]  /*7700*/  FFMA R22, R53.reuse, R42, R22 ;  /* 0x0000002a35167223 */ /* 0x040fe20000000016 */
[C---:B------:R-:W-:Y:S01]  /*7710*/  FMUL R41, R52.reuse, R18 ;  /* 0x0000001234297220 */ /* 0x040fe20000400000 */
[----:B------:R-:W-:Y:S01]  /*7720*/  FMUL R42, R52, R19 ;  /* 0x00000013342a7220 */ /* 0x000fe20000400000 */
[----:B------:R-:W-:Y:S01]  /*7730*/  F2FP.BF16.F32.PACK_AB R119, R2, R0 ;  /* 0x000000000277723e */ /* 0x000fe200000010ff */
[C---:B------:R-:W-:Y:S01]  /*7740*/  FFMA R23, R53.reuse, R54, R23 ;  /* 0x0000003635177223 */ /* 0x040fe20000000017 */
[C---:B------:R-:W-:Y:S01]  /*7750*/  FFMA R40, R53.reuse, R55, R40 ;  /* 0x0000003735287223 */ /* 0x040fe20000000028 */
[C---:B------:R-:W-:Y:S01]  /*7760*/  FFMA R41, R53.reuse, R56, R41 ;  /* 0x0000003835297223 */ /* 0x040fe20000000029 */
[----:B------:R-:W-:Y:S01]  /*7770*/  FFMA R42, R53, R57, R42 ;  /* 0x00000039352a7223 */ /* 0x000fe2000000002a */
[----:B------:R1:W-:Y:S01]  /*7780*/  @!P0 STS.128 [R104+UR50+0xa00], R116 ;  /* 0x000a007468008988 */ /* 0x0003e20008000c32 */
[----:B------:R-:W-:Y:S02]  /*7790*/  F2FP.BF16.F32.PACK_AB R21, R22, R21 ;  /* 0x000000151615723e */ /* 0x000fe400000010ff */
[----:B------:R-:W-:Y:S02]  /*77a0*/  F2FP.BF16.F32.PACK_AB R22, R40, R23 ;  /* 0x000000172816723e */ /* 0x000fe400000010ff */
[----:B------:R-:W-:Y:S02]  /*77b0*/  F2FP.BF16.F32.PACK_AB R20, R20, R3 ;  /* 0x000000031414723e */ /* 0x000fe400000010ff */
[----:B------:R-:W-:Y:S05]  /*77c0*/  F2FP.BF16.F32.PACK_AB R23, R42, R41 ;  /* 0x000000292a17723e */ /* 0x000fea00000010ff */
[----:B------:R1:W-:Y:S01]  /*77d0*/  @!P0 STS.128 [R103+0xa00], R20 ;  /* 0x000a001467008388 */ /* 0x0003e20000000c00 */
[----:B------:R-:W-:Y:S01]  /*77e0*/  @!PT LDS RZ, [RZ] ;  /* 0x00000000fffff984 */ /* 0x000fe20000000800 */
[----:B------:R-:W-:Y:S01]  /*77f0*/  @!PT LDS RZ, [RZ] ;  /* 0x00000000fffff984 */ /* 0x000fe20000000800 */
[----:B------:R-:W-:Y:S01]  /*7800*/  @!PT LDS RZ, [RZ] ;  /* 0x00000000fffff984 */ /* 0x000fe20000000800 */
[----:B------:R-:W-:Y:S01]  /*7810*/  @!PT LDS RZ, [RZ] ;  /* 0x00000000fffff984 */ /* 0x000fe20000000800 */
[----:B------:R3:W-:Y:S07]  /*7820*/  MEMBAR.ALL.CTA ;  /* 0x0000000000007992 */ /* 0x0007ee0000008000 */
[----:B---3--:R-:W3:Y:S01]  /*7830*/  FENCE.VIEW.ASYNC.S ;  /* 0x00000000000073c6 */ /* 0x008ee20000000000 */
[----:B------:R-:W-:Y:S05]  /*7840*/  WARPSYNC.ALL ;  /* 0x0000000000007948 */ /* 0x000fea0003800000 */
[----:B------:R-:W-:Y:S01]  /*7850*/  BSSY.RECONVERGENT B0, `(.L_x_115) ;  /* 0x0000011000007945 */ /* 0x000fe20003800200 */
[----:B---3--:R-:W-:Y:S06]  /*7860*/  BAR.SYNC.DEFER_BLOCKING 0x1, 0x80 ;  /* 0x0042000000007b1d */ /* 0x008fec0000010000 */
[----:B------:R-:W-:Y:S05]  /*7870*/  @P1 BRA `(.L_x_116) ;  /* 0x0000000000381947 */ /* 0x000fea0003800000 */
[----:B------:R-:W-:Y:S02]  /*7880*/  UIADD3 UR4, UPT, UPT, UR50, 0x200, URZ ;  /* 0x0000020032047890 */ /* 0x000fe4000fffe0ff */
[----:B------:R-:W-:Y:S01]  /*7890*/  UIADD3 UR8, UP0, UPT, UR58, 0xa80, URZ ;  /* 0x00000a803a087890 */ /* 0x000fe2000ff1e0ff */
[----:B------:R-:W-:Y:S01]  /*78a0*/  UMOV UR43, UR36 ;  /* 0x00000024002b7c82 */ /* 0x000fe20008000000 */
[----:B------:R-:W-:Y:S02]  /*78b0*/  UIADD3 UR5, UPT, UPT, UR41, 0x40, URZ ;  /* 0x0000004029057890 */ /* 0x000fe4000fffe0ff */
[----:B------:R-:W-:Y:S01]  /*78c0*/  MOV R88, UR4 ;  /* 0x0000000400587c02 */ /* 0x000fe20008000f00 */
[----:B------:R-:W-:Y:S02]  /*78d0*/  UIADD3.X UR9, UPT, UPT, URZ, UR59, URZ, UP0, !UPT ;  /* 0x0000003bff097290 */ /* 0x000fe400087fe4ff */
[----:B------:R-:W-:Y:S01]  /*78e0*/  UIADD3 UR4, UPT, UPT, UR50, 0xa00, URZ ;  /* 0x00000a0032047890 */ /* 0x000fe2000fffe0ff */
[----:B------:R-:W-:Y:S01]  /*78f0*/  R2UR UR40, R88 ;  /* 0x00000000582872ca */ /* 0x000fe200000e0000 */
[----:B------:R-:W-:Y:S01]  /*7900*/  UMOV UR6, UR42 ;  /* 0x0000002a00067c82 */ /* 0x000fe20008000000 */
[----:B------:R-:W-:Y:S11]  /*7910*/  UMOV UR7, UR36 ;  /* 0x0000002400077c82 */ /* 0x000ff60008000000 */
[----:B------:R3:W-:Y:S01]  /*7920*/  UTMASTG.3D [UR40], [UR8] ;  /* 0x00000028080073b5 */ /* 0x0007e20008010000 */
[----:B------:R3:W-:Y:S01]  /*7930*/  UTMASTG.3D [UR4], [UR8] ;  /* 0x00000004080073b5 */ /* 0x0007e20008010000 */
[----:B------:R0:W-:Y:S01]  /*7940*/  UTMACMDFLUSH ;  /* 0x00000000000079b7 */ /* 0x0001e20000000000 */
[----:B---3--:R-:W-:Y:S04]  /*7950*/  DEPBAR.LE SB0, 0x1 ;  /* 0x000080400000791a */ /* 0x008fe80000000000 */
.L_x_116:
[----:B------:R-:W-:Y:S05]  /*7960*/  BSYNC.RECONVERGENT B0 ;  /* 0x0000000000007941 */ /* 0x000fea0003800200 */
.L_x_115:
[----:B------:R-:W-:Y:S01]  /*7970*/  BAR.SYNC.DEFER_BLOCKING 0x1, 0x80 ;  /* 0x0042000000007b1d */ /* 0x000fe20000010000 */
[----:B------:R-:W-:Y:S01]  /*7980*/  ISETP.NE.AND P1, PT, R105, RZ, PT ;  /* 0x000000ff6900720c */ /* 0x000fe20003f25270 */
[----:B------:R-:W-:Y:S01]  /*7990*/  UISETP.NE.AND UP0, UPT, UR51, URZ, UPT ;  /* 0x000000ff3300728c */ /* 0x000fe2000bf05270 */
[----:B------:R-:W-:Y:S11]  /*79a0*/  LEA R2, R68, UR50, 0x3 ;  /* 0x0000003244027c11 */ /* 0x000ff6000f8e18ff */
[----:B------:R-:W-:Y:S01]  /*79b0*/  @P1 SHF.L.U32 R3, RZ, 0x1f, RZ ;  /* 0x0000001fff031819 */ /* 0x000fe200000006ff */
[----:B------:R-:W-:Y:S06]  /*79c0*/  BRA.U !UP0, `(.L_x_117) ;  /* 0x0000000108247547 */ /* 0x000fec000b800000 */
[----:B-1----:R-:W-:Y:S01]  /*79d0*/  IMAD.U32 R20, RZ, RZ, UR57 ;  /* 0x00000039ff147e24 */ /* 0x002fe2000f8e00ff */
[----:B------:R-:W-:Y:S01]  /*79e0*/  MOV R0, UR37 ;  /* 0x0000002500007c02 */ /* 0x000fe20008000f00 */
[----:B------:R-:W-:Y:S03]  /*79f0*/  UIADD3 UR57, UPT, UPT, UR57, 0x1, URZ ;  /* 0x0000000139397890 */ /* 0x000fe6000fffe0ff */
[----:B------:R-:W-:Y:S01]  /*7a00*/  @P1 LEA R20, R20, UR50, 0x3 ;  /* 0x0000003214141c11 */ /* 0x000fe2000f8e18ff */
[----:B------:R-:W-:Y:S04]  /*7a10*/  UISETP.NE.AND UP0, UPT, UR57, 0x4, UPT ;  /* 0x000000043900788c */ /* 0x000fe8000bf05270 */
[----:B------:R-:W-:Y:S01]  /*7a20*/  @P1 VIADD R20, R20, 0x80 ;  /* 0x0000008014141836 */ /* 0x000fe20000000000 */
[----:B------:R-:W-:Y:S04]  /*7a30*/  USEL UR57, UR57, URZ, UP0 ;  /* 0x000000ff39397287 */ /* 0x000fe80008000000 */
[----:B------:R-:W-:Y:S04]  /*7a40*/  @P1 PRMT R0, R0, 0x654, R20 ;  /* 0x0000065400001816 */ /* 0x000fe80000000014 */
[----:B------:R3:W-:Y:S04]  /*7a50*/  @P1 SYNCS.ARRIVE.TRANS64.RED.A1T0 RZ, [R0+URZ], RZ ;  /* 0x000000ff00ff19a7 */ /* 0x0007e800081004ff */
.L_x_117:
[----:B------:R-:W4:Y:S01]  /*7a60*/  @P1 SYNCS.PHASECHK.TRANS64.TRYWAIT P0, [R2+URZ+0x60], R3 ;  /* 0x00006003020015a7 */ /* 0x000f2200080011ff */
[----:B------:R-:W-:Y:S01]  /*7a70*/  BSSY B1, `(.L_x_118) ;  /* 0x0000014000017945 */ /* 0x000fe20003800000 */
[----:B----4-:R-:W-:Y:S03]  /*7a80*/  @P1 SEL R70, RZ, 0x1, !P0 ;  /* 0x00000001ff461807 */ /* 0x010fe60004000000 */
[----:B------:R-:W-:Y:S05]  /*7a90*/  @!P1 BRA `(.L_x_119) ;  /* 0x0000000000449947 */ /* 0x000fea0003800000 */
[----:B------:R-:W-:Y:S01]  /*7aa0*/  ISETP.NE.AND P1, PT, R71, RZ, PT ;  /* 0x000000ff4700720c */ /* 0x000fe20003f25270 */
[----:B------:R-:W-:Y:S01]  /*7ab0*/  BSSY B0, `(.L_x_120) ;  /* 0x0000009000007945 */ /* 0x000fe20003800000 */
[----:B------:R-:W-:Y:S11]  /*7ac0*/  ISETP.NE.AND P0, PT, R70, RZ, PT ;  /* 0x000000ff4600720c */ /* 0x000ff60003f05270 */
[----:B-1----:R-:W-:Y:S05]  /*7ad0*/  @P1 IMAD R20, R68, 0x1000, R104 ;  /* 0x0000100044141824 */ /* 0x002fea00078e0268 */
[----:B------:R-:W-:Y:S05]  /*7ae0*/  @P1 IADD3 R3, PT, PT, R20, UR50, RZ ;  /* 0x0000003214031c10 */ /* 0x000fea000fffe0ff */
[----:B------:R-:W-:Y:S01]  /*7af0*/  @P1 IMAD.IADD R3, R69, 0x1, R3 ;  /* 0x0000000145031824 */ /* 0x000fe200078e0203 */
[----:B------:R-:W-:Y:S06]  /*7b00*/  @P0 BRA `(.L_x_121) ;  /* 0x00000000000c0947 */ /* 0x000fec0003800000 */
[----:B---3--:R-:W-:Y:S04]  /*7b10*/  SHF.L.U32 R0, RZ, 0x1f, RZ ;  /* 0x0000001fff007819 */ /* 0x008fe800000006ff */
[----:B------:R-:W1:Y:S02]  /*7b20*/  SYNCS.PHASECHK.TRANS64.TRYWAIT P0, [R2+URZ+0x60], R0 ;  /* 0x00006000020075a7 */ /* 0x000e6400080011ff */
[----:B-1----:R-:W-:Y:S05]  /*7b30*/  @!P0 BRA `(.L_x_122) ;  /* 0x0000007400288947 */ /* 0x002fea0003800000 */
.L_x_121:
[----:B------:R-:W-:Y:S05]  /*7b40*/  BSYNC B0 ;  /* 0x0000000000007941 */ /* 0x000fea0003800000 */
.L_x_120:
[----:B------:R-:W-:Y:S02]  /*7b50*/  ISETP.NE.AND P0, PT, R71, RZ, PT ;  /* 0x000000ff4700720c */ /* 0x000fe40003f05270 */
[----:B------:R-:W-:Y:S11]  /*7b60*/  IADD3 R68, PT, PT, R68, 0x1, RZ ;  /* 0x0000000144447810 */ /* 0x000ff60007ffe0ff */
[----:B------:R4:W1:Y:S04]  /*7b70*/  @P0 LDS.128 R60, [R20+UR50+0x200] ;  /* 0x00020032143c0984 */ /* 0x0008680008000c00 */
[----:B------:R4:W1:Y:S04]  /*7b80*/  @P0 LDS.128 R72, [R20+UR50+0xa00] ;  /* 0x000a003214480984 */ /* 0x0008680008000c00 */
[----:B------:R4:W1:Y:S04]  /*7b90*/  @P0 LDS.128 R64, [R3+0x200] ;  /* 0x0002000003400984 */ /* 0x0008680000000c00 */
[----:B------:R4:W1:Y:S02]  /*7ba0*/  @P0 LDS.128 R76, [R3+0xa00] ;  /* 0x000a0000034c0984 */ /* 0x0008640000000c00 */
.L_x_119:
[----:B------:R-:W-:Y:S05]  /*7bb0*/  BSYNC B1 ;  /* 0x0000000000017941 */ /* 0x000fea0003800000 */
.L_x_118:
[----:B----4-:R-:W-:Y:S05]  /*7bc0*/  VIADD R3, R59, 0x400000 ;  /* 0x004000003b037836 */ /* 0x010fea0000000000 */
[----:B-1-3--:R-:W-:Y:S04]  /*7bd0*/  SHF.R.U32.HI R0, RZ, 0x15, R3 ;  /* 0x00000015ff007819 */ /* 0x00afe80000011603 */
[----:B------:R-:W-:Y:S04]  /*7be0*/  LOP3.LUT R22, R0, 0x3, RZ, 0xc0, !PT ;  /* 0x0000000300167812 */ /* 0x000fe800078ec0ff */
[----:B------:R-:W-:Y:S11]  /*7bf0*/  ISETP.NE.AND P0, PT, R98, R22, PT ;  /* 0x000000166200720c */ /* 0x000ff60003f05270 */
[----:B------:R-:W-:Y:S02]  /*7c00*/  @!UPT UIADD3 URZ, UPT, UPT, URZ, URZ, URZ ;  /* 0x000000fffffff290 */ /* 0x000fe4000fffe0ff */
[----:B------:R-:W-:Y:S05]  /*7c10*/  @P0 BRA `(.L_x_123) ;  /* 0x0000000000bc0947 */ /* 0x000fea0003800000 */
[----:B------:R-:W-:Y:S02]  /*7c20*/  LOP3.LUT P0, RZ, R0, 0x3, R99, 0x48, !PT ;  /* 0x0000000300ff7812 */ /* 0x000fe40007804863 */
[----:B------:R-:W-:Y:S11]  /*7c30*/  MOV R2, R3 ;  /* 0x0000000300027202 */ /* 0x000ff60000000f00 */
[----:B------:R-:W-:Y:S05]  /*7c40*/  @!P0 BRA `(.L_x_124) ;  /* 0x0000000000408947 */ /* 0x000fea0003800000 */
[----:B------:R-:W1:Y:S01]  /*7c50*/  LDCU.64 UR8, c[0x4][0x70] ;  /* 0x01000e00ff0877ac */ /* 0x000e620008000a00 */
[----:B------:R-:W-:Y:S01]  /*7c60*/  MOV R15, 0x0 ;  /* 0x00000000000f7802 */ /* 0x000fe20000000f00 */
[----:B------:R-:W-:Y:S02]  /*7c70*/  HFMA2 R12, -RZ, RZ, 0, 5.9604644775390625e-08 ;  /* 0x00000001ff0c7431 */ /* 0x000fe400000001ff */
[----:B------:R-:W-:Y:S02]  /*7c80*/  IMAD.MOV.U32 R8, RZ, RZ, 0x192 ;  /* 0x00000192ff087424 */ /* 0x000fe400078e00ff */
[----:B------:R-:W-:Y:S01]  /*7c90*/  IMAD.MOV.U32 R13, RZ, RZ, RZ ;  /* 0x000000ffff0d7224 */ /* 0x000fe200078e00ff */
[----:B------:R-:W3:Y:S01]  /*7ca0*/  LDCU.64 UR6, c[0x4][0x78] ;  /* 0x01000f00ff0677ac */ /* 0x000ee20008000a00 */
[----:B------:R-:W4:Y:S01]  /*7cb0*/  LDC.64 R14, c[0x4][R15] ;  /* 0x010000000f0e7b82 */ /* 0x000f220000000a00 */
[----:B------:R-:W5:Y:S01]  /*7cc0*/  LDCU.64 UR4, c[0x4][0x10] ;  /* 0x01000200ff0477ac */ /* 0x000f620008000a00 */
[----:B-1----:R-:W-:Y:S01]  /*7cd0*/  MOV R5, UR9 ;  /* 0x0000000900057c02 */ /* 0x002fe20008000f00 */
[----:B------:R-:W-:Y:S01]  /*7ce0*/  IMAD.U32 R4, RZ, RZ, UR8 ;  /* 0x00000008ff047e24 */ /* 0x000fe2000f8e00ff */
[----:B---3--:R-:W-:Y:S01]  /*7cf0*/  MOV R7, UR7 ;  /* 0x0000000700077c02 */ /* 0x008fe20008000f00 */
[----:B------:R-:W-:Y:S01]  /*7d00*/  IMAD.U32 R6, RZ, RZ, UR6 ;  /* 0x00000006ff067e24 */ /* 0x000fe2000f8e00ff */
[----:B-----5:R-:W-:Y:S01]  /*7d10*/  MOV R11, UR5 ;  /* 0x00000005000b7c02 */ /* 0x020fe20008000f00 */
[----:B------:R-:W-:Y:S02]  /*7d20*/  IMAD.U32 R10, RZ, RZ, UR4 ;  /* 0x00000004ff0a7e24 */ /* 0x000fe4000f8e00ff */
[----:B------:R-:W-:Y:S07]  /*7d30*/  LEPC R20, `(.L_x_124) ;  /* 0x000000001014794e */ /* 0x000fee0000000000 */
[----:B--2-4-:R-:W-:Y:S05]  /*7d40*/  CALL.ABS.NOINC R14 ;  /* 0x000000000e007343 */ /* 0x014fea0003c00000 */
.L_x_124:
        /* <DEDUP_REMOVED lines=23> */
.L_x_125:
[----:B------:R-:W-:Y:S05]  /*7ec0*/  WARPSYNC.ALL ;  /* 0x0000000000007948 */ /* 0x000fea0003800000 */
[----:B------:R-:W-:Y:S11]  /*7ed0*/  R2UR UR4, R2 ;  /* 0x00000000020472ca */ /* 0x000ff600000e0000 */
[----:B------:R-:W-:Y:S02]  /*7ee0*/  @!UPT UIADD3 URZ, UPT, UPT, URZ, URZ, URZ ;  /* 0x000000fffffff290 */ /* 0x000fe4000fffe0ff */
[----:B------:R-:W1:Y:S02]  /*7ef0*/  LDTM.x16 R4, tmem[UR4+0x40] ;  /* 0x00004004000479ee */ /* 0x000e640008240000 */
[----:B-1----:R-:W-:Y:S01]  /*7f00*/  NOP ;  /* 0x0000000000007918 */ /* 0x002fe20000000000 */
.L_x_123:
[----:B------:R-:W-:Y:S01]  /*7f10*/  ISETP.NE.AND P2, PT, R105, RZ, PT ;  /* 0x000000ff6900720c */ /* 0x000fe20003f45270 */
[----:B------:R-:W-:Y:S01]  /*7f20*/  FMUL R0, R52, R24 ;  /* 0x0000001834007220 */ /* 0x000fe20000400000 */
[----:B------:R-:W-:Y:S01]  /*7f30*/  SHF.L.U32 R3, R60, 0x10, RZ ;  /* 0x000000103c037819 */ /* 0x000fe200000006ff */
[----:B------:R-:W-:Y:S01]  /*7f40*/  FMUL R2, R52, R25 ;  /* 0x0000001934027220 */ /* 0x000fe20000400000 */
[----:B------:R-:W-:Y:S02]  /*7f50*/  LOP3.LUT R20, R60, 0xffff0000, RZ, 0xc0, !PT ;  /* 0xffff00003c147812 */ /* 0x000fe400078ec0ff */
[----:B------:R-:W-:Y:S01]  /*7f60*/  SHF.L.U32 R21, R61, 0x10, RZ ;  /* 0x000000103d157819 */ /* 0x000fe200000006ff */
[C---:B------:R-:W-:Y:S01]  /*7f70*/  FFMA R0, R53.reuse, R3, R0 ;  /* 0x0000000335007223 */ /* 0x040fe20000000000 */
[----:B------:R-:W-:Y:S01]  /*7f80*/  ISETP.NE.AND P1, PT, R98, R22, PT ;  /* 0x000000166200720c */ /* 0x000fe20003f25270 */
[C---:B------:R-:W-:Y:S01]  /*7f90*/  FFMA R2, R53.reuse, R20, R2 ;  /* 0x0000001435027223 */ /* 0x040fe20000000002 */
[----:B------:R-:W-:Y:S01]  /*7fa0*/  MOV R20, UR57 ;  /* 0x0000003900147c02 */ /* 0x000fe20008000f00 */
[----:B------:R-:W-:Y:S01]  /*7fb0*/  FMUL R3, R52, R26 ;  /* 0x0000001a34037220 */ /* 0x000fe20000400000 */
[----:B------:R-:W-:Y:S02]  /*7fc0*/  SHF.L.U32 R22, R62, 0x10, RZ ;  /* 0x000000103e167819 */ /* 0x000fe400000006ff */
[----:B------:R-:W-:Y:S01]  /*7fd0*/  @P2 LEA R20, R20, UR50, 0x3 ;  /* 0x0000003214142c11 */ /* 0x000fe2000f8e18ff */
[----:B------:R-:W-:Y:S01]  /*7fe0*/  FFMA R3, R53, R21, R3 ;  /* 0x0000001535037223 */ /* 0x000fe20000000003 */
[----:B------:R-:W-:Y:S01]  /*7ff0*/  F2FP.BF16.F32.PACK_AB R108, R2, R0 ;  /* 0x00000000026c723e */ /* 0x000fe200000010ff */
[C---:B------:R-:W-:Y:S01]  /*8000*/  FMUL R0, R52.reuse, R27 ;  /* 0x0000001b34007220 */ /* 0x040fe20000400000 */
[----:B------:R-:W-:Y:S01]  /*8010*/  LOP3.LUT R21, R61, 0xffff0000, RZ, 0xc0, !PT ;  /* 0xffff00003d157812 */ /* 0x000fe200078ec0ff */
[----:B------:R-:W-:Y:S01]  /*8020*/  FMUL R2, R52, R28 ;  /* 0x0000001c34027220 */ /* 0x000fe20000400000 */
[----:B------:R-:W-:Y:S01]  /*8030*/  @P2 IADD3 R40, PT, PT, R20, 0x80, RZ ;  /* 0x0000008014282810 */ /* 0x000fe20007ffe0ff */
[----:B------:R-:W-:Y:S01]  /*8040*/  FMUL R20, R52, R29 ;  /* 0x0000001d34147220 */ /* 0x000fe20000400000 */
[----:B------:R-:W-:Y:S01]  /*8050*/  LOP3.LUT R23, R62, 0xffff0000, RZ, 0xc0, !PT ;  /* 0xffff00003e177812 */ /* 0x000fe200078ec0ff */
[C---:B------:R-:W-:Y:S01]  /*8060*/  FFMA R0, R53.reuse, R21, R0 ;  /* 0x0000001535007223 */ /* 0x040fe20000000000 */
[----:B------:R-:W-:Y:S01]  /*8070*/  MOV R106, UR37 ;  /* 0x00000025006a7c02 */ /* 0x000fe20008000f00 */
[C---:B------:R-:W-:Y:S01]  /*8080*/  FFMA R2, R53.reuse, R22, R2 ;  /* 0x0000001635027223 */ /* 0x040fe20000000002 */
[----:B------:R-:W-:Y:S01]  /*8090*/  LOP3.LUT R41, R66, 0xffff0000, RZ, 0xc0, !PT ;  /* 0xffff000042297812 */ /* 0x000fe200078ec0ff */
[----:B------:R-:W-:Y:S01]  /*80a0*/  FFMA R20, R53, R23, R20 ;  /* 0x0000001735147223 */ /* 0x000fe20000000014 */
[----:B------:R-:W-:Y:S01]  /*80b0*/  @P2 PRMT R106, R106, 0x654, R40 ;  /* 0x000006546a6a2816 */ /* 0x000fe20000000028 */
[C---:B------:R-:W-:Y:S01]  /*80c0*/  FMUL R21, R52.reuse, R30 ;  /* 0x0000001e34157220 */ /* 0x040fe20000400000 */
[C---:B------:R-:W-:Y:S01]  /*80d0*/  SHF.L.U32 R23, R63.reuse, 0x10, RZ ;  /* 0x000000103f177819 */ /* 0x040fe200000006ff */
[----:B------:R-:W-:Y:S01]  /*80e0*/  FMUL R22, R52, R31 ;  /* 0x0000001f34167220 */ /* 0x000fe20000400000 */
[----:B------:R-:W-:Y:S02]  /*80f0*/  LOP3.LUT R40, R63, 0xffff0000, RZ, 0xc0, !PT ;  /* 0xffff00003f287812 */ /* 0x000fe400078ec0ff */
[----:B------:R-:W-:Y:S01]  /*8100*/  F2FP.BF16.F32.PACK_AB R110, R20, R2 ;  /* 0x00000002146e723e */ /* 0x000fe200000010ff */
[C---:B------:R-:W-:Y:S01]  /*8110*/  FFMA R21, R53.reuse, R23, R21 ;  /* 0x0000001735157223 */ /* 0x040fe20000000015 */
[----:B------:R-:W-:Y:S01]  /*8120*/  F2FP.BF16.F32.PACK_AB R109, R0, R3 ;  /* 0x00000003006d723e */ /* 0x000fe200000010ff */
[----:B------:R-:W-:Y:S01]  /*8130*/  FFMA R22, R53, R40, R22 ;  /* 0x0000002835167223 */ /* 0x000fe20000000016 */
[----:B------:R-:W-:Y:S01]  /*8140*/  SHF.L.U32 R20, R64, 0x10, RZ ;  /* 0x0000001040147819 */ /* 0x000fe200000006ff */
[----:B------:R-:W-:Y:S01]  /*8150*/  FMUL R0, R52, R32 ;  /* 0x0000002034007220 */ /* 0x000fe20000400000 */
[----:B------:R-:W-:Y:S01]  /*8160*/  LOP3.LUT R23, R64, 0xffff0000, RZ, 0xc0, !PT ;  /* 0xffff000040177812 */ /* 0x000fe200078ec0ff */
[C---:B------:R-:W-:Y:S01]  /*8170*/  FMUL R2, R52.reuse, R33 ;  /* 0x0000002134027220 */ /* 0x040fe20000400000 */
[----:B------:R-:W-:Y:S01]  /*8180*/  SHF.L.U32 R40, R65, 0x10, RZ ;  /* 0x0000001041287819 */ /* 0x000fe200000006ff */
[----:B------:R-:W-:Y:S01]  /*8190*/  FMUL R3, R52, R34 ;  /* 0x0000002234037220 */ /* 0x000fe20000400000 */
[----:B------:R-:W-:Y:S01]  /*81a0*/  F2FP.BF16.F32.PACK_AB R111, R22, R21 ;  /* 0x00000015166f723e */ /* 0x000fe200000010ff */
[----:B------:R-:W-:Y:S01]  /*81b0*/  FFMA R0, R53, R20, R0 ;  /* 0x0000001435007223 */ /* 0x000fe20000000000 */
[----:B------:R-:W-:Y:S01]  /*81c0*/  LOP3.LUT R42, R77, 0xffff0000, RZ, 0xc0, !PT ;  /* 0xffff00004d2a7812 */ /* 0x000fe200078ec0ff */
[----:B------:R-:W-:Y:S01]  /*81d0*/  FFMA R2, R53, R23, R2 ;  /* 0x0000001735027223 */ /* 0x000fe20000000002 */
[----:B------:R-:W-:Y:S01]  /*81e0*/  LOP3.LUT R23, R65, 0xffff0000, RZ, 0xc0, !PT ;  /* 0xffff000041177812 */ /* 0x000fe200078ec0ff */
[C---:B------:R-:W-:Y:S01]  /*81f0*/  FFMA R3, R53.reuse, R40, R3 ;  /* 0x0000002835037223 */ /* 0x040fe20000000003 */
[----:B------:R-:W-:Y:S01]  /*8200*/  SHF.L.U32 R40, R66, 0x10, RZ ;  /* 0x0000001042287819 */ /* 0x000fe200000006ff */
[----:B------:R-:W-:Y:S01]  /*8210*/  FMUL R20, R52, R35 ;  /* 0x0000002334147220 */ /* 0x000fe20000400000 */
[----:B------:R-:W-:Y:S01]  /*8220*/  F2FP.BF16.F32.PACK_AB R112, R2, R0 ;  /* 0x000000000270723e */ /* 0x000fe200000010ff */
[----:B------:R-:W-:Y:S01]  /*8230*/  FMUL R21, R52, R36 ;  /* 0x0000002434157220 */ /* 0x000fe20000400000 */
[----:B------:R-:W-:Y:S01]  /*8240*/  SHF.L.U32 R54, R78, 0x10, RZ ;  /* 0x000000104e367819 */ /* 0x000fe200000006ff */
[----:B------:R-:W-:Y:S01]  /*8250*/  FMUL R22, R52, R37 ;  /* 0x0000002534167220 */ /* 0x000fe20000400000 */
[----:B------:R-:W-:Y:S01]  /*8260*/  LOP3.LUT R55, R78, 0xffff0000, RZ, 0xc0, !PT ;  /* 0xffff00004e377812 */ /* 0x000fe200078ec0ff */
[----:B------:R-:W-:Y:S01]  /*8270*/  FFMA R20, R53, R23, R20 ;  /* 0x0000001735147223 */ /* 0x000fe20000000014 */
[----:B------:R-:W-:Y:S01]  /*8280*/  SHF.L.U32 R23, R67, 0x10, RZ ;  /* 0x0000001043177819 */ /* 0x000fe200000006ff */
[----:B------:R-:W-:Y:S01]  /*8290*/  FFMA R21, R53, R40, R21 ;  /* 0x0000002835157223 */ /* 0x000fe20000000015 */
[----:B------:R-:W-:Y:S01]  /*82a0*/  LOP3.LUT R40, R67, 0xffff0000, RZ, 0xc0, !PT ;  /* 0xffff000043287812 */ /* 0x000fe200078ec0ff */
[C---:B------:R-:W-:Y:S01]  /*82b0*/  FFMA R22, R53.reuse, R41, R22 ;  /* 0x0000002935167223 */ /* 0x040fe20000000016 */
[----:B------:R-:W-:Y:S01]  /*82c0*/  F2FP.BF16.F32.PACK_AB R113, R20, R3 ;  /* 0x000000031471723e */ /* 0x000fe200000010ff */
[----:B------:R-:W-:Y:S01]  /*82d0*/  FMUL R0, R52, R38 ;  /* 0x0000002634007220 */ /* 0x000fe20000400000 */
[----:B------:R-:W-:Y:S01]  /*82e0*/  LOP3.LUT R41, R74, 0xffff0000, RZ, 0xc0, !PT ;  /* 0xffff00004a297812 */ /* 0x000fe200078ec0ff */
[----:B------:R-:W-:Y:S01]  /*82f0*/  FMUL R2, R52, R39 ;  /* 0x0000002734027220 */ /* 0x000fe20000400000 */
[----:B------:R-:W-:Y:S01]  /*8300*/  F2FP.BF16.F32.PACK_AB R114, R22, R21 ;  /* 0x000000151672723e */ /* 0x000fe200000010ff */
[----:B------:R1:W-:Y:S01]  /*8310*/  @!P1 STS.128 [R104+UR50+0x1200], R108 ;  /* 0x0012006c68009988 */ /* 0x0003e20008000c32 */
[C---:B------:R-:W-:Y:S01]  /*8320*/  SHF.L.U32 R22, R72.reuse, 0x10, RZ ;  /* 0x0000001048167819 */ /* 0x040fe200000006ff */
[C---:B------:R-:W-:Y:S01]  /*8330*/  FFMA R0, R53.reuse, R23, R0 ;  /* 0x0000001735007223 */ /* 0x040fe20000000000 */
[----:B------:R-:W-:Y:S01]  /*8340*/  LOP3.LUT R23, R72, 0xffff0000, RZ, 0xc0, !PT ;  /* 0xffff000048177812 */ /* 0x000fe200078ec0ff */
[----:B------:R-:W-:Y:S01]  /*8350*/  FFMA R2, R53, R40, R2 ;  /* 0x0000002835027223 */ /* 0x000fe20000000002 */
[----:B------:R-:W-:Y:S01]  /*8360*/  SHF.L.U32 R40, R73, 0x10, RZ ;  /* 0x0000001049287819 */ /* 0x000fe200000006ff */
[C---:B------:R-:W-:Y:S01]  /*8370*/  FMUL R3, R52.reuse, R4 ;  /* 0x0000000434037220 */ /* 0x040fe20000400000 */
[C---:B------:R-:W-:Y:S01]  /*8380*/  SHF.L.U32 R56, R79.reuse, 0x10, RZ ;  /* 0x000000104f387819 */ /* 0x040fe200000006ff */
[----:B------:R-:W-:Y:S01]  /*8390*/  FMUL R20, R52, R5 ;  /* 0x0000000534147220 */ /* 0x000fe20000400000 */
[----:B------:R-:W-:Y:S01]  /*83a0*/  F2FP.BF16.F32.PACK_AB R115, R2, R0 ;  /* 0x000000000273723e */ /* 0x000fe200000010ff */
[----:B------:R-:W-:Y:S01]  /*83b0*/  FMUL R21, R52, R6 ;  /* 0x0000000634157220 */ /* 0x000fe20000400000 */
[----:B------:R-:W-:Y:S01]  /*83c0*/  LOP3.LUT R57, R79, 0xffff0000, RZ, 0xc0, !PT ;  /* 0xffff00004f397812 */ /* 0x000fe200078ec0ff */
[C---:B------:R-:W-:Y:S01]  /*83d0*/  FFMA R3, R53.reuse, R22, R3 ;  /* 0x0000001635037223 */ /* 0x040fe20000000003 */
[----:B------:R-:W-:Y:S01]  /*83e0*/  FFMA R20, R53, R23, R20 ;  /* 0x0000001735147223 */ /* 0x000fe20000000014 */
[----:B------:R1:W-:Y:S01]  /*83f0*/  @!P1 STS.128 [R103+0x1200], R112 ;  /* 0x0012007067009388 */ /* 0x0003e20000000c00 */
[----:B------:R-:W-:Y:S01]  /*8400*/  LOP3.LUT R23, R73, 0xffff0000, RZ, 0xc0, !PT ;  /* 0xffff000049177812 */ /* 0x000fe200078ec0ff */
[C---:B------:R-:W-:Y:S01]  /*8410*/  FFMA R21, R53.reuse, R40, R21 ;  /* 0x0000002835157223 */ /* 0x040fe20000000015 */
[----:B------:R-:W-:Y:S01]  /*8420*/  SHF.L.U32 R40, R74, 0x10, RZ ;  /* 0x000000104a287819 */ /* 0x000fe200000006ff */
[----:B------:R-:W-:Y:S01]  /*8430*/  FMUL R0, R52, R7 ;  /* 0x0000000734007220 */ /* 0x000fe20000400000 */
[----:B------:R-:W-:Y:S01]  /*8440*/  F2FP.BF16.F32.PACK_AB R116, R20, R3 ;  /* 0x000000031474723e */ /* 0x000fe200000010ff */
[----:B------:R-:W-:Y:S01]  /*8450*/  FMUL R2, R52, R8 ;  /* 0x0000000834027220 */ /* 0x000fe20000400000 */
[----:B------:R-:W-:Y:S01]  /*8460*/  ISETP.NE.AND P0, PT, R98, RZ, PT ;  /* 0x000000ff6200720c */ /* 0x000fe20003f05270 */
[C---:B------:R-:W-:Y:S01]  /*8470*/  FMUL R22, R52.reuse, R9 ;  /* 0x0000000934167220 */ /* 0x040fe20000400000 */
[C---:B------:R-:W-:Y:S01]  /*8480*/  FFMA R0, R53.reuse, R23, R0 ;  /* 0x0000001735007223 */ /* 0x040fe20000000000 */
[----:B------:R-:W-:Y:S01]  /*8490*/  FFMA R2, R53, R40, R2 ;  /* 0x0000002835027223 */ /* 0x000fe20000000002 */
[C---:B------:R-:W-:Y:S01]  /*84a0*/  SHF.L.U32 R23, R75.reuse, 0x10, RZ ;  /* 0x000000104b177819 */ /* 0x040fe200000006ff */
[C---:B------:R-:W-:Y:S01]  /*84b0*/  FMUL R3, R52.reuse, R10 ;  /* 0x0000000a34037220 */ /* 0x040fe20000400000 */
[----:B------:R-:W-:Y:S01]  /*84c0*/  LOP3.LUT R40, R75, 0xffff0000, RZ, 0xc0, !PT ;  /* 0xffff00004b287812 */ /* 0x000fe200078ec0ff */
[C---:B------:R-:W-:Y:S01]  /*84d0*/  FFMA R22, R53.reuse, R41, R22 ;  /* 0x0000002935167223 */ /* 0x040fe20000000016 */
[----:B------:R-:W-:Y:S01]  /*84e0*/  FMUL R20, R52, R11 ;  /* 0x0000000b34147220 */ /* 0x000fe20000400000 */
[C---:B------:R-:W-:Y:S01]  /*84f0*/  FFMA R3, R53.reuse, R23, R3 ;  /* 0x0000001735037223 */ /* 0x040fe20000000003 */
        /* <DEDUP_REMOVED lines=27> */
[----:B------:R-:W-:Y:S02]  /*86b0*/  F2FP.BF16.F32.PACK_AB R23, R42, R41 ;  /* 0x000000292a17723e */ /* 0x000fe400000010ff */
[----:B------:R-:W-:Y:S02]  /*86c0*/  LEA R0, R68, UR50, 0x3 ;  /* 0x0000003244007c11 */ /* 0x000fe4000f8e18ff */
[----:B------:R-:W-:Y:S01]  /*86d0*/  @P2 SHF.L.U32 R2, RZ, 0x1f, RZ ;  /* 0x0000001fff022819 */ /* 0x000fe200000006ff */
[----:B------:R1:W-:Y:S01]  /*86e0*/  @!P1 STS.128 [R103+0x1a00], R20 ;  /* 0x001a001467009388 */ /* 0x0003e20000000c00 */
[----:B------:R-:W-:Y:S01]  /*86f0*/  @!PT LDS RZ, [RZ] ;  /* 0x00000000fffff984 */ /* 0x000fe20000000800 */
[----:B------:R-:W-:Y:S01]  /*8700*/  @!PT LDS RZ, [RZ] ;  /* 0x00000000fffff984 */ /* 0x000fe20000000800 */
[----:B------:R-:W-:Y:S01]  /*8710*/  @!PT LDS RZ, [RZ] ;  /* 0x00000000fffff984 */ /* 0x000fe20000000800 */
[----:B------:R-:W-:Y:S01]  /*8720*/  @!PT LDS RZ, [RZ] ;  /* 0x00000000fffff984 */ /* 0x000fe20000000800 */
[----:B------:R3:W-:Y:S07]  /*8730*/  MEMBAR.ALL.CTA ;  /* 0x0000000000007992 */ /* 0x0007ee0000008000 */
[----:B---3--:R-:W3:Y:S02]  /*8740*/  FENCE.VIEW.ASYNC.S ;  /* 0x00000000000073c6 */ /* 0x008ee40000000000 */
[----:B------:R-:W-:Y:S05]  /*8750*/  WARPSYNC.ALL ;  /* 0x0000000000007948 */ /* 0x000fea0003800000 */
[----:B------:R-:W-:Y:S01]  /*8760*/  BSSY.RECONVERGENT B0, `(.L_x_126) ;  /* 0x0000011000007945 */ /* 0x000fe20003800200 */
[----:B---3--:R-:W-:Y:S06]  /*8770*/  BAR.SYNC.DEFER_BLOCKING 0x1, 0x80 ;  /* 0x0042000000007b1d */ /* 0x008fec0000010000 */
[----:B------:R-:W-:Y:S05]  /*8780*/  @P0 BRA `(.L_x_127) ;  /* 0x0000000000380947 */ /* 0x000fea0003800000 */
[----:B------:R-:W-:Y:S02]  /*8790*/  UIADD3 UR12, UP0, UPT, UR58, 0xa80, URZ ;  /* 0x00000a803a0c7890 */ /* 0x000fe4000ff1e0ff */
[----:B------:R-:W-:Y:S02]  /*87a0*/  UIADD3 UR10, UPT, UPT, UR42, 0x40, URZ ;  /* 0x000000402a0a7890 */ /* 0x000fe4000fffe0ff */
[----:B------:R-:W-:Y:S02]  /*87b0*/  UIADD3 UR8, UPT, UPT, UR50, 0x1200, URZ ;  /* 0x0000120032087890 */ /* 0x000fe4000fffe0ff */
[----:B------:R-:W-:Y:S01]  /*87c0*/  UIADD3.X UR13, UPT, UPT, URZ, UR59, URZ, UP0, !UPT ;  /* 0x0000003bff0d7290 */ /* 0x000fe200087fe4ff */
[----:B------:R-:W-:Y:S01]  /*87d0*/  UMOV UR9, UR41 ;  /* 0x0000002900097c82 */ /* 0x000fe20008000000 */
[----:B------:R-:W-:Y:S01]  /*87e0*/  UMOV UR11, UR36 ;  /* 0x00000024000b7c82 */ /* 0x000fe20008000000 */
[----:B------:R-:W-:Y:S02]  /*87f0*/  UIADD3 UR5, UPT, UPT, UR41, 0x40, URZ ;  /* 0x0000004029057890 */ /* 0x000fe4000fffe0ff */
[----:B------:R-:W-:Y:S01]  /*8800*/  UIADD3 UR4, UPT, UPT, UR50, 0x1a00, URZ ;  /* 0x00001a0032047890 */ /* 0x000fe2000fffe0ff */
[----:B------:R-:W-:Y:S03]  /*8810*/  UMOV UR7, UR36 ;  /* 0x0000002400077c82 */ /* 0x000fe60008000000 */
[----:B------:R3:W-:Y:S01]  /*8820*/  UTMASTG.3D [UR8], [UR12] ;  /* 0x000000080c0073b5 */ /* 0x0007e20008010000 */
[----:B------:R-:W-:Y:S04]  /*8830*/  UMOV UR6, UR10 ;  /* 0x0000000a00067c82 */ /* 0x000fe80008000000 */
[----:B------:R3:W-:Y:S01]  /*8840*/  UTMASTG.3D [UR4], [UR12] ;  /* 0x000000040c0073b5 */ /* 0x0007e20008010000 */
[----:B------:R0:W-:Y:S01]  /*8850*/  UTMACMDFLUSH ;  /* 0x00000000000079b7 */ /* 0x0001e20000000000 */
[----:B---3--:R-:W-:Y:S04]  /*8860*/  DEPBAR.LE SB0, 0x1 ;  /* 0x000080400000791a */ /* 0x008fe80000000000 */
.L_x_127:
[----:B------:R-:W-:Y:S05]  /*8870*/  BSYNC.RECONVERGENT B0 ;  /* 0x0000000000007941 */ /* 0x000fea0003800200 */
.L_x_126:
[----:B------:R-:W-:Y:S01]  /*8880*/  BAR.SYNC.DEFER_BLOCKING 0x1, 0x80 ;  /* 0x0042000000007b1d */ /* 0x000fe20000010000 */
[----:B------:R-:W-:Y:S01]  /*8890*/  UIADD3 UR43, UPT, UPT, UR57, 0x1, URZ ;  /* 0x00000001392b7890 */ /* 0x000fe2000fffe0ff */
[----:B-1----:R-:W-:Y:S01]  /*88a0*/  VIADD R23, R59, 0x10 ;  /* 0x000000103b177836 */ /* 0x002fe20000000000 */
[----:B------:R-:W-:Y:S02]  /*88b0*/  UIADD3 UR53, UPT, UPT, UR41, 0x10, URZ ;  /* 0x0000001029357890 */ /* 0x000fe4000fffe0ff */
[----:B------:R-:W-:Y:S02]  /*88c0*/  UISETP.NE.AND UP0, UPT, UR43, 0x4, UPT ;  /* 0x000000042b00788c */ /* 0x000fe4000bf05270 */
[----:B------:R-:W-:Y:S02]  /*88d0*/  SHF.R.U32.HI R21, RZ, 0x15, R23 ;  /* 0x00000015ff157819 */ /* 0x000fe40000011617 */
[----:B------:R-:W-:Y:S02]  /*88e0*/  USEL UR43, UR43, URZ, UP0 ;  /* 0x000000ff2b2b7287 */ /* 0x000fe40008000000 */
[----:B------:R-:W-:Y:S01]  /*88f0*/  LOP3.LUT R22, R21, 0x3, RZ, 0xc0, !PT ;  /* 0x0000000315167812 */ /* 0x000fe200078ec0ff */
[----:B------:R1:W-:Y:S01]  /*8900*/  @P2 SYNCS.ARRIVE.TRANS64.RED.A1T0 RZ, [R106+URZ], RZ ;  /* 0x000000ff6aff29a7 */ /* 0x0003e200081004ff */
[----:B------:R-:W-:Y:S01]  /*8910*/  BSSY B1, `(.L_x_128) ;  /* 0x0000015000017945 */ /* 0x000fe20003800000 */
[----:B------:R-:W3:Y:S02]  /*8920*/  @P2 SYNCS.PHASECHK.TRANS64.TRYWAIT P0, [R0+URZ+0x60], R2 ;  /* 0x00006002000025a7 */ /* 0x000ee400080011ff */
[----:B---3--:R-:W-:Y:S01]  /*8930*/  @P2 SEL R70, RZ, 0x1, !P0 ;  /* 0x00000001ff462807 */ /* 0x008fe20004000000 */
[----:B-1----:R-:W-:Y:S06]  /*8940*/  @!P2 BRA `(.L_x_129) ;  /* 0x000000000044a947 */ /* 0x002fec0003800000 */
[----:B------:R-:W-:Y:S01]  /*8950*/  ISETP.NE.AND P1, PT, R71, RZ, PT ;  /* 0x000000ff4700720c */ /* 0x000fe20003f25270 */
[----:B------:R-:W-:Y:S01]  /*8960*/  BSSY B0, `(.L_x_130) ;  /* 0x0000009000007945 */ /* 0x000fe20003800000 */
[----:B------:R-:W-:Y:S11]  /*8970*/  ISETP.NE.AND P0, PT, R70, RZ, PT ;  /* 0x000000ff4600720c */ /* 0x000ff60003f05270 */
[----:B------:R-:W-:Y:S05]  /*8980*/  @P1 IMAD R3, R68, 0x1000, R104 ;  /* 0x0000100044031824 */ /* 0x000fea00078e0268 */
[----:B------:R-:W-:Y:S05]  /*8990*/  @P1 IADD3 R2, PT, PT, R3, UR50, RZ ;  /* 0x0000003203021c10 */ /* 0x000fea000fffe0ff */
[----:B------:R-:W-:Y:S01]  /*89a0*/  @P1 IMAD.IADD R2, R69, 0x1, R2 ;  /* 0x0000000145021824 */ /* 0x000fe200078e0202 */
[----:B------:R-:W-:Y:S06]  /*89b0*/  @P0 BRA `(.L_x_131) ;  /* 0x00000000000c0947 */ /* 0x000fec0003800000 */
[----:B------:R-:W-:Y:S04]  /*89c0*/  SHF.L.U32 R20, RZ, 0x1f, RZ ;  /* 0x0000001fff147819 */ /* 0x000fe800000006ff */
[----:B------:R-:W1:Y:S02]  /*89d0*/  SYNCS.PHASECHK.TRANS64.TRYWAIT P0, [R0+URZ+0x60], R20 ;  /* 0x00006014000075a7 */ /* 0x000e6400080011ff */
[----:B-1----:R-:W-:Y:S05]  /*89e0*/  @!P0 BRA `(.L_x_132) ;  /* 0x0000006400908947 */ /* 0x002fea0003800000 */
.L_x_131:
[----:B------:R-:W-:Y:S05]  /*89f0*/  BSYNC B0 ;  /* 0x0000000000007941 */ /* 0x000fea0003800000 */
.L_x_130:
[----:B------:R-:W-:Y:S02]  /*8a00*/  ISETP.NE.AND P0, PT, R71, RZ, PT ;  /* 0x000000ff4700720c */ /* 0x000fe40003f05270 */
[----:B------:R-:W-:Y:S11]  /*8a10*/  IADD3 R68, PT, PT, R68, 0x1, RZ ;  /* 0x0000000144447810 */ /* 0x000ff60007ffe0ff */
[----:B------:R3:W4:Y:S04]  /*8a20*/  @P0 LDS.128 R60, [R3+UR50+0x200] ;  /* 0x00020032033c0984 */ /* 0x0007280008000c00 */
[----:B------:R3:W1:Y:S04]  /*8a30*/  @P0 LDS.128 R72, [R3+UR50+0xa00] ;  /* 0x000a003203480984 */ /* 0x0006680008000c00 */
[----:B------:R3:W1:Y:S04]  /*8a40*/  @P0 LDS.128 R64, [R2+0x200] ;  /* 0x0002000002400984 */ /* 0x0006680000000c00 */
[----:B------:R3:W1:Y:S02]  /*8a50*/  @P0 LDS.128 R76, [R2+0xa00] ;  /* 0x000a0000024c0984 */ /* 0x0006640000000c00 */
.L_x_129:
[----:B------:R-:W-:Y:S05]  /*8a60*/  BSYNC B1 ;  /* 0x0000000000017941 */ /* 0x000fea0003800000 */
.L_x_128:
[----:B------:R-:W-:Y:S11]  /*8a70*/  ISETP.NE.AND P0, PT, R98, R22, PT ;  /* 0x000000166200720c */ /* 0x000ff60003f05270 */
[----:B------:R-:W-:Y:S02]  /*8a80*/  @!UPT UIADD3 URZ, UPT, UPT, URZ, URZ, URZ ;  /* 0x000000fffffff290 */ /* 0x000fe4000fffe0ff */
[----:B------:R-:W-:Y:S05]  /*8a90*/  @P0 BRA `(.L_x_133) ;  /* 0x0000000000bc0947 */ /* 0x000fea0003800000 */
[----:B------:R-:W-:Y:S11]  /*8aa0*/  LOP3.LUT P0, RZ, R21, 0x3, R99, 0x48, !PT ;  /* 0x0000000315ff7812 */ /* 0x000ff60007804863 */
[----:B------:R-:W-:Y:S02]  /*8ab0*/  @!UPT UIADD3 URZ, UPT, UPT, URZ, URZ, URZ ;  /* 0x000000fffffff290 */ /* 0x000fe4000fffe0ff */
[----:B------:R-:W-:Y:S05]  /*8ac0*/  @!P0 BRA `(.L_x_134) ;  /* 0x0000000000408947 */ /* 0x000fea0003800000 */
[----:B------:R-:W5:Y:S01]  /*8ad0*/  LDCU.64 UR8, c[0x4][0x70] ;  /* 0x01000e00ff0877ac */ /* 0x000f620008000a00 */
[----:B---3--:R-:W-:Y:S01]  /*8ae0*/  MOV R3, 0x0 ;  /* 0x0000000000037802 */ /* 0x008fe20000000f00 */
[----:B------:R-:W-:Y:S02]  /*8af0*/  HFMA2 R12, -RZ, RZ, 0, 5.9604644775390625e-08 ;  /* 0x00000001ff0c7431 */ /* 0x000fe400000001ff */
[----:B------:R-:W-:Y:S02]  /*8b00*/  IMAD.MOV.U32 R8, RZ, RZ, 0x192 ;  /* 0x00000192ff087424 */ /* 0x000fe400078e00ff */
[----:B------:R-:W-:Y:S01]  /*8b10*/  IMAD.MOV.U32 R13, RZ, RZ, RZ ;  /* 0x000000ffff0d7224 */ /* 0x000fe200078e00ff */
[----:B------:R-:W3:Y:S01]  /*8b20*/  LDCU.64 UR6, c[0x4][0x78] ;  /* 0x01000f00ff0677ac */ /* 0x000ee20008000a00 */
[----:B------:R-:W1:Y:S01]  /*8b30*/  LDC.64 R2, c[0x4][R3] ;  /* 0x0100000003027b82 */ /* 0x000e620000000a00 */
[----:B------:R-:W2:Y:S01]  /*8b40*/  LDCU.64 UR4, c[0x4][0x10] ;  /* 0x01000200ff0477ac */ /* 0x000ea20008000a00 */
[----:B-----5:R-:W-:Y:S01]  /*8b50*/  MOV R5, UR9 ;  /* 0x0000000900057c02 */ /* 0x020fe20008000f00 */
[----:B------:R-:W-:Y:S01]  /*8b60*/  IMAD.U32 R4, RZ, RZ, UR8 ;  /* 0x00000008ff047e24 */ /* 0x000fe2000f8e00ff */
[----:B---3--:R-:W-:Y:S01]  /*8b70*/  MOV R7, UR7 ;  /* 0x0000000700077c02 */ /* 0x008fe20008000f00 */
[----:B------:R-:W-:Y:S01]  /*8b80*/  IMAD.U32 R6, RZ, RZ, UR6 ;  /* 0x00000006ff067e24 */ /* 0x000fe2000f8e00ff */
[----:B--2---:R-:W-:Y:S01]  /*8b90*/  MOV R11, UR5 ;  /* 0x00000005000b7c02 */ /* 0x004fe20008000f00 */
[----:B------:R-:W-:Y:S02]  /*8ba0*/  IMAD.U32 R10, RZ, RZ, UR4 ;  /* 0x00000004ff0a7e24 */ /* 0x000fe4000f8e00ff */
[----:B-1----:R-:W-:Y:S07]  /*8bb0*/  LEPC R20, `(.L_x_134) ;  /* 0x000000001014794e */ /* 0x002fee0000000000 */
[----:B----4-:R-:W-:Y:S05]  /*8bc0*/  CALL.ABS.NOINC R2 ;  /* 0x0000000002007343 */ /* 0x010fea0003c00000 */
.L_x_134:
[----:B------:R-:W-:Y:S05]  /*8bd0*/  WARPSYNC.ALL ;  /* 0x0000000000007948 */ /* 0x000fea0003800000 */
[C---:B------:R-:W-:Y:S01]  /*8be0*/  R2UR UR4, R23.reuse ;  /* 0x00000000170472ca */ /* 0x040fe200000e0000 */
[----:B-1----:R-:W-:Y:S05]  /*8bf0*/  VIADD R0, R23, 0x40 ;  /* 0x0000004017007836 */ /* 0x002fea0000000000 */
[----:B------:R-:W-:Y:S04]  /*8c00*/  SHF.R.U32.HI R0, RZ, 0x15, R0 ;  /* 0x00000015ff007819 */ /* 0x000fe80000011600 */
[----:B------:R-:W-:Y:S03]  /*8c10*/  LOP3.LUT P0, RZ, R0, 0x3, R99, 0x48, !PT ;  /* 0x0000000300ff7812 */ /* 0x000fe60007804863 */
[----:B------:R-:W1:Y:S10]  /*8c20*/  LDTM.x16 R24, tmem[UR4] ;  /* 0x00000004001879ee */ /* 0x000e740008240000 */
[----:B-1----:R-:W-:Y:S05]  /*8c30*/  @!P0 BRA `(.L_x_135) ;  /* 0x0000000000408947 */ /* 0x002fea0003800000 */
[----:B------:R-:W1:Y:S01]  /*8c40*/  LDCU.64 UR8, c[0x4][0x70] ;  /* 0x01000e00ff0877ac */ /* 0x000e620008000a00 */
[----:B---3--:R-:W-:Y:S01]  /*8c50*/  MOV R3, 0x0 ;  /* 0x0000000000037802 */ /* 0x008fe20000000f00 */
[----:B------:R-:W-:Y:S02]  /*8c60*/  HFMA2 R12, -RZ, RZ, 0, 5.9604644775390625e-08 ;  /* 0x00000001ff0c7431 */ /* 0x000fe400000001ff */
[----:B------:R-:W-:Y:S02]  /*8c70*/  IMAD.MOV.U32 R8, RZ, RZ, 0x192 ;  /* 0x00000192ff087424 */ /* 0x000fe400078e00ff */
[----:B------:R-:W-:Y:S01]  /*8c80*/  IMAD.MOV.U32 R13, RZ, RZ, RZ ;  /* 0x000000ffff0d7224 */ /* 0x000fe200078e00ff */
[----:B------:R-:W3:Y:S01]  /*8c90*/  LDCU.64 UR6, c[0x4][0x78] ;  /* 0x01000f00ff0677ac */ /* 0x000ee20008000a00 */
[----:B------:R-:W2:Y:S01]  /*8ca0*/  LDC.64 R2, c[0x4][R3] ;  /* 0x0100000003027b82 */ /* 0x000ea20000000a00 */
        /* <DEDUP_REMOVED lines=9> */
.L_x_135:
[----:B------:R-:W-:Y:S05]  /*8d40*/  WARPSYNC.ALL ;  /* 0x0000000000007948 */ /* 0x000fea0003800000 */
[----:B------:R-:W-:Y:S11]  /*8d50*/  R2UR UR4, R23 ;  /* 0x00000000170472ca */ /* 0x000ff600000e0000 */
[----:B------:R-:W-:Y:S02]  /*8d60*/  @!UPT UIADD3 URZ, UPT, UPT, URZ, URZ, URZ ;  /* 0x000000fffffff290 */ /* 0x000fe4000fffe0ff */
[----:B------:R-:W1:Y:S02]  /*8d70*/  LDTM.x16 R4, tmem[UR4+0x40] ;  /* 0x00004004000479ee */ /* 0x000e640008240000 */
[----:B-1----:R-:W-:Y:S01]  /*8d80*/  NOP ;  /* 0x0000000000007918 */ /* 0x002fe20000000000 */
.L_x_133:
[----:B------:R-:W-:Y:S01]  /*8d90*/  ISETP.NE.AND P2, PT, R105, RZ, PT ;  /* 0x000000ff6900720c */ /* 0x000fe20003f45270 */
[----:B-1----:R-:W-:Y:S01]  /*8da0*/  FMUL R0, R52, R24 ;  /* 0x0000001834007220 */ /* 0x002fe20000400000 */
[----:B---34-:R-:W-:Y:S01]  /*8db0*/  SHF.L.U32 R3, R60, 0x10, RZ ;  /* 0x000000103c037819 */ /* 0x018fe200000006ff */
        /* <DEDUP_REMOVED lines=146> */
.L_x_137:
[----:B------:R-:W-:Y:S05]  /*96e0*/  BSYNC.RECONVERGENT B0 ;  /* 0x0000000000007941 */ /* 0x000fea0003800200 */
.L_x_136:
[----:B------:R-:W-:Y:S01]  /*96f0*/  BAR.SYNC.DEFER_BLOCKING 0x1, 0x80 ;  /* 0x0042000000007b1d */ /* 0x000fe20000010000 */
[----:B------:R-:W-:Y:S04]  /*9700*/  UIADD3 UR40, UPT, UPT, UR43, 0x1, URZ ;  /* 0x000000012b287890 */ /* 0x000fe8000fffe0ff */
[----:B------:R-:W-:Y:S04]  /*9710*/  UISETP.NE.AND UP0, UPT, UR40, 0x4, UPT ;  /* 0x000000042800788c */ /* 0x000fe8000bf05270 */
[----:B------:R-:W-:Y:S01]  /*9720*/  USEL UR40, UR40, URZ, UP0 ;  /* 0x000000ff28287287 */ /* 0x000fe20008000000 */
[----:B------:R3:W-:Y:S01]  /*9730*/  @P2 SYNCS.ARRIVE.TRANS64.RED.A1T0 RZ, [R106+URZ], RZ ;  /* 0x000000ff6aff29a7 */ /* 0x0007e200081004ff */
[----:B------:R-:W-:Y:S01]  /*9740*/  BSSY B1, `(.L_x_138) ;  /* 0x000001a000017945 */ /* 0x000fe20003800000 */
[----:B------:R-:W4:Y:S01]  /*9750*/  @P2 SYNCS.PHASECHK.TRANS64.TRYWAIT P0, [R0+URZ+0x60], R2 ;  /* 0x00006002000025a7 */ /* 0x000f2200080011ff */
[----:B---3--:R-:W-:Y:S01]  /*9760*/  HFMA2 R106, -RZ, RZ, 0, 0 ;  /* 0x00000000ff6a7431 */ /* 0x008fe200000001ff */
[----:B----4-:R-:W-:Y:S01]  /*9770*/  @P2 SEL R70, RZ, 0x1, !P0 ;  /* 0x00000001ff462807 */ /* 0x010fe20004000000 */
[----:B------:R-:W-:Y:S06]  /*9780*/  @!P2 BRA `(.L_x_139) ;  /* 0x000000000054a947 */ /* 0x000fec0003800000 */
[----:B------:R-:W-:Y:S01]  /*9790*/  ISETP.NE.AND P1, PT, R71, RZ, PT ;  /* 0x000000ff4700720c */ /* 0x000fe20003f25270 */
[----:B------:R-:W-:Y:S01]  /*97a0*/  BSSY B0, `(.L_x_140) ;  /* 0x0000009000007945 */ /* 0x000fe20003800000 */
[----:B------:R-:W-:Y:S11]  /*97b0*/  ISETP.NE.AND P0, PT, R70, RZ, PT ;  /* 0x000000ff4600720c */ /* 0x000ff60003f05270 */
[----:B------:R-:W-:Y:S05]  /*97c0*/  @P1 IMAD R3, R68, 0x1000, R104 ;  /* 0x0000100044031824 */ /* 0x000fea00078e0268 */
[----:B------:R-:W-:Y:S05]  /*97d0*/  @P1 IADD3 R2, PT, PT, R3, UR50, RZ ;  /* 0x0000003203021c10 */ /* 0x000fea000fffe0ff */
[----:B------:R-:W-:Y:S01]  /*97e0*/  @P1 IMAD.IADD R2, R69, 0x1, R2 ;  /* 0x0000000145021824 */ /* 0x000fe200078e0202 */
[----:B------:R-:W-:Y:S06]  /*97f0*/  @P0 BRA `(.L_x_141) ;  /* 0x00000000000c0947 */ /* 0x000fec0003800000 */
[----:B-1----:R-:W-:Y:S04]  /*9800*/  SHF.L.U32 R20, RZ, 0x1f, RZ ;  /* 0x0000001fff147819 */ /* 0x002fe800000006ff */
[----:B------:R-:W1:Y:S02]  /*9810*/  SYNCS.PHASECHK.TRANS64.TRYWAIT P0, [R0+URZ+0x60], R20 ;  /* 0x00006014000075a7 */ /* 0x000e6400080011ff */
[----:B-1----:R-:W-:Y:S05]  /*9820*/  @!P0 BRA `(.L_x_142) ;  /* 0x0000005800148947 */ /* 0x002fea0003800000 */
.L_x_141:
[----:B------:R-:W-:Y:S05]  /*9830*/  BSYNC B0 ;  /* 0x0000000000007941 */ /* 0x000fea0003800000 */
.L_x_140:
[----:B------:R-:W-:Y:S01]  /*9840*/  ISETP.NE.AND P0, PT, R71, RZ, PT ;  /* 0x000000ff4700720c */ /* 0x000fe20003f05270 */
[----:B------:R-:W-:Y:S11]  /*9850*/  VIADD R68, R68, 0x1 ;  /* 0x0000000144447836 */ /* 0x000ff60000000000 */
[----:B------:R-:W-:Y:S01]  /*9860*/  @!UPT UIADD3 URZ, UPT, UPT, URZ, URZ, URZ ;  /* 0x000000fffffff290 */ /* 0x000fe2000fffe0ff */
[----:B------:R3:W4:Y:S04]  /*9870*/  @P0 LDS.128 R60, [R3+UR50+0x200] ;  /* 0x00020032033c0984 */ /* 0x0007280008000c00 */
[----:B------:R3:W1:Y:S04]  /*9880*/  @P0 LDS.128 R72, [R3+UR50+0xa00] ;  /* 0x000a003203480984 */ /* 0x0006680008000c00 */
[----:B------:R3:W1:Y:S04]  /*9890*/  @P0 LDS.128 R64, [R2+0x200] ;  /* 0x0002000002400984 */ /* 0x0006680000000c00 */
[----:B------:R3:W1:Y:S01]  /*98a0*/  @P0 LDS.128 R76, [R2+0xa00] ;  /* 0x000a0000024c0984 */ /* 0x0006620000000c00 */
[C---:B------:R-:W-:Y:S04]  /*98b0*/  ISETP.NE.AND P0, PT, R68.reuse, 0x4, PT ;  /* 0x000000044400780c */ /* 0x040fe80003f05270 */
[----:B------:R-:W-:Y:S02]  /*98c0*/  SEL R68, R68, RZ, P0 ;  /* 0x000000ff44447207 */ /* 0x000fe40000000000 */
[----:B------:R-:W-:Y:S02]  /*98d0*/  SEL R106, RZ, 0x1, P0 ;  /* 0x00000001ff6a7807 */ /* 0x000fe40000000000 */
.L_x_139:
[----:B------:R-:W-:Y:S05]  /*98e0*/  BSYNC B1 ;  /* 0x0000000000017941 */ /* 0x000fea0003800000 */
.L_x_138:
[----:B---3--:R-:W-:Y:S05]  /*98f0*/  VIADD R3, R59, 0x400010 ;  /* 0x004000103b037836 */ /* 0x008fea0000000000 */
[----:B-1----:R-:W-:Y:S04]  /*9900*/  SHF.R.U32.HI R0, RZ, 0x15, R3 ;  /* 0x00000015ff007819 */ /* 0x002fe80000011603 */
        /* <DEDUP_REMOVED lines=23> */
.L_x_144:
        /* <DEDUP_REMOVED lines=23> */
.L_x_145:
[----:B------:R-:W-:Y:S05]  /*9bf0*/  WARPSYNC.ALL ;  /* 0x0000000000007948 */ /* 0x000fea0003800000 */
[----:B------:R-:W-:Y:S11]  /*9c00*/  R2UR UR4, R2 ;  /* 0x00000000020472ca */ /* 0x000ff600000e0000 */
[----:B------:R-:W-:Y:S02]  /*9c10*/  @!UPT UIADD3 URZ, UPT, UPT, URZ, URZ, URZ ;  /* 0x000000fffffff290 */ /* 0x000fe4000fffe0ff */
[----:B------:R-:W1:Y:S02]  /*9c20*/  LDTM.x16 R4, tmem[UR4+0x40] ;  /* 0x00004004000479ee */ /* 0x000e640008240000 */
[----:B-1----:R-:W-:Y:S01]  /*9c30*/  NOP ;  /* 0x0000000000007918 */ /* 0x002fe20000000000 */
.L_x_143:
[----:B------:R-:W-:Y:S01]  /*9c40*/  ISETP.NE.AND P2, PT, R105, RZ, PT ;  /* 0x000000ff6900720c */ /* 0x000fe20003f45270 */
[----:B------:R-:W-:Y:S01]  /*9c50*/  FMUL R0, R52, R24 ;  /* 0x0000001834007220 */ /* 0x000fe20000400000 */
[----:B----4-:R-:W-:Y:S01]  /*9c60*/  SHF.L.U32 R3, R60, 0x10, RZ ;  /* 0x000000103c037819 */ /* 0x010fe200000006ff */
        /* <DEDUP_REMOVED lines=121> */
[----:B------:R-:W-:Y:S01]  /*a400*/  @P2 SHF.L.U32 R2, R106, 0x1f, RZ ;  /* 0x0000001f6a022819 */ /* 0x000fe200000006ff */
        /* <DEDUP_REMOVED lines=16> */
[----:B------:R-:W-:Y:S02]  /*a510*/  UIADD3 UR5, UPT, UPT, UR41, 0x50, URZ ;  /* 0x0000005029057890 */ /* 0x000fe4000fffe0ff */
[----:B------:R-:W-:Y:S01]  /*a520*/  UIADD3 UR4, UPT, UPT, UR50, 0x3a00, URZ ;  /* 0x00003a0032047890 */ /* 0x000fe2000fffe0ff */
[----:B------:R-:W-:Y:S01]  /*a530*/  UMOV UR7, UR36 ;  /* 0x0000002400077c82 */ /* 0x000fe20008000000 */
[----:B------:R-:W-:Y:S03]  /*a540*/  UMOV UR6, UR54 ;  /* 0x0000003600067c82 */ /* 0x000fe60008000000 */
[----:B------:R3:W-:Y:S04]  /*a550*/  UTMASTG.3D [UR52], [UR8] ;  /* 0x00000034080073b5 */ /* 0x0007e80008010000 */
[----:B------:R3:W-:Y:S01]  /*a560*/  UTMASTG.3D [UR4], [UR8] ;  /* 0x00000004080073b5 */ /* 0x0007e20008010000 */
[----:B------:R0:W-:Y:S01]  /*a570*/  UTMACMDFLUSH ;  /* 0x00000000000079b7 */ /* 0x0001e20000000000 */
[----:B---3--:R-:W-:Y:S04]  /*a580*/  DEPBAR.LE SB0, 0x1 ;  /* 0x000080400000791a */ /* 0x008fe80000000000 */
.L_x_147:
[----:B------:R-:W-:Y:S05]  /*a590*/  BSYNC.RECONVERGENT B0 ;  /* 0x0000000000007941 */ /* 0x000fea0003800200 */
.L_x_146:
        /* <DEDUP_REMOVED lines=20> */
[----:B------:R-:W-:Y:S04]  /*a6e0*/  SHF.L.U32 R20, R106, 0x1f, RZ ;  /* 0x0000001f6a147819 */ /* 0x000fe800000006ff */
[----:B------:R-:W1:Y:S02]  /*a6f0*/  SYNCS.PHASECHK.TRANS64.TRYWAIT P0, [R0+URZ+0x60], R20 ;  /* 0x00006014000075a7 */ /* 0x000e6400080011ff */
[----:B-1----:R-:W-:Y:S05]  /*a700*/  @!P0 BRA `(.L_x_152) ;  /* 0x0000004800708947 */ /* 0x002fea0003800000 */
.L_x_151:
[----:B------:R-:W-:Y:S05]  /*a710*/  BSYNC B0 ;  /* 0x0000000000007941 */ /* 0x000fea0003800000 */
.L_x_150:
[----:B------:R-:W-:Y:S01]  /*a720*/  ISETP.NE.AND P0, PT, R71, RZ, PT ;  /* 0x000000ff4700720c */ /* 0x000fe20003f05270 */
[----:B------:R-:W-:Y:S11]  /*a730*/  VIADD R68, R68, 0x1 ;  /* 0x0000000144447836 */ /* 0x000ff60000000000 */
[----:B------:R-:W-:Y:S01]  /*a740*/  @!UPT UIADD3 URZ, UPT, UPT, URZ, URZ, URZ ;  /* 0x000000fffffff290 */ /* 0x000fe2000fffe0ff */
[----:B------:R3:W4:Y:S04]  /*a750*/  @P0 LDS.128 R60, [R3+UR50+0x200] ;  /* 0x00020032033c0984 */ /* 0x0007280008000c00 */
[----:B------:R3:W2:Y:S04]  /*a760*/  @P0 LDS.128 R72, [R3+UR50+0xa00] ;  /* 0x000a003203480984 */ /* 0x0006a80008000c00 */
[----:B------:R3:W2:Y:S04]  /*a770*/  @P0 LDS.128 R64, [R2+0x200] ;  /* 0x0002000002400984 */ /* 0x0006a80000000c00 */
[----:B------:R3:W2:Y:S01]  /*a780*/  @P0 LDS.128 R76, [R2+0xa00] ;  /* 0x000a0000024c0984 */ /* 0x0006a20000000c00 */
[C---:B------:R-:W-:Y:S04]  /*a790*/  ISETP.NE.AND P0, PT, R68.reuse, 0x4, PT ;  /* 0x000000044400780c */ /* 0x040fe80003f05270 */
[----:B-1----:R-:W-:Y:S02]  /*a7a0*/  SEL R0, RZ, 0x1, P0 ;  /* 0x00000001ff007807 */ /* 0x002fe40000000000 */
[----:B------:R-:W-:Y:S02]  /*a7b0*/  SEL R68, R68, RZ, P0 ;  /* 0x000000ff44447207 */ /* 0x000fe40000000000 */
[----:B------:R-:W-:Y:S02]  /*a7c0*/  LOP3.LUT R106, R106, R0, RZ, 0x3c, !PT ;  /* 0x000000006a6a7212 */ /* 0x000fe400078e3cff */
.L_x_149:
[----:B------:R-:W-:Y:S05]  /*a7d0*/  BSYNC B1 ;  /* 0x0000000000017941 */ /* 0x000fea0003800000 */
.L_x_148:
[----:B------:R-:W-:Y:S11]  /*a7e0*/  ISETP.NE.AND P0, PT, R98, R22, PT ;  /* 0x000000166200720c */ /* 0x000ff60003f05270 */
[----:B------:R-:W-:Y:S02]  /*a7f0*/  @!UPT UIADD3 URZ, UPT, UPT, URZ, URZ, URZ ;  /* 0x000000fffffff290 */ /* 0x000fe4000fffe0ff */
[----:B------:R-:W-:Y:S05]  /*a800*/  @P0 BRA `(.L_x_153) ;  /* 0x0000000000bc0947 */ /* 0x000fea0003800000 */
[----:B------:R-:W-:Y:S11]  /*a810*/  LOP3.LUT P0, RZ, R21, 0x3, R99, 0x48, !PT ;  /* 0x0000000315ff7812 */ /* 0x000ff60007804863 */
[----:B------:R-:W-:Y:S02]  /*a820*/  @!UPT UIADD3 URZ, UPT, UPT, URZ, URZ, URZ ;  /* 0x000000fffffff290 */ /* 0x000fe4000fffe0ff */
[----:B------:R-:W-:Y:S05]  /*a830*/  @!P0 BRA `(.L_x_154) ;  /* 0x0000000000408947 */ /* 0x000fea0003800000 */
        /* <DEDUP_REMOVED lines=16> */
.L_x_154:
        /* <DEDUP_REMOVED lines=23> */
.L_x_155:
[----:B------:R-:W-:Y:S05]  /*aab0*/  WARPSYNC.ALL ;  /* 0x0000000000007948 */ /* 0x000fea0003800000 */
[----:B------:R-:W-:Y:S11]  /*aac0*/  R2UR UR4, R23 ;  /* 0x00000000170472ca */ /* 0x000ff600000e0000 */
[----:B------:R-:W-:Y:S02]  /*aad0*/  @!UPT UIADD3 URZ, UPT, UPT, URZ, URZ, URZ ;  /* 0x000000fffffff290 */ /* 0x000fe4000fffe0ff */
[----:B------:R-:W1:Y:S02]  /*aae0*/  LDTM.x16 R4, tmem[UR4+0x40] ;  /* 0x00004004000479ee */ /* 0x000e640008240000 */
[----:B-1----:R-:W-:Y:S01]  /*aaf0*/  NOP ;  /* 0x0000000000007918 */ /* 0x002fe20000000000 */
.L_x_153:
[----:B------:R-:W-:Y:S01]  /*ab00*/  ISETP.NE.AND P2, PT, R105, RZ, PT ;  /* 0x000000ff6900720c */ /* 0x000fe20003f45270 */
[----:B------:R-:W-:Y:S01]  /*ab10*/  FMUL R0, R52, R24 ;  /* 0x0000001834007220 */ /* 0x000fe20000400000 */
        /* <DEDUP_REMOVED lines=22> */
[----:B--2---:R-:W-:Y:S01]  /*ac80*/  LOP3.LUT R41, R66, 0xffff0000, RZ, 0xc0, !PT ;  /* 0xffff000042297812 */ /* 0x004fe200078ec0ff */
        /* <DEDUP_REMOVED lines=106> */
[----:B--2---:R-:W2:Y:S02]  /*b330*/  FENCE.VIEW.ASYNC.S ;  /* 0x00000000000073c6 */ /* 0x004ea40000000000 */
[----:B------:R-:W-:Y:S05]  /*b340*/  WARPSYNC.ALL ;  /* 0x0000000000007948 */ /* 0x000fea0003800000 */
[----:B------:R-:W-:Y:S01]  /*b350*/  BSSY.RECONVERGENT B0, `(.L_x_156) ;  /* 0x0000012000007945 */ /* 0x000fe20003800200 */
[----:B--2---:R-:W-:Y:S06]  /*b360*/  BAR.SYNC.DEFER_BLOCKING 0x1, 0x80 ;  /* 0x0042000000007b1d */ /* 0x004fec0000010000 */
[----:B------:R-:W-:Y:S05]  /*b370*/  @P0 BRA `(.L_x_157) ;  /* 0x00000000003c0947 */ /* 0x000fea0003800000 */
[----:B------:R-:W-:Y:S02]  /*b380*/  UIADD3 UR4, UPT, UPT, UR50, 0x200, URZ ;  /* 0x0000020032047890 */ /* 0x000fe4000fffe0ff */
[----:B------:R-:W-:Y:S01]  /*b390*/  UIADD3 UR8, UP0, UPT, UR58, 0xa80, URZ ;  /* 0x00000a803a087890 */ /* 0x000fe2000ff1e0ff */
[----:B------:R-:W-:Y:S01]  /*b3a0*/  UMOV UR54, UR42 ;  /* 0x0000002a00367c82 */ /* 0x000fe20008000000 */
[----:B------:R-:W-:Y:S02]  /*b3b0*/  UMOV UR55, UR36 ;  /* 0x0000002400377c82 */ /* 0x000fe40008000000 */
[----:B------:R-:W-:Y:S01]  /*b3c0*/  MOV R88, UR4 ;  /* 0x0000000400587c02 */ /* 0x000fe20008000f00 */
[----:B------:R-:W-:Y:S02]  /*b3d0*/  UIADD3.X UR9, UPT, UPT, URZ, UR59, URZ, UP0, !UPT ;  /* 0x0000003bff097290 */ /* 0x000fe400087fe4ff */
[----:B------:R-:W-:Y:S01]  /*b3e0*/  UIADD3 UR5, UPT, UPT, UR41, 0x60, URZ ;  /* 0x0000006029057890 */ /* 0x000fe2000fffe0ff */
[----:B------:R-:W-:Y:S01]  /*b3f0*/  R2UR UR52, R88 ;  /* 0x00000000583472ca */ /* 0x000fe200000e0000 */
[----:B------:R-:W-:Y:S01]  /*b400*/  UIADD3 UR4, UPT, UPT, UR50, 0xa00, URZ ;  /* 0x00000a0032047890 */ /* 0x000fe2000fffe0ff */
[----:B------:R-:W-:Y:S01]  /*b410*/  UMOV UR6, UR42 ;  /* 0x0000002a00067c82 */ /* 0x000fe20008000000 */
[----:B------:R-:W-:Y:S10]  /*b420*/  UMOV UR7, UR36 ;  /* 0x0000002400077c82 */ /* 0x000ff40008000000 */
[----:B------:R2:W-:Y:S01]  /*b430*/  UTMASTG.3D [UR52], [UR8] ;  /* 0x00000034080073b5 */ /* 0x0005e20008010000 */
[----:B------:R2:W-:Y:S01]  /*b440*/  UTMASTG.3D [UR4], [UR8] ;  /* 0x00000004080073b5 */ /* 0x0005e20008010000 */
[----:B------:R0:W-:Y:S01]  /*b450*/  UTMACMDFLUSH ;  /* 0x00000000000079b7 */ /* 0x0001e20000000000 */
[----:B--2---:R-:W-:Y:S04]  /*b460*/  DEPBAR.LE SB0, 0x1 ;  /* 0x000080400000791a */ /* 0x004fe80000000000 */
.L_x_157:
[----:B------:R-:W-:Y:S05]  /*b470*/  BSYNC.RECONVERGENT B0 ;  /* 0x0000000000007941 */ /* 0x000fea0003800200 */
.L_x_156:
[----:B------:R-:W-:Y:S01]  /*b480*/  BAR.SYNC.DEFER_BLOCKING 0x1, 0x80 ;  /* 0x0042000000007b1d */ /* 0x000fe20000010000 */
[----:B------:R-:W-:Y:S04]  /*b490*/  UIADD3 UR40, UPT, UPT, UR43, 0x1, URZ ;  /* 0x000000012b287890 */ /* 0x000fe8000fffe0ff */
[----:B------:R-:W-:Y:S04]  /*b4a0*/  UISETP.NE.AND UP0, UPT, UR40, 0x4, UPT ;  /* 0x000000042800788c */ /* 0x000fe8000bf05270 */
[----:B------:R-:W-:Y:S01]  /*b4b0*/  USEL UR40, UR40, URZ, UP0 ;  /* 0x000000ff28287287 */ /* 0x000fe20008000000 */
[----:B------:R2:W-:Y:S01]  /*b4c0*/  @P2 SYNCS.ARRIVE.TRANS64.RED.A1T0 RZ, [R107+URZ], RZ ;  /* 0x000000ff6bff29a7 */ /* 0x0005e200081004ff */
[----:B------:R-:W-:Y:S01]  /*b4d0*/  BSSY B1, `(.L_x_158) ;  /* 0x000001a000017945 */ /* 0x000fe20003800000 */
[----:B------:R-:W3:Y:S02]  /*b4e0*/  @P2 SYNCS.PHASECHK.TRANS64.TRYWAIT P0, [R0+URZ+0x60], R2 ;  /* 0x00006002000025a7 */ /* 0x000ee400080011ff */
[----:B---3--:R-:W-:Y:S01]  /*b4f0*/  @P2 SEL R70, RZ, 0x1, !P0 ;  /* 0x00000001ff462807 */ /* 0x008fe20004000000 */
[----:B--2---:R-:W-:Y:S06]  /*b500*/  @!P2 BRA `(.L_x_159) ;  /* 0x000000000058a947 */ /* 0x004fec0003800000 */
[----:B------:R-:W-:Y:S01]  /*b510*/  ISETP.NE.AND P1, PT, R71, RZ, PT ;  /* 0x000000ff4700720c */ /* 0x000fe20003f25270 */
[----:B------:R-:W-:Y:S01]  /*b520*/  BSSY B0, `(.L_x_160) ;  /* 0x0000009000007945 */ /* 0x000fe20003800000 */
[----:B------:R-:W-:Y:S11]  /*b530*/  ISETP.NE.AND P0, PT, R70, RZ, PT ;  /* 0x000000ff4600720c */ /* 0x000ff60003f05270 */
[----:B------:R-:W-:Y:S05]  /*b540*/  @P1 IMAD R3, R68, 0x1000, R104 ;  /* 0x0000100044031824 */ /* 0x000fea00078e0268 */
[----:B------:R-:W-:Y:S05]  /*b550*/  @P1 IADD3 R2, PT, PT, R3, UR50, RZ ;  /* 0x0000003203021c10 */ /* 0x000fea000fffe0ff */
[----:B------:R-:W-:Y:S01]  /*b560*/  @P1 IMAD.IADD R2, R69, 0x1, R2 ;  /* 0x0000000145021824 */ /* 0x000fe200078e0202 */
[----:B------:R-:W-:Y:S06]  /*b570*/  @P0 BRA `(.L_x_161) ;  /* 0x00000000000c0947 */ /* 0x000fec0003800000 */
[----:B-1----:R-:W-:Y:S04]  /*b580*/  SHF.L.U32 R20, R106, 0x1f, RZ ;  /* 0x0000001f6a147819 */ /* 0x002fe800000006ff */
[----:B------:R-:W1:Y:S02]  /*b590*/  SYNCS.PHASECHK.TRANS64.TRYWAIT P0, [R0+URZ+0x60], R20 ;  /* 0x00006014000075a7 */ /* 0x000e6400080011ff */
[----:B-1----:R-:W-:Y:S05]  /*b5a0*/  @!P0 BRA `(.L_x_162) ;  /* 0x0000003800dc8947 */ /* 0x002fea0003800000 */
.L_x_161:
[----:B------:R-:W-:Y:S05]  /*b5b0*/  BSYNC B0 ;  /* 0x0000000000007941 */ /* 0x000fea0003800000 */
.L_x_160:
[----:B------:R-:W-:Y:S01]  /*b5c0*/  ISETP.NE.AND P0, PT, R71, RZ, PT ;  /* 0x000000ff4700720c */ /* 0x000fe20003f05270 */
[----:B------:R-:W-:Y:S11]  /*b5d0*/  VIADD R68, R68, 0x1 ;  /* 0x0000000144447836 */ /* 0x000ff60000000000 */
[----:B------:R-:W-:Y:S01]  /*b5e0*/  @!UPT UIADD3 URZ, UPT, UPT, URZ, URZ, URZ ;  /* 0x000000fffffff290 */ /* 0x000fe2000fffe0ff */
[----:B------:R2:W3:Y:S04]  /*b5f0*/  @P0 LDS.128 R60, [R3+UR50+0x200] ;  /* 0x00020032033c0984 */ /* 0x0004e80008000c00 */
[----:B------:R2:W4:Y:S04]  /*b600*/  @P0 LDS.128 R72, [R3+UR50+0xa00] ;  /* 0x000a003203480984 */ /* 0x0005280008000c00 */
[----:B------:R2:W2:Y:S04]  /*b610*/  @P0 LDS.128 R64, [R2+0x200] ;  /* 0x0002000002400984 */ /* 0x0004a80000000c00 */
[----:B------:R2:W2:Y:S01]  /*b620*/  @P0 LDS.128 R76, [R2+0xa00] ;  /* 0x000a0000024c0984 */ /* 0x0004a20000000c00 */
[C---:B------:R-:W-:Y:S04]  /*b630*/  ISETP.NE.AND P0, PT, R68.reuse, 0x4, PT ;  /* 0x000000044400780c */ /* 0x040fe80003f05270 */
[----:B-1----:R-:W-:Y:S02]  /*b640*/  SEL R0, RZ, 0x1, P0 ;  /* 0x00000001ff007807 */ /* 0x002fe40000000000 */
[----:B------:R-:W-:Y:S02]  /*b650*/  SEL R68, R68, RZ, P0 ;  /* 0x000000ff44447207 */ /* 0x000fe40000000000 */
[----:B------:R-:W-:Y:S02]  /*b660*/  LOP3.LUT R106, R106, R0, RZ, 0x3c, !PT ;  /* 0x000000006a6a7212 */ /* 0x000fe400078e3cff */
.L_x_159:
[----:B------:R-:W-:Y:S05]  /*b670*/  BSYNC B1 ;  /* 0x0000000000017941 */ /* 0x000fea0003800000 */
.L_x_158:
[----:B--2---:R-:W-:Y:S05]  /*b680*/  VIADD R3, R59, 0x400020 ;  /* 0x004000203b037836 */ /* 0x004fea0000000000 */
[----:B------:R-:W-:Y:S04]  /*b690*/  SHF.R.U32.HI R0, RZ, 0x15, R3 ;  /* 0x00000015ff007819 */ /* 0x000fe80000011603 */
[----:B-1----:R-:W-:Y:S04]  /*b6a0*/  LOP3.LUT R22, R0, 0x3, RZ, 0xc0, !PT ;  /* 0x0000000300167812 */ /* 0x002fe800078ec0ff */
        /* <DEDUP_REMOVED lines=11> */
[----:B------:R-:W2:Y:S01]  /*b760*/  LDCU.64 UR6, c[0x4][0x78] ;  /* 0x01000f00ff0677ac */ /* 0x000ea20008000a00 */
[----:B------:R-:W3:Y:S01]  /*b770*/  LDC.64 R14, c[0x4][R15] ;  /* 0x010000000f0e7b82 */ /* 0x000ee20000000a00 */
[----:B------:R-:W5:Y:S01]  /*b780*/  LDCU.64 UR4, c[0x4][0x10] ;  /* 0x01000200ff0477ac */ /* 0x000f620008000a00 */
[----:B-1----:R-:W-:Y:S01]  /*b790*/  MOV R5, UR9 ;  /* 0x0000000900057c02 */ /* 0x002fe20008000f00 */
[----:B------:R-:W-:Y:S01]  /*b7a0*/  IMAD.U32 R4, RZ, RZ, UR8 ;  /* 0x00000008ff047e24 */ /* 0x000fe2000f8e00ff */
[----:B--2---:R-:W-:Y:S01]  /*b7b0*/  MOV R7, UR7 ;  /* 0x0000000700077c02 */ /* 0x004fe20008000f00 */
[----:B------:R-:W-:Y:S01]  /*b7c0*/  IMAD.U32 R6, RZ, RZ, UR6 ;  /* 0x00000006ff067e24 */ /* 0x000fe2000f8e00ff */
[----:B-----5:R-:W-:Y:S01]  /*b7d0*/  MOV R11, UR5 ;  /* 0x00000005000b7c02 */ /* 0x020fe20008000f00 */
[----:B------:R-:W-:Y:S02]  /*b7e0*/  IMAD.U32 R10, RZ, RZ, UR4 ;  /* 0x00000004ff0a7e24 */ /* 0x000fe4000f8e00ff */
[----:B------:R-:W-:Y:S07]  /*b7f0*/  LEPC R20, `(.L_x_164) ;  /* 0x000000001014794e */ /* 0x000fee0000000000 */
[----:B---34-:R-:W-:Y:S05]  /*b800*/  CALL.ABS.NOINC R14 ;  /* 0x000000000e007343 */ /* 0x018fea0003c00000 */
.L_x_164:
        /* <DEDUP_REMOVED lines=23> */
.L_x_165:
[----:B------:R-:W-:Y:S05]  /*b980*/  WARPSYNC.ALL ;  /* 0x0000000000007948 */ /* 0x000fea0003800000 */
[----:B------:R-:W-:Y:S11]  /*b990*/  R2UR UR4, R2 ;  /* 0x00000000020472ca */ /* 0x000ff600000e0000 */
[----:B------:R-:W-:Y:S02]  /*b9a0*/  @!UPT UIADD3 URZ, UPT, UPT, URZ, URZ, URZ ;  /* 0x000000fffffff290 */ /* 0x000fe4000fffe0ff */
[----:B------:R-:W1:Y:S02]  /*b9b0*/  LDTM.x16 R4, tmem[UR4+0x40] ;  /* 0x00004004000479ee */ /* 0x000e640008240000 */
[----:B-1----:R-:W-:Y:S01]  /*b9c0*/  NOP ;  /* 0x0000000000007918 */ /* 0x002fe20000000000 */
.L_x_163:
[----:B------:R-:W-:Y:S01]  /*b9d0*/  ISETP.NE.AND P2, PT, R105, RZ, PT ;  /* 0x000000ff6900720c */ /* 0x000fe20003f45270 */
[----:B------:R-:W-:Y:S01]  /*b9e0*/  FMUL R0, R52, R24 ;  /* 0x0000001834007220 */ /* 0x000fe20000400000 */
[----:B---3--:R-:W-:Y:S01]  /*b9f0*/  SHF.L.U32 R3, R60, 0x10, RZ ;  /* 0x000000103c037819 */ /* 0x008fe200000006ff */
        /* <DEDUP_REMOVED lines=145> */
[----:B--2---:R-:W-:Y:S04]  /*c310*/  DEPBAR.LE SB0, 0x1 ;  /* 0x000080400000791a */ /* 0x004fe80000000000 */
.L_x_167:
[----:B------:R-:W-:Y:S05]  /*c320*/  BSYNC.RECONVERGENT B0 ;  /* 0x0000000000007941 */ /* 0x000fea0003800200 */
.L_x_166:
        /* <DEDUP_REMOVED lines=10> */
[----:B------:R-:W2:Y:S02]  /*c3d0*/  @P2 SYNCS.PHASECHK.TRANS64.TRYWAIT P0, [R0+URZ+0x60], R2 ;  /* 0x00006002000025a7 */ /* 0x000ea400080011ff */
[----:B--2---:R-:W-:Y:S01]  /*c3e0*/  @P2 SEL R70, RZ, 0x1, !P0 ;  /* 0x00000001ff462807 */ /* 0x004fe20004000000 */
        /* <DEDUP_REMOVED lines=11> */
.L_x_171:
[----:B------:R-:W-:Y:S05]  /*c4a0*/  BSYNC B0 ;  /* 0x0000000000007941 */ /* 0x000fea0003800000 */
.L_x_170:
        /* <DEDUP_REMOVED lines=11> */
.L_x_169:
[----:B------:R-:W-:Y:S05]  /*c560*/  BSYNC B1 ;  /* 0x0000000000017941 */ /* 0x000fea0003800000 */
.L_x_168:
[----:B------:R-:W-:Y:S11]  /*c570*/  ISETP.NE.AND P0, PT, R98, R22, PT ;  /* 0x000000166200720c */ /* 0x000ff60003f05270 */
[----:B------:R-:W-:Y:S02]  /*c580*/  @!UPT UIADD3 URZ, UPT, UPT, URZ, URZ, URZ ;  /* 0x000000fffffff290 */ /* 0x000fe4000fffe0ff */
[----:B------:R-:W-:Y:S05]  /*c590*/  @P0 BRA `(.L_x_173) ;  /* 0x0000000000bc0947 */ /* 0x000fea0003800000 */
[----:B------:R-:W-:Y:S11]  /*c5a0*/  LOP3.LUT P0, RZ, R21, 0x3, R99, 0x48, !PT ;  /* 0x0000000315ff7812 */ /* 0x000ff60007804863 */
[----:B------:R-:W-:Y:S02]  /*c5b0*/  @!UPT UIADD3 URZ, UPT, UPT, URZ, URZ, URZ ;  /* 0x000000fffffff290 */ /* 0x000fe4000fffe0ff */
[----:B------:R-:W-:Y:S05]  /*c5c0*/  @!P0 BRA `(.L_x_174) ;  /* 0x0000000000408947 */ /* 0x000fea0003800000 */
[----:B------:R-:W1:Y:S01]  /*c5d0*/  LDCU.64 UR8, c[0x4][0x70] ;  /* 0x01000e00ff0877ac */ /* 0x000e620008000a00 */
[----:B--2---:R-:W-:Y:S01]  /*c5e0*/  MOV R3, 0x0 ;  /* 0x0000000000037802 */ /* 0x004fe20000000f00 */
        /* <DEDUP_REMOVED lines=14> */
.L_x_174:
        /* <DEDUP_REMOVED lines=23> */
.L_x_175:
[----:B------:R-:W-:Y:S05]  /*c840*/  WARPSYNC.ALL ;  /* 0x0000000000007948 */ /* 0x000fea0003800000 */
[----:B------:R-:W-:Y:S11]  /*c850*/  R2UR UR4, R23 ;  /* 0x00000000170472ca */ /* 0x000ff600000e0000 */
[----:B------:R-:W-:Y:S02]  /*c860*/  @!UPT UIADD3 URZ, UPT, UPT, URZ, URZ, URZ ;  /* 0x000000fffffff290 */ /* 0x000fe4000fffe0ff */
[----:B------:R-:W1:Y:S02]  /*c870*/  LDTM.x16 R4, tmem[UR4+0x40] ;  /* 0x00004004000479ee */ /* 0x000e640008240000 */
[----:B-1----:R-:W-:Y:S01]  /*c880*/  NOP ;  /* 0x0000000000007918 */ /* 0x002fe20000000000 */
.L_x_173:
[----:B------:R-:W-:Y:S01]  /*c890*/  ISETP.NE.AND P2, PT, R105, RZ, PT ;  /* 0x000000ff6900720c */ /* 0x000fe20003f45270 */
[----:B------:R-:W-:Y:S01]  /*c8a0*/  FMUL R0, R52, R24 ;  /* 0x0000001834007220 */ /* 0x000fe20000400000 */
[----:B--23--:R-:W-:Y:S01]  /*c8b0*/  SHF.L.U32 R3, R60, 0x10, RZ ;  /* 0x000000103c037819 */ /* 0x00cfe200000006ff */
        /* <DEDUP_REMOVED lines=145> */
[----:B--2---:R-:W-:Y:S04]  /*d1d0*/  DEPBAR.LE SB0, 0x1 ;  /* 0x000080400000791a */ /* 0x004fe80000000000 */
.L_x_177:
[----:B------:R-:W-:Y:S05]  /*d1e0*/  BSYNC.RECONVERGENT B0 ;  /* 0x0000000000007941 */ /* 0x000fea0003800200 */
.L_x_176:
        /* <DEDUP_REMOVED lines=17> */
[----:B------:R-:W2:Y:S02]  /*d300*/  SYNCS.PHASECHK.TRANS64.TRYWAIT P0, [R0+URZ+0x60], R106 ;  /* 0x0000606a000075a7 */ /* 0x000ea400080011ff */
[----:B--2---:R-:W-:Y:S05]  /*d310*/  @!P0 BRA `(.L_x_182) ;  /* 0x0000001c00a88947 */ /* 0x004fea0003800000 */
.L_x_181:
[----:B------:R-:W-:Y:S05]  /*d320*/  BSYNC B0 ;  /* 0x0000000000007941 */ /* 0x000fea0003800000 */
.L_x_180:
[----:B------:R-:W-:Y:S11]  /*d330*/  ISETP.NE.AND P0, PT, R71, RZ, PT ;  /* 0x000000ff4700720c */ /* 0x000ff60003f05270 */
[----:B------:R-:W-:Y:S02]  /*d340*/  @!UPT UIADD3 URZ, UPT, UPT, URZ, URZ, URZ ;  /* 0x000000fffffff290 */ /* 0x000fe4000fffe0ff */
[----:B------:R3:W4:Y:S04]  /*d350*/  @P0 LDS.128 R60, [R68+UR50+0x200] ;  /* 0x00020032443c0984 */ /* 0x0007280008000c00 */
[----:B------:R3:W1:Y:S04]  /*d360*/  @P0 LDS.128 R72, [R68+UR50+0xa00] ;  /* 0x000a003244480984 */ /* 0x0006680008000c00 */
[----:B------:R3:W1:Y:S04]  /*d370*/  @P0 LDS.128 R64, [R2+0x200] ;  /* 0x0002000002400984 */ /* 0x0006680000000c00 */
[----:B------:R3:W1:Y:S02]  /*d380*/  @P0 LDS.128 R76, [R2+0xa00] ;  /* 0x000a0000024c0984 */ /* 0x0006640000000c00 */
.L_x_179:
[----:B------:R-:W-:Y:S05]  /*d390*/  BSYNC B1 ;  /* 0x0000000000017941 */ /* 0x000fea0003800000 */
.L_x_178:
[----:B------:R-:W-:Y:S05]  /*d3a0*/  VIADD R59, R59, 0x400030 ;  /* 0x004000303b3b7836 */ /* 0x000fea0000000000 */
[----:B--2---:R-:W-:Y:S04]  /*d3b0*/  SHF.R.U32.HI R0, RZ, 0x15, R59 ;  /* 0x00000015ff007819 */ /* 0x004fe8000001163b */
[----:B---3--:R-:W-:Y:S04]  /*d3c0*/  LOP3.LUT R2, R0, 0x3, RZ, 0xc0, !PT ;  /* 0x0000000300027812 */ /* 0x008fe800078ec0ff */
[----:B------:R-:W-:Y:S11]  /*d3d0*/  ISETP.NE.AND P0, PT, R98, R2, PT ;  /* 0x000000026200720c */ /* 0x000ff60003f05270 */
[----:B------:R-:W-:Y:S02]  /*d3e0*/  @!UPT UIADD3 URZ, UPT, UPT, URZ, URZ, URZ ;  /* 0x000000fffffff290 */ /* 0x000fe4000fffe0ff */
[----:B------:R-:W-:Y:S05]  /*d3f0*/  @P0 BRA `(.L_x_183) ;  /* 0x0000000000bc0947 */ /* 0x000fea0003800000 */
[----:B------:R-:W-:Y:S02]  /*d400*/  LOP3.LUT P0, RZ, R0, 0x3, R99, 0x48, !PT ;  /* 0x0000000300ff7812 */ /* 0x000fe40007804863 */
[----:B------:R-:W-:Y:S11]  /*d410*/  MOV R16, R59 ;  /* 0x0000003b00107202 */ /* 0x000ff60000000f00 */
[----:B------:R-:W-:Y:S05]  /*d420*/  @!P0 BRA `(.L_x_184) ;  /* 0x0000000000408947 */ /* 0x000fea0003800000 */
[----:B------:R-:W2:Y:S01]  /*d430*/  LDCU.64 UR8, c[0x4][0x70] ;  /* 0x01000e00ff0877ac */ /* 0x000ea20008000a00 */
[----:B------:R-:W-:Y:S01]  /*d440*/  MOV R15, 0x0 ;  /* 0x00000000000f7802 */ /* 0x000fe20000000f00 */
[----:B------:R-:W-:Y:S02]  /*d450*/  HFMA2 R12, -RZ, RZ, 0, 5.9604644775390625e-08 ;  /* 0x00000001ff0c7431 */ /* 0x000fe400000001ff */
[----:B------:R-:W-:Y:S02]  /*d460*/  IMAD.MOV.U32 R8, RZ, RZ, 0x192 ;  /* 0x00000192ff087424 */ /* 0x000fe400078e00ff */
[----:B------:R-:W-:Y:S01]  /*d470*/  IMAD.MOV.U32 R13, RZ, RZ, RZ ;  /* 0x000000ffff0d7224 */ /* 0x000fe200078e00ff */
[----:B------:R-:W3:Y:S01]  /*d480*/  LDCU.64 UR6, c[0x4][0x78] ;  /* 0x01000f00ff0677ac */ /* 0x000ee20008000a00 */
[----:B------:R-:W1:Y:S01]  /*d490*/  LDC.64 R14, c[0x4][R15] ;  /* 0x010000000f0e7b82 */ /* 0x000e620000000a00 */
[----:B------:R-:W5:Y:S01]  /*d4a0*/  LDCU.64 UR4, c[0x4][0x10] ;  /* 0x01000200ff0477ac */ /* 0x000f620008000a00 */
[----:B--2---:R-:W-:Y:S01]  /*d4b0*/  MOV R5, UR9 ;  /* 0x0000000900057c02 */ /* 0x004fe20008000f00 */
[----:B------:R-:W-:Y:S01]  /*d4c0*/  IMAD.U32 R4, RZ, RZ, UR8 ;  /* 0x00000008ff047e24 */ /* 0x000fe2000f8e00ff */
[----:B---3--:R-:W-:Y:S01]  /*d4d0*/  MOV R7, UR7 ;  /* 0x0000000700077c02 */ /* 0x008fe20008000f00 */
[----:B------:R-:W-:Y:S01]  /*d4e0*/  IMAD.U32 R6, RZ, RZ, UR6 ;  /* 0x00000006ff067e24 */ /* 0x000fe2000f8e00ff */
[----:B-----5:R-:W-:Y:S01]  /*d4f0*/  MOV R11, UR5 ;  /* 0x00000005000b7c02 */ /* 0x020fe20008000f00 */
[----:B------:R-:W-:Y:S02]  /*d500*/  IMAD.U32 R10, RZ, RZ, UR4 ;  /* 0x00000004ff0a7e24 */ /* 0x000fe4000f8e00ff */
[----:B-1----:R-:W-:Y:S07]  /*d510*/  LEPC R20, `(.L_x_184) ;  /* 0x000000001014794e */ /* 0x002fee0000000000 */
[----:B----4-:R-:W-:Y:S05]  /*d520*/  CALL.ABS.NOINC R14 ;  /* 0x000000000e007343 */ /* 0x010fea0003c00000 */
.L_x_184:
[----:B------:R-:W-:Y:S05]  /*d530*/  WARPSYNC.ALL ;  /* 0x0000000000007948 */ /* 0x000fea0003800000 */
[C---:B------:R-:W-:Y:S01]  /*d540*/  R2UR UR4, R16.reuse ;  /* 0x00000000100472ca */ /* 0x040fe200000e0000 */
[----:B------:R-:W-:Y:S05]  /*d550*/  VIADD R0, R16, 0x40 ;  /* 0x0000004010007836 */ /* 0x000fea0000000000 */
[----:B------:R-:W-:Y:S04]  /*d560*/  SHF.R.U32.HI R0, RZ, 0x15, R0 ;  /* 0x00000015ff007819 */ /* 0x000fe80000011600 */
[----:B------:R-:W-:Y:S03]  /*d570*/  LOP3.LUT P0, RZ, R0, 0x3, R99, 0x48, !PT ;  /* 0x0000000300ff7812 */ /* 0x000fe60007804863 */
[----:B------:R-:W2:Y:S10]  /*d580*/  LDTM.x16 R24, tmem[UR4] ;  /* 0x00000004001879ee */ /* 0x000eb40008240000 */
[----:B--2---:R-:W-:Y:S05]  /*d590*/  @!P0 BRA `(.L_x_185) ;  /* 0x0000000000408947 */ /* 0x004fea0003800000 */
        /* <DEDUP_REMOVED lines=16> */
.L_x_185:
[----:B------:R-:W-:Y:S05]  /*d6a0*/  WARPSYNC.ALL ;  /* 0x0000000000007948 */ /* 0x000fea0003800000 */
[----:B------:R-:W-:Y:S11]  /*d6b0*/  R2UR UR4, R16 ;  /* 0x00000000100472ca */ /* 0x000ff600000e0000 */
[----:B------:R-:W-:Y:S02]  /*d6c0*/  @!UPT UIADD3 URZ, UPT, UPT, URZ, URZ, URZ ;  /* 0x000000fffffff290 */ /* 0x000fe4000fffe0ff */
[----:B------:R-:W2:Y:S02]  /*d6d0*/  LDTM.x16 R4, tmem[UR4+0x40] ;  /* 0x00004004000479ee */ /* 0x000ea40008240000 */
[----:B--2---:R-:W-:Y:S01]  /*d6e0*/  NOP ;  /* 0x0000000000007918 */ /* 0x004fe20000000000 */
.L_x_183:
[----:B------:R-:W-:Y:S01]  /*d6f0*/  ISETP.NE.AND P1, PT, R98, R2, PT ;  /* 0x000000026200720c */ /* 0x000fe20003f25270 */
[----:B------:R-:W-:Y:S05]  /*d700*/  WARPSYNC.ALL ;  /* 0x0000000000007948 */ /* 0x000fea0003800000 */
[C---:B----4-:R-:W-:Y:S01]  /*d710*/  SHF.L.U32 R3, R60.reuse, 0x10, RZ ;  /* 0x000000103c037819 */ /* 0x050fe200000006ff */
[----:B------:R-:W-:Y:S01]  /*d720*/  NOP ;  /* 0x0000000000007918 */ /* 0x000fe20000000000 */
[----:B------:R-:W-:Y:S01]  /*d730*/  LOP3.LUT R40, R60, 0xffff0000, RZ, 0xc0, !PT ;  /* 0xffff00003c287812 */ /* 0x000fe200078ec0ff */
[C---:B------:R-:W-:Y:S01]  /*d740*/  FMUL R0, R52.reuse, R24 ;  /* 0x0000001834007220 */ /* 0x040fe20000400000 */
[C---:B------:R-:W-:Y:S01]  /*d750*/  SHF.L.U32 R41, R61.reuse, 0x10, RZ ;  /* 0x000000103d297819 */ /* 0x040fe200000006ff */
[----:B------:R-:W-:Y:S01]  /*d760*/  FMUL R2, R52, R25 ;  /* 0x0000001934027220 */ /* 0x000fe20000400000 */
[----:B------:R-:W-:Y:S01]  /*d770*/  LOP3.LUT R42, R61, 0xffff0000, RZ, 0xc0, !PT ;  /* 0xffff00003d2a7812 */ /* 0x000fe200078ec0ff */
[C---:B------:R-:W-:Y:S01]  /*d780*/  FFMA R0, R53.reuse, R3, R0 ;  /* 0x0000000335007223 */ /* 0x040fe20000000000 */
[----:B------:R-:W-:Y:S01]  /*d790*/  R2UR UR4, R58 ;  /* 0x000000003a0472ca */ /* 0x000fe200000e0000 */
[----:B------:R-:W-:Y:S01]  /*d7a0*/  FFMA R2, R53, R40, R2 ;  /* 0x0000002835027223 */ /* 0x000fe20000000002 */
[----:B------:R-:W-:Y:S01]  /*d7b0*/  SHF.L.U32 R54, R62, 0x10, RZ ;  /* 0x000000103e367819 */ /* 0x000fe200000006ff */
[----:B-1----:R-:W-:Y:S01]  /*d7c0*/  FMUL R20, R52, R4 ;  /* 0x0000000434147220 */ /* 0x002fe20000400000 */
[----:B------:R-:W-:Y:S01]  /*d7d0*/  LOP3.LUT R55, R62, 0xffff0000, RZ, 0xc0, !PT ;  /* 0xffff00003e377812 */ /* 0x000fe200078ec0ff */
[----:B------:R-:W-:Y:S01]  /*d7e0*/  FMUL R3, R52, R26 ;  /* 0x0000001a34037220 */ /* 0x000fe20000400000 */
[----:B------:R-:W-:Y:S01]  /*d7f0*/  F2FP.BF16.F32.PACK_AB R108, R2, R0 ;  /* 0x00000000026c723e */ /* 0x000fe200000010ff */
[----:B------:R-:W-:Y:S01]  /*d800*/  FMUL R4, R52, R27 ;  /* 0x0000001b34047220 */ /* 0x000fe20000400000 */
[----:B------:R-:W-:Y:S01]  /*d810*/  SHF.L.U32 R56, R63, 0x10, RZ ;  /* 0x000000103f387819 */ /* 0x000fe200000006ff */
[----:B------:R-:W-:Y:S01]  /*d820*/  FFMA R3, R53, R41, R3 ;  /* 0x0000002935037223 */ /* 0x000fe20000000003 */
[----:B------:R-:W-:Y:S01]  /*d830*/  LOP3.LUT R57, R63, 0xffff0000, RZ, 0xc0, !PT ;  /* 0xffff00003f397812 */ /* 0x000fe200078ec0ff */
[----:B------:R-:W-:Y:S01]  /*d840*/  FFMA R4, R53, R42, R4 ;  /* 0x0000002a35047223 */ /* 0x000fe20000000004 */
[----:B------:R-:W-:Y:S01]  /*d850*/  SHF.L.U32 R58, R64, 0x10, RZ ;  /* 0x00000010403a7819 */ /* 0x000fe200000006ff */
[----:B------:R-:W-:Y:S01]  /*d860*/  FMUL R0, R52, R28 ;  /* 0x0000001c34007220 */ /* 0x000fe20000400000 */
[----:B------:R-:W-:Y:S01]  /*d870*/  LOP3.LUT R59, R64, 0xffff0000, RZ, 0xc0, !PT ;  /* 0xffff0000403b7812 */ /* 0x000fe200078ec0ff */
[----:B------:R-:W-:Y:S01]  /*d880*/  FMUL R2, R52, R29 ;  /* 0x0000001d34027220 */ /* 0x000fe20000400000 */
[----:B------:R-:W-:Y:S01]  /*d890*/  F2FP.BF16.F32.PACK_AB R109, R4, R3 ;  /* 0x00000003046d723e */ /* 0x000fe200000010ff */
[C---:B------:R-:W-:Y:S01]  /*d8a0*/  FMUL R21, R52.reuse, R5 ;  /* 0x0000000534157220 */ /* 0x040fe20000400000 */
[C---:B------:R-:W-:Y:S01]  /*d8b0*/  SHF.L.U32 R60, R65.reuse, 0x10, RZ ;  /* 0x00000010413c7819 */ /* 0x040fe200000006ff */
[C---:B------:R-:W-:Y:S01]  /*d8c0*/  FMUL R5, R52.reuse, R30 ;  /* 0x0000001e34057220 */ /* 0x040fe20000400000 */
[----:B------:R-:W-:Y:S01]  /*d8d0*/  LOP3.LUT R61, R65, 0xffff0000, RZ, 0xc0, !PT ;  /* 0xffff0000413d7812 */ /* 0x000fe200078ec0ff */
[----:B------:R-:W-:Y:S01]  /*d8e0*/  FMUL R22, R52, R6 ;  /* 0x0000000634167220 */ /* 0x000fe20000400000 */
[----:B------:R-:W-:Y:S01]  /*d8f0*/  SHF.L.U32 R62, R66, 0x10, RZ ;  /* 0x00000010423e7819 */ /* 0x000fe200000006ff */
        /* <DEDUP_REMOVED lines=10> */
[----:B------:R-:W-:Y:S01]  /*d9a0*/  FMUL R3, R52, R33 ;  /* 0x0000002134037220 */ /* 0x000fe20000400000 */
[----:B------:R-:W-:Y:S01]  /*d9b0*/  F2FP.BF16.F32.PACK_AB R110, R2, R0 ;  /* 0x00000000026e723e */ /* 0x000fe200000010ff */
[----:B------:R-:W-:Y:S01]  /*d9c0*/  FFMA R5, R53, R56, R5 ;  /* 0x0000003835057223 */ /* 0x000fe20000000005 */
[----:B------:R-:W-:Y:S01]  /*d9d0*/  SHF.L.U32 R68, R73, 0x10, RZ ;  /* 0x0000001049447819 */ /* 0x000fe200000006ff */
[----:B------:R-:W-:Y:S01]  /*d9e0*/  FFMA R6, R53, R57, R6 ;  /* 0x0000003935067223 */ /* 0x000fe20000000006 */
[----:B------:R-:W-:Y:S01]  /*d9f0*/  LOP3.LUT R69, R73, 0xffff0000, RZ, 0xc0, !PT ;  /* 0xffff000049457812 */ /* 0x000fe200078ec0ff */
[C---:B------:R-:W-:Y:S01]  /*da00*/  FFMA R7, R53.reuse, R58, R7 ;  /* 0x0000003a35077223 */ /* 0x040fe20000000007 */
[----:B------:R-:W-:Y:S01]  /*da10*/  SHF.L.U32 R70, R74, 0x10, RZ ;  /* 0x000000104a467819 */ /* 0x000fe200000006ff */
[----:B------:R-:W-:Y:S01]  /*da20*/  UIADD3 UR4, UPT, UPT, UR4, 0xe0, URZ ;  /* 0x000000e004047890 */ /* 0x000fe2000fffe0ff */
[----:B------:R-:W-:Y:S01]  /*da30*/  F2FP.BF16.F32.PACK_AB R111, R6, R5 ;  /* 0x00000005066f723e */ /* 0x000fe200000010ff */
[----:B------:R-:W-:Y:S01]  /*da40*/  FFMA R3, R53, R59, R3 ;  /* 0x0000003b35037223 */ /* 0x000fe20000000003 */
[----:B------:R-:W-:Y:S01]  /*da50*/  LOP3.LUT R71, R74, 0xffff0000, RZ, 0xc0, !PT ;  /* 0xffff00004a477812 */ /* 0x000fe200078ec0ff */
[C---:B------:R-:W-:Y:S01]  /*da60*/  FMUL R0, R52.reuse, R34 ;  /* 0x0000002234007220 */ /* 0x040fe20000400000 */
[----:B------:R-:W-:Y:S01]  /*da70*/  SHF.L.U32 R72, R75, 0x10, RZ ;  /* 0x000000104b487819 */ /* 0x000fe200000006ff */
[C---:B------:R-:W-:Y:S01]  /*da80*/  FMUL R2, R52.reuse, R35 ;  /* 0x0000002334027220 */ /* 0x040fe20000400000 */
[----:B------:R-:W-:Y:S01]  /*da90*/  UPRMT UR4, UR37, 0x654, UR4 ;  /* 0x0000065425047896 */ /* 0x000fe20008000004 */
[C---:B------:R-:W-:Y:S01]  /*daa0*/  FMUL R4, R52.reuse, R36 ;  /* 0x0000002434047220 */ /* 0x040fe20000400000 */
[C---:B------:R-:W-:Y:S01]  /*dab0*/  FMUL R5, R52.reuse, R37 ;  /* 0x0000002534057220 */ /* 0x040fe20000400000 */
[----:B------:R-:W-:Y:S01]  /*dac0*/  F2FP.BF16.F32.PACK_AB R28, R3, R7 ;  /* 0x00000007031c723e */ /* 0x000fe200000010ff */
[C---:B------:R-:W-:Y:S01]  /*dad0*/  FFMA R0, R53.reuse, R60, R0 ;  /* 0x0000003c35007223 */ /* 0x040fe20000000000 */
[C---:B------:R-:W-:Y:S01]  /*dae0*/  FMUL R6, R52.reuse, R38 ;  /* 0x0000002634067220 */ /* 0x040fe20000400000 */
[C---:B------:R-:W-:Y:S01]  /*daf0*/  FFMA R2, R53.reuse, R61, R2 ;  /* 0x0000003d35027223 */ /* 0x040fe20000000002 */
[C---:B------:R-:W-:Y:S01]  /*db00*/  FMUL R3, R52.reuse, R39 ;  /* 0x0000002734037220 */ /* 0x040fe20000400000 */
[C---:B------:R-:W-:Y:S01]  /*db10*/  FFMA R4, R53.reuse, R62, R4 ;  /* 0x0000003e35047223 */ /* 0x040fe20000000004 */
[C---:B------:R-:W-:Y:S01]  /*db20*/  FFMA R5, R53.reuse, R63, R5 ;  /* 0x0000003f35057223 */ /* 0x040fe20000000005 */
[C---:B------:R-:W-:Y:S01]  /*db30*/  FFMA R6, R53.reuse, R64, R6 ;  /* 0x0000004035067223 */ /* 0x040fe20000000006 */
[C---:B------:R-:W-:Y:S01]  /*db40*/  FFMA R3, R53.reuse, R65, R3 ;  /* 0x0000004135037223 */ /* 0x040fe20000000003 */
[----:B------:R-:W-:Y:S01]  /*db50*/  FFMA R20, R53, R66, R20 ;  /* 0x0000004235147223 */ /* 0x000fe20000000014 */
[----:B------:R-:W-:Y:S01]  /*db60*/  FMUL R8, R52, R8 ;  /* 0x0000000834087220 */ /* 0x000fe20000400000 */
[----:B------:R-:W-:Y:S01]  /*db70*/  SYNCS.ARRIVE.TRANS64.RED.A1T0 RZ, [UR4], RZ ;  /* 0x000000ffffff79a7 */ /* 0x000fe20008100404 */
[----:B------:R1:W-:Y:S01]  /*db80*/  @!P1 STS.128 [R104+UR50+0x3200], R108 ;  /* 0x0032006c68009988 */ /* 0x0003e20008000c32 */
[----:B------:R-:W-:Y:S01]  /*db90*/  LOP3.LUT R73, R75, 0xffff0000, RZ, 0xc0, !PT ;  /* 0xffff00004b497812 */ /* 0x000fe200078ec0ff */
[C---:B------:R-:W-:Y:S01]  /*dba0*/  FFMA R21, R53.reuse, R67, R21 ;  /* 0x0000004335157223 */ /* 0x040fe20000000015 */
[----:B------:R-:W-:Y:S01]  /*dbb0*/  SHF.L.U32 R24, R76, 0x10, RZ ;  /* 0x000000104c187819 */ /* 0x000fe200000006ff */
[----:B------:R-:W-:Y:S01]  /*dbc0*/  FMUL R9, R52, R9 ;  /* 0x0000000934097220 */ /* 0x000fe20000400000 */
[----:B------:R-:W-:Y:S01]  /*dbd0*/  LOP3.LUT R25, R76, 0xffff0000, RZ, 0xc0, !PT ;  /* 0xffff00004c197812 */ /* 0x000fe200078ec0ff */
[C---:B------:R-:W-:Y:S01]  /*dbe0*/  FFMA R22, R53.reuse, R68, R22 ;  /* 0x0000004435167223 */ /* 0x040fe20000000016 */
[C---:B------:R-:W-:Y:S01]  /*dbf0*/  FMUL R10, R52.reuse, R10 ;  /* 0x0000000a340a7220 */ /* 0x040fe20000400000 */
[C---:B------:R-:W-:Y:S01]  /*dc00*/  FFMA R23, R53.reuse, R69, R23 ;  /* 0x0000004535177223 */ /* 0x040fe20000000017 */
[----:B------:R-:W-:Y:S01]  /*dc10*/  FMUL R11, R52, R11 ;  /* 0x0000000b340b7220 */ /* 0x000fe20000400000 */
[----:B------:R-:W-:Y:S01]  /*dc20*/  F2FP.BF16.F32.PACK_AB R29, R2, R0 ;  /* 0x00000000021d723e */ /* 0x000fe200000010ff */
[----:B------:R-:W-:Y:S01]  /*dc30*/  FFMA R8, R53, R70, R8 ;  /* 0x0000004635087223 */ /* 0x000fe20000000008 */
[----:B------:R-:W-:Y:S01]  /*dc40*/  F2FP.BF16.F32.PACK_AB R30, R5, R4 ;  /* 0x00000004051e723e */ /* 0x000fe200000010ff */
[C---:B------:R-:W-:Y:S01]  /*dc50*/  FMUL R12, R52.reuse, R12 ;  /* 0x0000000c340c7220 */ /* 0x040fe20000400000 */
[----:B------:R-:W-:Y:S01]  /*dc60*/  F2FP.BF16.F32.PACK_AB R31, R3, R6 ;  /* 0x00000006031f723e */ /* 0x000fe200000010ff */
[----:B------:R-:W-:Y:S01]  /*dc70*/  FFMA R9, R53, R71, R9 ;  /* 0x0000004735097223 */ /* 0x000fe20000000009 */
[C---:B------:R-:W-:Y:S01]  /*dc80*/  FMUL R13, R52.reuse, R13 ;  /* 0x0000000d340d7220 */ /* 0x040fe20000400000 */
[----:B------:R-:W-:Y:S01]  /*dc90*/  SHF.L.U32 R26, R77, 0x10, RZ ;  /* 0x000000104d1a7819 */ /* 0x000fe200000006ff */
[----:B------:R-:W-:Y:S01]  /*dca0*/  FFMA R10, R53, R72, R10 ;  /* 0x00000048350a7223 */ /* 0x000fe2000000000a */
[----:B------:R1:W-:Y:S01]  /*dcb0*/  @!P1 STS.128 [R103+0x3200], R28 ;  /* 0x0032001c67009388 */ /* 0x0003e20000000c00 */
[C---:B------:R-:W-:Y:S01]  /*dcc0*/  FMUL R14, R52.reuse, R14 ;  /* 0x0000000e340e7220 */ /* 0x040fe20000400000 */
[----:B------:R-:W-:Y:S01]  /*dcd0*/  LOP3.LUT R27, R77, 0xffff0000, RZ, 0xc0, !PT ;  /* 0xffff00004d1b7812 */ /* 0x000fe200078ec0ff */
[C---:B------:R-:W-:Y:S01]  /*dce0*/  FFMA R11, R53.reuse, R73, R11 ;  /* 0x00000049350b7223 */ /* 0x040fe2000000000b */
[----:B------:R-:W-:Y:S01]  /*dcf0*/  FMUL R15, R52, R15 ;  /* 0x0000000f340f7220 */ /* 0x000fe20000400000 */
[----:B------:R-:W-:Y:S01]  /*dd00*/  SHF.L.U32 R40, R78, 0x10, RZ ;  /* 0x000000104e287819 */ /* 0x000fe200000006ff */
[C---:B------:R-:W-:Y:S01]  /*dd10*/  FFMA R12, R53.reuse, R24, R12 ;  /* 0x00000018350c7223 */ /* 0x040fe2000000000c */
[----:B------:R-:W-:Y:S01]  /*dd20*/  FMUL R16, R52, R16 ;  /* 0x0000001034107220 */ /* 0x000fe20000400000 */
[----:B------:R-:W-:Y:S01]  /*dd30*/  LOP3.LUT R74, R78, 0xffff0000, RZ, 0xc0, !PT ;  /* 0xffff00004e4a7812 */ /* 0x000fe200078ec0ff */
[----:B------:R-:W-:Y:S01]  /*dd40*/  FFMA R13, R53, R25, R13 ;  /* 0x00000019350d7223 */ /* 0x000fe2000000000d */
[C---:B------:R-:W-:Y:S01]  /*dd50*/  FMUL R17, R52.reuse, R17 ;  /* 0x0000001134117220 */ /* 0x040fe20000400000 */
[----:B------:R-:W-:Y:S01]  /*dd60*/  SHF.L.U32 R75, R79, 0x10, RZ ;  /* 0x000000104f4b7819 */ /* 0x000fe200000006ff */
[----:B------:R-:W-:Y:S01]  /*dd70*/  FFMA R14, R53, R26, R14 ;  /* 0x0000001a350e7223 */ /* 0x000fe2000000000e */
[----:B------:R-:W-:Y:S01]  /*dd80*/  F2FP.BF16.F32.PACK_AB R20, R21, R20 ;  /* 0x000000141514723e */ /* 0x000fe200000010ff */
[C---:B------:R-:W-:Y:S01]  /*dd90*/  FMUL R18, R52.reuse, R18 ;  /* 0x0000001234127220 */ /* 0x040fe20000400000 */
[----:B------:R-:W-:Y:S01]  /*dda0*/  LOP3.LUT R76, R79, 0xffff0000, RZ, 0xc0, !PT ;  /* 0xffff00004f4c7812 */ /* 0x000fe200078ec0ff */
[----:B------:R-:W-:Y:S01]  /*ddb0*/  FFMA R15, R53, R27, R15 ;  /* 0x0000001b350f7223 */ /* 0x000fe2000000000f */
[----:B------:R-:W-:Y:S01]  /*ddc0*/  F2FP.BF16.F32.PACK_AB R21, R23, R22 ;  /* 0x000000161715723e */ /* 0x000fe200000010ff */
[----:B------:R-:W-:Y:S01]  /*ddd0*/  FMUL R19, R52, R19 ;  /* 0x0000001334137220 */ /* 0x000fe20000400000 */
[----:B------:R-:W-:Y:S01]  /*dde0*/  F2FP.BF16.F32.PACK_AB R22, R9, R8 ;  /* 0x000000080916723e */ /* 0x000fe200000010ff */
[----:B------:R-:W-:Y:S01]  /*ddf0*/  FFMA R16, R53, R40, R16 ;  /* 0x0000002835107223 */ /* 0x000fe20000000010 */
[----:B------:R-:W-:Y:S01]  /*de00*/  F2FP.BF16.F32.PACK_AB R23, R11, R10 ;  /* 0x0000000a0b17723e */ /* 0x000fe200000010ff */
[C---:B------:R-:W-:Y:S01]  /*de10*/  FFMA R17, R53.reuse, R74, R17 ;  /* 0x0000004a35117223 */ /* 0x040fe20000000011 */
[C---:B------:R-:W-:Y:S01]  /*de20*/  FFMA R18, R53.reuse, R75, R18 ;  /* 0x0000004b35127223 */ /* 0x040fe20000000012 */
[----:B------:R-:W-:Y:S01]  /*de30*/  FFMA R19, R53, R76, R19 ;  /* 0x0000004c35137223 */ /* 0x000fe20000000013 */
[----:B------:R-:W-:Y:S01]  /*de40*/  F2FP.BF16.F32.PACK_AB R12, R13, R12 ;  /* 0x0000000c0d0c723e */ /* 0x000fe200000010ff */
[----:B------:R1:W-:Y:S01]  /*de50*/  @!P1 STS.128 [R104+UR50+0x3a00], R20 ;  /* 0x003a001468009988 */ /* 0x0003e20008000c32 */
[----:B------:R-:W-:Y:S01]  /*de60*/  F2FP.BF16.F32.PACK_AB R13, R15, R14 ;  /* 0x0000000e0f0d723e */ /* 0x000fe200000010ff */
[----:B------:R-:W-:Y:S01]  /*de70*/  BSSY.RECONVERGENT B0, `(.L_x_186) ;  /* 0x000001a000007945 */ /* 0x000fe20003800200 */
[----:B------:R-:W-:Y:S02]  /*de80*/  F2FP.BF16.F32.PACK_AB R14, R17, R16 ;  /* 0x00000010110e723e */ /* 0x000fe400000010ff */
[----:B------:R-:W-:Y:S02]  /*de90*/  F2FP.BF16.F32.PACK_AB R15, R19, R18 ;  /* 0x00000012130f723e */ /* 0x000fe400000010ff */
[----:B------:R-:W-:Y:S03]  /*dea0*/  ISETP.NE.AND P0, PT, R98, RZ, PT ;  /* 0x000000ff6200720c */ /* 0x000fe60003f05270 */
[----:B------:R1:W-:Y:S01]  /*deb0*/  @!P1 STS.128 [R103+0x3a00], R12 ;  /* 0x003a000c67009388 */ /* 0x0003e20000000c00 */
[----:B------:R-:W-:Y:S01]  /*dec0*/  @!PT LDS RZ, [RZ] ;  /* 0x00000000fffff984 */ /* 0x000fe20000000800 */
[----:B------:R-:W-:Y:S01]  /*ded0*/  @!PT LDS RZ, [RZ] ;  /* 0x00000000fffff984 */ /* 0x000fe20000000800 */
[----:B------:R-:W-:Y:S01]  /*dee0*/  @!PT LDS RZ, [RZ] ;  /* 0x00000000fffff984 */ /* 0x000fe20000000800 */
[----:B------:R-:W-:Y:S01]  /*def0*/  @!PT LDS RZ, [RZ] ;  /* 0x00000000fffff984 */ /* 0x000fe20000000800 */
[----:B------:R2:W-:Y:S07]  /*df00*/  MEMBAR.ALL.CTA ;  /* 0x0000000000007992 */ /* 0x0005ee0000008000 */
[----:B--2---:R-:W2:Y:S02]  /*df10*/  FENCE.VIEW.ASYNC.S ;  /* 0x00000000000073c6 */ /* 0x004ea40000000000 */
        /* <DEDUP_REMOVED lines=15> */
.L_x_187:
[----:B------:R-:W-:Y:S05]  /*e010*/  BSYNC.RECONVERGENT B0 ;  /* 0x0000000000007941 */ /* 0x000fea0003800200 */
.L_x_186:
[----:B------:R-:W-:Y:S01]  /*e020*/  BAR.SYNC.DEFER_BLOCKING 0x1, 0x80 ;  /* 0x0042000000007b1d */ /* 0x000fe20000010000 */
[----:B------:R-:W-:Y:S01]  /*e030*/  UISETP.NE.AND UP0, UPT, UR51, -0x8, UPT ;  /* 0xfffffff83300788c */ /* 0x000fe2000bf05270 */
[----:B------:R-:W-:Y:S08]  /*e040*/  IADD3 R94, PT, PT, R94, 0x1, RZ ;  /* 0x000000015e5e7810 */ /* 0x000ff00007ffe0ff */
[----:B------:R-:W-:Y:S05]  /*e050*/  BRA.U !UP0, `(.L_x_188) ;  /* 0x0000000108287547 */ /* 0x000fea000b800000 */
[----:B------:R-:W-:Y:S01]  /*e060*/  ISETP.NE.AND P0, PT, R105, RZ, PT ;  /* 0x000000ff6900720c */ /* 0x000fe20003f05270 */
[----:B------:R-:W-:Y:S01]  /*e070*/  IMAD.U32 R2, RZ, RZ, UR57 ;  /* 0x00000039ff027e24 */ /* 0x000fe2000f8e00ff */
[----:B------:R-:W-:Y:S01]  /*e080*/  UIADD3 UR57, UPT, UPT, UR57, 0x1, URZ ;  /* 0x0000000139397890 */ /* 0x000fe2000fffe0ff */
[----:B------:R-:W-:Y:S03]  /*e090*/  IMAD.U32 R0, RZ, RZ, UR37 ;  /* 0x00000025ff007e24 */ /* 0x000fe6000f8e00ff */
[----:B------:R-:W-:Y:S04]  /*e0a0*/  UISETP.NE.AND UP0, UPT, UR57, 0x4, UPT ;  /* 0x000000043900788c */ /* 0x000fe8000bf05270 */
[----:B------:R-:W-:Y:S03]  /*e0b0*/  USEL UR57, UR57, URZ, UP0 ;  /* 0x000000ff39397287 */ /* 0x000fe60008000000 */
[----:B------:R-:W-:Y:S05]  /*e0c0*/  @P0 LEA R2, R2, UR50, 0x3 ;  /* 0x0000003202020c11 */ /* 0x000fea000f8e18ff */
[----:B------:R-:W-:Y:S05]  /*e0d0*/  @P0 VIADD R2, R2, 0x80 ;  /* 0x0000008002020836 */ /* 0x000fea0000000000 */
[----:B------:R-:W-:Y:S04]  /*e0e0*/  @P0 PRMT R0, R0, 0x654, R2 ;  /* 0x0000065400000816 */ /* 0x000fe80000000002 */
[----:B------:R2:W-:Y:S03]  /*e0f0*/  @P0 SYNCS.ARRIVE.TRANS64.RED.A1T0 RZ, [R0+URZ], RZ ;  /* 0x000000ff00ff09a7 */ /* 0x0005e600081004ff */
.L_x_188:
[----:B------:R-:W-:Y:S01]  /*e100*/  ISETP.NE.AND P2, PT, R100, RZ, PT ;  /* 0x000000ff6400720c */ /* 0x000fe20003f45270 */
[----:B------:R-:W-:Y:S01]  /*e110*/  VIADD R2, R50, UR38 ;  /* 0x0000002632027c36 */ /* 0x000fe20008000000 */
[----:B------:R-:W-:Y:S01]  /*e120*/  ISETP.NE.AND P0, PT, R102, 0x2, PT ;  /* 0x000000026600780c */ /* 0x000fe20003f05270 */
[----:B--2---:R-:W-:Y:S01]  /*e130*/  VIADD R0, R51, UR39 ;  /* 0x0000002733007c36 */ /* 0x004fe20008000000 */
[----:B------:R-:W-:Y:S01]  /*e140*/  ISETP.NE.AND P1, PT, R94, 0x2, PT ;  /* 0x000000025e00780c */ /* 0x000fe20003f25270 */
[----:B------:R-:W-:Y:S01]  /*e150*/  UIADD3 UR51, UPT, UPT, UR51, 0x8, URZ ;  /* 0x0000000833337890 */ /* 0x000fe2000fffe0ff */
[----:B------:R-:W-:Y:S02]  /*e160*/  R2UR UR12, R2 ;  /* 0x00000000020c72ca */ /* 0x000fe400000e0000 */
[----:B------:R-:W-:Y:S02]  /*e170*/  R2UR UR20, R0 ;  /* 0x00000000001472ca */ /* 0x000fe400000e0000 */
[----:B------:R-:W-:Y:S02]  /*e180*/  SEL R2, RZ, 0x1, P0 ;  /* 0x00000001ff027807 */ /* 0x000fe40000000000 */
[----:B------:R-:W-:Y:S02]  /*e190*/  SEL R0, RZ, 0x1, P1 ;  /* 0x00000001ff007807 */ /* 0x000fe40000800000 */
[----:B------:R-:W-:Y:S02]  /*e1a0*/  @P2 R2UR UR36, R91 ;  /* 0x000000005b2422ca */ /* 0x000fe400000e0000 */
[----:B------:R-:W-:Y:S02]  /*e1b0*/  LOP3.LUT R92, R92, R2, RZ, 0x3c, !PT ;  /* 0x000000025c5c7212 */ /* 0x000fe400078e3cff */
[----:B------:R-:W-:Y:S02]  /*e1c0*/  LOP3.LUT R93, R93, R0, RZ, 0x3c, !PT ;  /* 0x000000005d5d7212 */ /* 0x000fe400078e3cff */
[----:B------:R-:W-:Y:S02]  /*e1d0*/  SEL R102, R102, RZ, P0 ;  /* 0x000000ff66667207 */ /* 0x000fe40000000000 */
[----:B------:R-:W-:Y:S01]  /*e1e0*/  SEL R94, R94, RZ, P1 ;  /* 0x000000ff5e5e7207 */ /* 0x000fe20000800000 */
[----:B------:R-:W-:Y:S06]  /*e1f0*/  @P2 BRA `(.L_x_189) ;  /* 0xffffff7c00202947 */ /* 0x000fec000383ffff */
[----:B------:R-:W-:-:S09]  /*e200*/  UISETP.NE.AND UP0, UPT, UR56, URZ, UPT ;  /* 0x000000ff3800728c */ /* 0x000fd2000bf05270 */
[----:B------:R-:W-:Y:S05]  /*e210*/  BRA.U !UP0, `(.L_x_190) ;  /* 0x0000000108487547 */ /* 0x000fea000b800000 */
[----:B------:R-:W2:Y:S02]  /*e220*/  LDCU.64 UR4, c[0x0][0xc90] ;  /* 0x00019200ff0477ac */ /* 0x000ea40008000a00 */
[----:B--2---:R-:W-:-:S04]  /*e230*/  UISETP.NE.U32.AND UP0, UPT, UR4, URZ, UPT ;  /* 0x000000ff0400728c */ /* 0x004fc8000bf05070 */
[----:B------:R-:W-:-:S09]  /*e240*/  UISETP.NE.AND.EX UP0, UPT, UR5, URZ, UPT, UP0 ;  /* 0x000000ff0500728c */ /* 0x000fd2000bf05300 */
[----:B------:R-:W-:Y:S05]  /*e250*/  BRA.U UP0, `(.L_x_191) ;  /* 0x00000001000c7547 */ /* 0x000fea000b800000 */
[----:B------:R-:W-:-:S13]  /*e260*/  FSETP.NEU.AND P0, PT, R53, RZ, PT ;  /* 0x000000ff3500720b */ /* 0x000fda0003f0d000 */
[----:B------:R-:W-:Y:S05]  /*e270*/  @!P0 EXIT ;  /* 0x000000000000894d */ /* 0x000fea0003800000 */
[----:B------:R-:W-:Y:S05]  /*e280*/  BRA `(.L_x_190) ;  /* 0x00000000002c7947 */ /* 0x000fea0003800000 */
.L_x_191:
[----:B------:R-:W-:Y:S01]  /*e290*/  ISETP.NE.AND P0, PT, R101, RZ, PT ;  /* 0x000000ff6500720c */ /* 0x000fe20003f05270 */
[----:B------:R-:W-:-:S12]  /*e2a0*/  BSSY.RECONVERGENT B0, `(.L_x_190) ;  /* 0x0000009000007945 */ /* 0x000fd80003800200 */
[----:B------:R-:W-:Y:S05]  /*e2b0*/  @P0 BRA `(.L_x_192) ;  /* 0x0000000000140947 */ /* 0x000fea0003800000 */
[----:B------:R-:W2:Y:S02]  /*e2c0*/  LDCU.64 UR4, c[0x0][0xc88] ;  /* 0x00019100ff0477ac */ /* 0x000ea40008000a00 */
[----:B--2---:R-:W-:-:S04]  /*e2d0*/  ISETP.NE.U32.AND P0, PT, RZ, UR4, PT ;  /* 0x00000004ff007c0c */ /* 0x004fc8000bf05070 */
[----:B------:R-:W-:-:S13]  /*e2e0*/  ISETP.NE.AND.EX P0, PT, RZ, UR5, PT, P0 ;  /* 0x00000005ff007c0c */ /* 0x000fda000bf05300 */
[----:B------:R-:W-:Y:S05]  /*e2f0*/  @!P0 EXIT ;  /* 0x000000000000894d */ /* 0x000fea0003800000 */
[----:B------:R-:W-:Y:S05]  /*e300*/  BRA `(.L_x_193) ;  /* 0x0000000000087947 */ /* 0x000fea0003800000 */
.L_x_192:
[----:B------:R-:W-:-:S13]  /*e310*/  FSETP.NEU.AND P0, PT, R53, RZ, PT ;  /* 0x000000ff3500720b */ /* 0x000fda0003f0d000 */
[----:B------:R-:W-:Y:S05]  /*e320*/  @!P0 EXIT ;  /* 0x000000000000894d */ /* 0x000fea0003800000 */
.L_x_193:
[----:B------:R-:W-:Y:S05]  /*e330*/  BSYNC.RECONVERGENT B0 ;  /* 0x0000000000007941 */ /* 0x000fea0003800200 */
.L_x_190:
[----:B------:R-:W-:Y:S01]  /*e340*/  ULEA UR4, UR57, UR50, 0x3 ;  /* 0x0000003239047291 */ /* 0x000fe2000f8e18ff */
[----:B------:R-:W-:-:S04]  /*e350*/  DEPBAR.LE SB0, 0x0 ;  /* 0x000080000000791a */ /* 0x000fc80000000000 */
[----:B------:R-:W-:-:S04]  /*e360*/  UIADD3 UR4, UPT, UPT, UR4, 0x80, URZ ;  /* 0x0000008004047890 */ /* 0x000fc8000fffe0ff */
[----:B------:R-:W-:-:S09]  /*e370*/  UPRMT UR4, UR37, 0x654, UR4 ;  /* 0x0000065425047896 */ /* 0x000fd20008000004 */
[----:B------:R-:W-:Y:S01]  /*e380*/  SYNCS.ARRIVE.TRANS64.RED.A1T0 RZ, [UR4], RZ ;  /* 0x000000ffffff79a7 */ /* 0x000fe20008100404 */
[----:B------:R-:W-:Y:S05]  /*e390*/  EXIT ;  /* 0x000000000000794d */ /* 0x000fea0003800000 */
.L_x_24:
[----:B--2---:R2:W1:Y:S02]  /*e3a0*/  SYNCS.PHASECHK.TRANS64.TRYWAIT P0, [R2+URZ+0x100], R3 ;  /* 0x00010003020075a7 */ /* 0x00446400080011ff */
[----:B-1----:R-:W-:Y:S05]  /*e3b0*/  @!P0 NANOSLEEP.SYNCS 0x989680 ;  /* 0x009896800000895d */ /* 0x002fea0003900000 */
[----:B------:R-:W1:Y:S02]  /*e3c0*/  @!P0 SYNCS.PHASECHK.TRANS64 P0, [R2+URZ+0x100], R3 ;  /* 0x00010003020085a7 */ /* 0x000e6400080010ff */
[----:B-1----:R-:W-:Y:S05]  /*e3d0*/  @!P0 BRA `(.L_x_24) ;  /* 0xfffffffc00f08947 */ /* 0x002fea000383ffff */
[----:B------:R-:W-:Y:S05]  /*e3e0*/  BRA `(.L_x_194) ;  /* 0xffffff3400247947 */ /* 0x000fea000383ffff */
.L_x_27:
[----:B-1----:R-:W-:-:S07]  /*e3f0*/  MOV R2, UR33 ;  /* 0x0000002100027c02 */ /* 0x002fce0008000f00 */
.L_x_195:
[----:B-1----:R1:W2:Y:S02]  /*e400*/  SYNCS.PHASECHK.TRANS64.TRYWAIT P0, [R2+URZ+0x30], R4 ;  /* 0x00003004020075a7 */ /* 0x0022a400080011ff */
[----:B--2---:R-:W-:Y:S05]  /*e410*/  @!P0 NANOSLEEP.SYNCS 0x989680 ;  /* 0x009896800000895d */ /* 0x004fea0003900000 */
[----:B------:R-:W2:Y:S02]  /*e420*/  @!P0 SYNCS.PHASECHK.TRANS64 P0, [R2+URZ+0x30], R4 ;  /* 0x00003004020085a7 */ /* 0x000ea400080010ff */
[----:B--2---:R-:W-:Y:S05]  /*e430*/  @!P0 BRA `(.L_x_195) ;  /* 0xfffffffc00f08947 */ /* 0x004fea000383ffff */
[----:B------:R-:W-:Y:S05]  /*e440*/  BRA `(.L_x_26) ;  /* 0xffffff34006c7947 */ /* 0x000fea000383ffff */
.L_x_36:
[----:B------:R-:W-:-:S07]  /*e450*/  MOV R2, UR33 ;  /* 0x0000002100027c02 */ /* 0x000fce0008000f00 */
.L_x_196:
[----:B-1----:R1:W2:Y:S02]  /*e460*/  SYNCS.PHASECHK.TRANS64.TRYWAIT P0, [R2+URZ+0x30], R4 ;  /* 0x00003004020075a7 */ /* 0x0022a400080011ff */
[----:B--2---:R-:W-:Y:S05]  /*e470*/  @!P0 NANOSLEEP.SYNCS 0x989680 ;  /* 0x009896800000895d */ /* 0x004fea0003900000 */
[----:B------:R-:W2:Y:S02]  /*e480*/  @!P0 SYNCS.PHASECHK.TRANS64 P0, [R2+URZ+0x30], R4 ;  /* 0x00003004020085a7 */ /* 0x000ea400080010ff */
[----:B--2---:R-:W-:Y:S05]  /*e490*/  @!P0 BRA `(.L_x_196) ;  /* 0xfffffffc00f08947 */ /* 0x004fea000383ffff */
[----:B------:R-:W-:Y:S05]  /*e4a0*/  BRA `(.L_x_35) ;  /* 0xffffff3800847947 */ /* 0x000fea000383ffff */
.L_x_43:
[----:B-1----:R1:W2:Y:S02]  /*e4b0*/  SYNCS.PHASECHK.TRANS64.TRYWAIT P0, [R2+URZ+0xb0], R3 ;  /* 0x0000b003020075a7 */ /* 0x0022a400080011ff */
[----:B--2---:R-:W-:Y:S05]  /*e4c0*/  @!P0 NANOSLEEP.SYNCS 0x989680 ;  /* 0x009896800000895d */ /* 0x004fea0003900000 */
[----:B------:R-:W2:Y:S02]  /*e4d0*/  @!P0 SYNCS.PHASECHK.TRANS64 P0, [R2+URZ+0xb0], R3 ;  /* 0x0000b003020085a7 */ /* 0x000ea400080010ff */
[----:B--2---:R-:W-:Y:S05]  /*e4e0*/  @!P0 BRA `(.L_x_43) ;  /* 0xfffffffc00f08947 */ /* 0x004fea000383ffff */
[----:B------:R-:W-:Y:S05]  /*e4f0*/  BRA `(.L_x_197) ;  /* 0xffffff3c007c7947 */ /* 0x000fea000383ffff */
.L_x_47:
[----:B----4-:R-:W-:-:S07]  /*e500*/  MOV R0, UR4 ;  /* 0x0000000400007c02 */ /* 0x010fce0008000f00 */
.L_x_198:
[----:B-1----:R1:W2:Y:S02]  /*e510*/  SYNCS.PHASECHK.TRANS64.TRYWAIT P0, [R0+URZ], R2 ;  /* 0x00000002000075a7 */ /* 0x0022a400080011ff */
[----:B--2---:R-:W-:Y:S05]  /*e520*/  @!P0 NANOSLEEP.SYNCS 0x989680 ;  /* 0x009896800000895d */ /* 0x004fea0003900000 */
[----:B------:R-:W2:Y:S02]  /*e530*/  @!P0 SYNCS.PHASECHK.TRANS64 P0, [R0+URZ], R2 ;  /* 0x00000002000085a7 */ /* 0x000ea400080010ff */
[----:B--2---:R-:W-:Y:S05]  /*e540*/  @!P0 BRA `(.L_x_198) ;  /* 0xfffffffc00f08947 */ /* 0x004fea000383ffff */
[----:B------:R-:W-:Y:S05]  /*e550*/  BRA `(.L_x_199) ;  /* 0xffffff4000f47947 */ /* 0x000fea000383ffff */
.L_x_48:
[----:B----4-:R-:W-:-:S07]  /*e560*/  MOV R0, UR4 ;  /* 0x0000000400007c02 */ /* 0x010fce0008000f00 */
.L_x_200:
[----:B-1----:R1:W2:Y:S02]  /*e570*/  SYNCS.PHASECHK.TRANS64.TRYWAIT P0, [R0+URZ], R3 ;  /* 0x00000003000075a7 */ /* 0x0022a400080011ff */
[----:B--2---:R-:W-:Y:S05]  /*e580*/  @!P0 NANOSLEEP.SYNCS 0x989680 ;  /* 0x009896800000895d */ /* 0x004fea0003900000 */
[----:B------:R-:W2:Y:S02]  /*e590*/  @!P0 SYNCS.PHASECHK.TRANS64 P0, [R0+URZ], R3 ;  /* 0x00000003000085a7 */ /* 0x000ea400080010ff */
[----:B--2---:R-:W-:Y:S05]  /*e5a0*/  @!P0 BRA `(.L_x_200) ;  /* 0xfffffffc00f08947 */ /* 0x004fea000383ffff */
[----:B------:R-:W-:Y:S05]  /*e5b0*/  BRA `(.L_x_201) ;  /* 0xffffff4400007947 */ /* 0x000fea000383ffff */
.L_x_49:
[----:B----4-:R-:W-:-:S07]  /*e5c0*/  MOV R0, UR4 ;  /* 0x0000000400007c02 */ /* 0x010fce0008000f00 */
.L_x_202:
[----:B-1----:R1:W2:Y:S02]  /*e5d0*/  SYNCS.PHASECHK.TRANS64.TRYWAIT P0, [R0+URZ], R3 ;  /* 0x00000003000075a7 */ /* 0x0022a400080011ff */
[----:B--2---:R-:W-:Y:S05]  /*e5e0*/  @!P0 NANOSLEEP.SYNCS 0x989680 ;  /* 0x009896800000895d */ /* 0x004fea0003900000 */
[----:B------:R-:W2:Y:S02]  /*e5f0*/  @!P0 SYNCS.PHASECHK.TRANS64 P0, [R0+URZ], R3 ;  /* 0x00000003000085a7 */ /* 0x000ea400080010ff */
[----:B--2---:R-:W-:Y:S05]  /*e600*/  @!P0 BRA `(.L_x_202) ;  /* 0xfffffffc00f08947 */ /* 0x004fea000383ffff */
[----:B------:R-:W-:Y:S05]  /*e610*/  BRA `(.L_x_203) ;  /* 0xffffff44000c7947 */ /* 0x000fea000383ffff */
.L_x_50:
[----:B----4-:R-:W-:-:S07]  /*e620*/  MOV R0, UR4 ;  /* 0x0000000400007c02 */ /* 0x010fce0008000f00 */
.L_x_204:
[----:B-1----:R1:W2:Y:S02]  /*e630*/  SYNCS.PHASECHK.TRANS64.TRYWAIT P0, [R0+URZ], R3 ;  /* 0x00000003000075a7 */ /* 0x0022a400080011ff */
[----:B--2---:R-:W-:Y:S05]  /*e640*/  @!P0 NANOSLEEP.SYNCS 0x989680 ;  /* 0x009896800000895d */ /* 0x004fea0003900000 */
[----:B------:R-:W2:Y:S02]  /*e650*/  @!P0 SYNCS.PHASECHK.TRANS64 P0, [R0+URZ], R3 ;  /* 0x00000003000085a7 */ /* 0x000ea400080010ff */
[----:B--2---:R-:W-:Y:S05]  /*e660*/  @!P0 BRA `(.L_x_204) ;  /* 0xfffffffc00f08947 */ /* 0x004fea000383ffff */
[----:B------:R-:W-:Y:S05]  /*e670*/  BRA `(.L_x_205) ;  /* 0xffffff4400187947 */ /* 0x000fea000383ffff */
.L_x_51:
[----:B----4-:R-:W-:-:S07]  /*e680*/  MOV R0, UR4 ;  /* 0x0000000400007c02 */ /* 0x010fce0008000f00 */
.L_x_206:
[----:B-1----:R1:W2:Y:S02]  /*e690*/  SYNCS.PHASECHK.TRANS64.TRYWAIT P0, [R0+URZ], R3 ;  /* 0x00000003000075a7 */ /* 0x0022a400080011ff */
[----:B--2---:R-:W-:Y:S05]  /*e6a0*/  @!P0 NANOSLEEP.SYNCS 0x989680 ;  /* 0x009896800000895d */ /* 0x004fea0003900000 */
[----:B------:R-:W2:Y:S02]  /*e6b0*/  @!P0 SYNCS.PHASECHK.TRANS64 P0, [R0+URZ], R3 ;  /* 0x00000003000085a7 */ /* 0x000ea400080010ff */
[----:B--2---:R-:W-:Y:S05]  /*e6c0*/  @!P0 BRA `(.L_x_206) ;  /* 0xfffffffc00f08947 */ /* 0x004fea000383ffff */
[----:B------:R-:W-:Y:S05]  /*e6d0*/  BRA `(.L_x_207) ;  /* 0xffffff4400247947 */ /* 0x000fea000383ffff */
.L_x_54:
[----:B--2---:R2:W3:Y:S02]  /*e6e0*/  SYNCS.PHASECHK.TRANS64.TRYWAIT P0, [R0+URZ+0xf0], R4 ;  /* 0x0000f004000075a7 */ /* 0x0044e400080011ff */
[----:B---3--:R-:W-:Y:S05]  /*e6f0*/  @!P0 NANOSLEEP.SYNCS 0x989680 ;  /* 0x009896800000895d */ /* 0x008fea0003900000 */
[----:B------:R-:W3:Y:S02]  /*e700*/  @!P0 SYNCS.PHASECHK.TRANS64 P0, [R0+URZ+0xf0], R4 ;  /* 0x0000f004000085a7 */ /* 0x000ee400080010ff */
[----:B---3--:R-:W-:Y:S05]  /*e710*/  @!P0 BRA `(.L_x_54) ;  /* 0xfffffffc00f08947 */ /* 0x008fea000383ffff */
[----:B------:R-:W-:Y:S05]  /*e720*/  BRA `(.L_x_208) ;  /* 0xffffff4400807947 */ /* 0x000fea000383ffff */
.L_x_55:
[----:B------:R-:W-:-:S07]  /*e730*/  MOV R0, UR5 ;  /* 0x0000000500007c02 */ /* 0x000fce0008000f00 */
.L_x_209:
[----:B--2---:R2:W3:Y:S02]  /*e740*/  SYNCS.PHASECHK.TRANS64.TRYWAIT P0, [R0+URZ+0xc0], R5 ;  /* 0x0000c005000075a7 */ /* 0x0044e400080011ff */
[----:B---3--:R-:W-:Y:S05]  /*e750*/  @!P0 NANOSLEEP.SYNCS 0x989680 ;  /* 0x009896800000895d */ /* 0x008fea0003900000 */
[----:B------:R-:W3:Y:S02]  /*e760*/  @!P0 SYNCS.PHASECHK.TRANS64 P0, [R0+URZ+0xc0], R5 ;  /* 0x0000c005000085a7 */ /* 0x000ee400080010ff */
[----:B---3--:R-:W-:Y:S05]  /*e770*/  @!P0 BRA `(.L_x_209) ;  /* 0xfffffffc00f08947 */ /* 0x008fea000383ffff */
[----:B------:R-:W-:Y:S05]  /*e780*/  BRA `(.L_x_210) ;  /* 0xffffff4400907947 */ /* 0x000fea000383ffff */
.L_x_56:
[----:B--2---:R2:W3:Y:S02]  /*e790*/  SYNCS.PHASECHK.TRANS64.TRYWAIT P1, [R0+URZ+0xb0], R4 ;  /* 0x0000b004000075a7 */ /* 0x0044e400080211ff */
[----:B---3--:R-:W-:Y:S05]  /*e7a0*/  @!P1 NANOSLEEP.SYNCS 0x989680 ;  /* 0x009896800000995d */ /* 0x008fea0003900000 */
[----:B------:R-:W3:Y:S02]  /*e7b0*/  @!P1 SYNCS.PHASECHK.TRANS64 P1, [R0+URZ+0xb0], R4 ;  /* 0x0000b004000095a7 */ /* 0x000ee400080210ff */
[----:B---3--:R-:W-:Y:S05]  /*e7c0*/  @!P1 BRA `(.L_x_56) ;  /* 0xfffffffc00f09947 */ /* 0x008fea000383ffff */
[----:B------:R-:W-:Y:S05]  /*e7d0*/  BRA `(.L_x_211) ;  /* 0xffffff4400c07947 */ /* 0x000fea000383ffff */
.L_x_59:
[----:B------:R-:W-:-:S07]  /*e7e0*/  MOV R0, UR5 ;  /* 0x0000000500007c02 */ /* 0x000fce0008000f00 */
.L_x_212:
[----:B--2---:R2:W3:Y:S02]  /*e7f0*/  SYNCS.PHASECHK.TRANS64.TRYWAIT P0, [R0+URZ+0xc0], R2 ;  /* 0x0000c002000075a7 */ /* 0x0044e400080011ff */
[----:B---3--:R-:W-:Y:S05]  /*e800*/  @!P0 NANOSLEEP.SYNCS 0x989680 ;  /* 0x009896800000895d */ /* 0x008fea0003900000 */
[----:B------:R-:W3:Y:S02]  /*e810*/  @!P0 SYNCS.PHASECHK.TRANS64 P0, [R0+URZ+0xc0], R2 ;  /* 0x0000c002000085a7 */ /* 0x000ee400080010ff */
[----:B---3--:R-:W-:Y:S05]  /*e820*/  @!P0 BRA `(.L_x_212) ;  /* 0xfffffffc00f08947 */ /* 0x008fea000383ffff */
[----:B------:R-:W-:Y:S05]  /*e830*/  BRA `(.L_x_58) ;  /* 0xffffff4800147947 */ /* 0x000fea000383ffff */
.L_x_66:
[----:B-1----:R1:W2:Y:S02]  /*e840*/  SYNCS.PHASECHK.TRANS64.TRYWAIT P1, [R0+URZ+0xb0], R2 ;  /* 0x0000b002000075a7 */ /* 0x0022a400080211ff */
[----:B--2---:R-:W-:Y:S05]  /*e850*/  @!P1 NANOSLEEP.SYNCS 0x989680 ;  /* 0x009896800000995d */ /* 0x004fea0003900000 */
[----:B------:R-:W2:Y:S02]  /*e860*/  @!P1 SYNCS.PHASECHK.TRANS64 P1, [R0+URZ+0xb0], R2 ;  /* 0x0000b002000095a7 */ /* 0x000ea400080210ff */
[----:B--2---:R-:W-:Y:S05]  /*e870*/  @!P1 BRA `(.L_x_66) ;  /* 0xfffffffc00f09947 */ /* 0x004fea000383ffff */
[----:B------:R-:W-:Y:S05]  /*e880*/  BRA `(.L_x_213) ;  /* 0xffffff5000287947 */ /* 0x000fea000383ffff */
.L_x_67:
[----:B------:R-:W-:-:S07]  /*e890*/  MOV R2, UR15 ;  /* 0x0000000f00027c02 */ /* 0x000fce0008000f00 */
.L_x_214:
[----:B-1----:R1:W2:Y:S02]  /*e8a0*/  SYNCS.PHASECHK.TRANS64.TRYWAIT P0, [R2+URZ+0xe0], R0 ;  /* 0x0000e000020075a7 */ /* 0x0022a400080011ff */
[----:B--2---:R-:W-:Y:S05]  /*e8b0*/  @!P0 NANOSLEEP.SYNCS 0x989680 ;  /* 0x009896800000895d */ /* 0x004fea0003900000 */
[----:B------:R-:W2:Y:S02]  /*e8c0*/  @!P0 SYNCS.PHASECHK.TRANS64 P0, [R2+URZ+0xe0], R0 ;  /* 0x0000e000020085a7 */ /* 0x000ea400080010ff */
[----:B--2---:R-:W-:Y:S05]  /*e8d0*/  @!P0 BRA `(.L_x_214) ;  /* 0xfffffffc00f08947 */ /* 0x004fea000383ffff */
[----:B------:R-:W-:Y:S05]  /*e8e0*/  BRA `(.L_x_215) ;  /* 0xffffff5000607947 */ /* 0x000fea000383ffff */
.L_x_70:
[----:B------:R-:W-:Y:S07]  /*e8f0*/  MOV R0, UR14 ;  /* 0x0000000e00007c02 */ /* 0x000fee0008000f00 */
.L_x_216:
[----:B-1----:R1:W2:Y:S02]  /*e900*/  SYNCS.PHASECHK.TRANS64.TRYWAIT P0, [R0+URZ], R2 ;  /* 0x00000002000075a7 */ /* 0x0022a400080011ff */
[----:B--2---:R-:W-:Y:S05]  /*e910*/  @!P0 NANOSLEEP.SYNCS 0x989680 ;  /* 0x009896800000895d */ /* 0x004fea0003900000 */
[----:B------:R-:W2:Y:S02]  /*e920*/  @!P0 SYNCS.PHASECHK.TRANS64 P0, [R0+URZ], R2 ;  /* 0x00000002000085a7 */ /* 0x000ea400080010ff */
[----:B--2---:R-:W-:Y:S05]  /*e930*/  @!P0 BRA `(.L_x_216) ;  /* 0xfffffffc00f08947 */ /* 0x004fea000383ffff */
[----:B------:R-:W-:Y:S05]  /*e940*/  BRA `(.L_x_69) ;  /* 0xffffff50007c7947 */ /* 0x000fea000383ffff */
.L_x_73:
[----:B------:R-:W-:-:S07]  /*e950*/  MOV R0, UR5 ;  /* 0x0000000500007c02 */ /* 0x000fce0008000f00 */
.L_x_217:
[----:B--2---:R2:W4:Y:S02]  /*e960*/  SYNCS.PHASECHK.TRANS64.TRYWAIT P0, [R0+URZ], R2 ;  /* 0x00000002000075a7 */ /* 0x00452400080011ff */
[----:B----4-:R-:W-:Y:S05]  /*e970*/  @!P0 NANOSLEEP.SYNCS 0x989680 ;  /* 0x009896800000895d */ /* 0x010fea0003900000 */
[----:B------:R-:W4:Y:S02]  /*e980*/  @!P0 SYNCS.PHASECHK.TRANS64 P0, [R0+URZ], R2 ;  /* 0x00000002000085a7 */ /* 0x000f2400080010ff */
[----:B----4-:R-:W-:Y:S05]  /*e990*/  @!P0 BRA `(.L_x_217) ;  /* 0xfffffffc00f08947 */ /* 0x010fea000383ffff */
[----:B------:R-:W-:Y:S05]  /*e9a0*/  BRA `(.L_x_218) ;  /* 0xffffff54008c7947 */ /* 0x000fea000383ffff */
.L_x_74:
[----:B------:R-:W-:-:S07]  /*e9b0*/  MOV R0, UR6 ;  /* 0x0000000600007c02 */ /* 0x000fce0008000f00 */
.L_x_219:
[----:B--2---:R2:W4:Y:S02]  /*e9c0*/  SYNCS.PHASECHK.TRANS64.TRYWAIT P0, [R0+URZ], R2 ;  /* 0x00000002000075a7 */ /* 0x00452400080011ff */
[----:B----4-:R-:W-:Y:S05]  /*e9d0*/  @!P0 NANOSLEEP.SYNCS 0x989680 ;  /* 0x009896800000895d */ /* 0x010fea0003900000 */
[----:B------:R-:W4:Y:S02]  /*e9e0*/  @!P0 SYNCS.PHASECHK.TRANS64 P0, [R0+URZ], R2 ;  /* 0x00000002000085a7 */ /* 0x000f2400080010ff */
[----:B----4-:R-:W-:Y:S05]  /*e9f0*/  @!P0 BRA `(.L_x_219) ;  /* 0xfffffffc00f08947 */ /* 0x010fea000383ffff */
[----:B------:R-:W-:Y:S05]  /*ea00*/  BRA `(.L_x_220) ;  /* 0xffffff5400987947 */ /* 0x000fea000383ffff */
.L_x_79:
[----:B--2---:R2:W1:Y:S02]  /*ea10*/  SYNCS.PHASECHK.TRANS64.TRYWAIT P0, [R0+URZ+0xb0], R2 ;  /* 0x0000b002000075a7 */ /* 0x00446400080011ff */
[----:B-1----:R-:W-:Y:S05]  /*ea20*/  @!P0 NANOSLEEP.SYNCS 0x989680 ;  /* 0x009896800000895d */ /* 0x002fea0003900000 */
[----:B------:R-:W1:Y:S02]  /*ea30*/  @!P0 SYNCS.PHASECHK.TRANS64 P0, [R0+URZ+0xb0], R2 ;  /* 0x0000b002000085a7 */ /* 0x000e6400080010ff */
[----:B-1----:R-:W-:Y:S05]  /*ea40*/  @!P0 BRA `(.L_x_79) ;  /* 0xfffffffc00f08947 */ /* 0x002fea000383ffff */
[----:B------:R-:W-:Y:S05]  /*ea50*/  BRA `(.L_x_221) ;  /* 0xffffff58009c7947 */ /* 0x000fea000383ffff */
.L_x_82:
[----:B------:R-:W-:Y:S07]  /*ea60*/  MOV R0, UR6 ;  /* 0x0000000600007c02 */ /* 0x000fee0008000f00 */
.L_x_222:
[----:B-1----:R1:W2:Y:S02]  /*ea70*/  SYNCS.PHASECHK.TRANS64.TRYWAIT P0, [R0+URZ+0xa8], R2 ;  /* 0x0000a802000075a7 */ /* 0x0022a400080011ff */
[----:B--2---:R-:W-:Y:S05]  /*ea80*/  @!P0 NANOSLEEP.SYNCS 0x989680 ;  /* 0x009896800000895d */ /* 0x004fea0003900000 */
[----:B------:R-:W2:Y:S02]  /*ea90*/  @!P0 SYNCS.PHASECHK.TRANS64 P0, [R0+URZ+0xa8], R2 ;  /* 0x0000a802000085a7 */ /* 0x000ea400080010ff */
[----:B--2---:R-:W-:Y:S05]  /*eaa0*/  @!P0 BRA `(.L_x_222) ;  /* 0xfffffffc00f08947 */ /* 0x004fea000383ffff */
[----:B------:R-:W-:Y:S05]  /*eab0*/  BRA `(.L_x_81) ;  /* 0xffffff5c00947947 */ /* 0x000fea000383ffff */
.L_x_85:
[----:B------:R-:W-:Y:S07]  /*eac0*/  MOV R0, UR6 ;  /* 0x0000000600007c02 */ /* 0x000fee0008000f00 */
.L_x_223:
[----:B-1----:R1:W2:Y:S02]  /*ead0*/  SYNCS.PHASECHK.TRANS64.TRYWAIT P0, [R0+URZ+0x80], R24 ;  /* 0x00008018000075a7 */ /* 0x0022a400080011ff */
[----:B--2---:R-:W-:Y:S05]  /*eae0*/  @!P0 NANOSLEEP.SYNCS 0x989680 ;  /* 0x009896800000895d */ /* 0x004fea0003900000 */
[----:B------:R-:W2:Y:S02]  /*eaf0*/  @!P0 SYNCS.PHASECHK.TRANS64 P0, [R0+URZ+0x80], R24 ;  /* 0x00008018000085a7 */ /* 0x000ea400080010ff */
[----:B--2---:R-:W-:Y:S05]  /*eb00*/  @!P0 BRA `(.L_x_223) ;  /* 0xfffffffc00f08947 */ /* 0x004fea000383ffff */
[----:B------:R-:W-:Y:S05]  /*eb10*/  BRA `(.L_x_224) ;  /* 0xffffff5c00f07947 */ /* 0x000fea000383ffff */
.L_x_86:
[----:B------:R-:W-:Y:S07]  /*eb20*/  MOV R0, UR6 ;  /* 0x0000000600007c02 */ /* 0x000fee0008000f00 */
.L_x_225:
[----:B-1----:R1:W2:Y:S02]  /*eb30*/  SYNCS.PHASECHK.TRANS64.TRYWAIT P0, [R0+URZ+0x88], R24 ;  /* 0x00008818000075a7 */ /* 0x0022a400080011ff */
[----:B--2---:R-:W-:Y:S05]  /*eb40*/  @!P0 NANOSLEEP.SYNCS 0x989680 ;  /* 0x009896800000895d */ /* 0x004fea0003900000 */
[----:B------:R-:W2:Y:S02]  /*eb50*/  @!P0 SYNCS.PHASECHK.TRANS64 P0, [R0+URZ+0x88], R24 ;  /* 0x00008818000085a7 */ /* 0x000ea400080010ff */
[----:B--2---:R-:W-:Y:S05]  /*eb60*/  @!P0 BRA `(.L_x_225) ;  /* 0xfffffffc00f08947 */ /* 0x004fea000383ffff */
[----:B------:R-:W-:Y:S05]  /*eb70*/  BRA `(.L_x_226) ;  /* 0xffffff6000487947 */ /* 0x000fea000383ffff */
.L_x_87:
[----:B------:R-:W-:Y:S07]  /*eb80*/  MOV R0, UR6 ;  /* 0x0000000600007c02 */ /* 0x000fee0008000f00 */
.L_x_227:
[----:B-1----:R1:W2:Y:S02]  /*eb90*/  SYNCS.PHASECHK.TRANS64.TRYWAIT P0, [R0+URZ+0x90], R24 ;  /* 0x00009018000075a7 */ /* 0x0022a400080011ff */
[----:B--2---:R-:W-:Y:S05]  /*eba0*/  @!P0 NANOSLEEP.SYNCS 0x989680 ;  /* 0x009896800000895d */ /* 0x004fea0003900000 */
[----:B------:R-:W2:Y:S02]  /*ebb0*/  @!P0 SYNCS.PHASECHK.TRANS64 P0, [R0+URZ+0x90], R24 ;  /* 0x00009018000085a7 */ /* 0x000ea400080010ff */
[----:B--2---:R-:W-:Y:S05]  /*ebc0*/  @!P0 BRA `(.L_x_227) ;  /* 0xfffffffc00f08947 */ /* 0x004fea000383ffff */
[----:B------:R-:W-:Y:S05]  /*ebd0*/  BRA `(.L_x_228) ;  /* 0xffffff6000a87947 */ /* 0x000fea000383ffff */
.L_x_88:
[----:B------:R-:W-:Y:S07]  /*ebe0*/  MOV R0, UR6 ;  /* 0x0000000600007c02 */ /* 0x000fee0008000f00 */
.L_x_229:
[----:B-1----:R1:W2:Y:S02]  /*ebf0*/  SYNCS.PHASECHK.TRANS64.TRYWAIT P0, [R0+URZ+0x98], R24 ;  /* 0x00009818000075a7 */ /* 0x0022a400080011ff */
[----:B--2---:R-:W-:Y:S05]  /*ec00*/  @!P0 NANOSLEEP.SYNCS 0x989680 ;  /* 0x009896800000895d */ /* 0x004fea0003900000 */
[----:B------:R-:W2:Y:S02]  /*ec10*/  @!P0 SYNCS.PHASECHK.TRANS64 P0, [R0+URZ+0x98], R24 ;  /* 0x00009818000085a7 */ /* 0x000ea400080010ff */
[----:B--2---:R-:W-:Y:S05]  /*ec20*/  @!P0 BRA `(.L_x_229) ;  /* 0xfffffffc00f08947 */ /* 0x004fea000383ffff */
[----:B------:R-:W-:Y:S05]  /*ec30*/  BRA `(.L_x_230) ;  /* 0xffffff6400087947 */ /* 0x000fea000383ffff */
.L_x_89:
[----:B------:R-:W-:Y:S07]  /*ec40*/  MOV R0, UR6 ;  /* 0x0000000600007c02 */ /* 0x000fee0008000f00 */
.L_x_231:
[----:B-1----:R1:W2:Y:S02]  /*ec50*/  SYNCS.PHASECHK.TRANS64.TRYWAIT P0, [R0+URZ+0x80], R30 ;  /* 0x0000801e000075a7 */ /* 0x0022a400080011ff */
[----:B--2---:R-:W-:Y:S05]  /*ec60*/  @!P0 NANOSLEEP.SYNCS 0x989680 ;  /* 0x009896800000895d */ /* 0x004fea0003900000 */
[----:B------:R-:W2:Y:S02]  /*ec70*/  @!P0 SYNCS.PHASECHK.TRANS64 P0, [R0+URZ+0x80], R30 ;  /* 0x0000801e000085a7 */ /* 0x000ea400080010ff */
[----:B--2---:R-:W-:Y:S05]  /*ec80*/  @!P0 BRA `(.L_x_231) ;  /* 0xfffffffc00f08947 */ /* 0x004fea000383ffff */
[----:B------:R-:W-:Y:S05]  /*ec90*/  BRA `(.L_x_232) ;  /* 0xffffff64006c7947 */ /* 0x000fea000383ffff */
.L_x_90:
[----:B------:R-:W-:Y:S07]  /*eca0*/  MOV R0, UR6 ;  /* 0x0000000600007c02 */ /* 0x000fee0008000f00 */
.L_x_233:
[----:B-1----:R1:W2:Y:S02]  /*ecb0*/  SYNCS.PHASECHK.TRANS64.TRYWAIT P0, [R0+URZ+0x88], R30 ;  /* 0x0000881e000075a7 */ /* 0x0022a400080011ff */
[----:B--2---:R-:W-:Y:S05]  /*ecc0*/  @!P0 NANOSLEEP.SYNCS 0x989680 ;  /* 0x009896800000895d */ /* 0x004fea0003900000 */
[----:B------:R-:W2:Y:S02]  /*ecd0*/  @!P0 SYNCS.PHASECHK.TRANS64 P0, [R0+URZ+0x88], R30 ;  /* 0x0000881e000085a7 */ /* 0x000ea400080010ff */
[----:B--2---:R-:W-:Y:S05]  /*ece0*/  @!P0 BRA `(.L_x_233) ;  /* 0xfffffffc00f08947 */ /* 0x004fea000383ffff */
[----:B------:R-:W-:Y:S05]  /*ecf0*/  BRA `(.L_x_234) ;  /* 0xffffff6400cc7947 */ /* 0x000fea000383ffff */
.L_x_91:
[----:B------:R-:W-:Y:S07]  /*ed00*/  MOV R0, UR6 ;  /* 0x0000000600007c02 */ /* 0x000fee0008000f00 */
.L_x_235:
[----:B-1----:R1:W2:Y:S02]  /*ed10*/  SYNCS.PHASECHK.TRANS64.TRYWAIT P0, [R0+URZ+0x90], R30 ;  /* 0x0000901e000075a7 */ /* 0x0022a400080011ff */
[----:B--2---:R-:W-:Y:S05]  /*ed20*/  @!P0 NANOSLEEP.SYNCS 0x989680 ;  /* 0x009896800000895d */ /* 0x004fea0003900000 */
[----:B------:R-:W2:Y:S02]  /*ed30*/  @!P0 SYNCS.PHASECHK.TRANS64 P0, [R0+URZ+0x90], R30 ;  /* 0x0000901e000085a7 */ /* 0x000ea400080010ff */
[----:B--2---:R-:W-:Y:S05]  /*ed40*/  @!P0 BRA `(.L_x_235) ;  /* 0xfffffffc00f08947 */ /* 0x004fea000383ffff */
[----:B------:R-:W-:Y:S05]  /*ed50*/  BRA `(.L_x_236) ;  /* 0xffffff6800287947 */ /* 0x000fea000383ffff */
.L_x_92:
[----:B------:R-:W-:Y:S07]  /*ed60*/  MOV R0, UR6 ;  /* 0x0000000600007c02 */ /* 0x000fee0008000f00 */
.L_x_237:
[----:B-1----:R1:W2:Y:S02]  /*ed70*/  SYNCS.PHASECHK.TRANS64.TRYWAIT P0, [R0+URZ+0x98], R30 ;  /* 0x0000981e000075a7 */ /* 0x0022a400080011ff */
[----:B--2---:R-:W-:Y:S05]  /*ed80*/  @!P0 NANOSLEEP.SYNCS 0x989680 ;  /* 0x009896800000895d */ /* 0x004fea0003900000 */
[----:B------:R-:W2:Y:S02]  /*ed90*/  @!P0 SYNCS.PHASECHK.TRANS64 P0, [R0+URZ+0x98], R30 ;  /* 0x0000981e000085a7 */ /* 0x000ea400080010ff */
[----:B--2---:R-:W-:Y:S05]  /*eda0*/  @!P0 BRA `(.L_x_237) ;  /* 0xfffffffc00f08947 */ /* 0x004fea000383ffff */
[----:B------:R-:W-:Y:S05]  /*edb0*/  BRA `(.L_x_238) ;  /* 0xffffff6800c47947 */ /* 0x000fea000383ffff */
.L_x_94:
[----:B------:R-:W-:-:S07]  /*edc0*/  MOV R0, UR6 ;  /* 0x0000000600007c02 */ /* 0x000fce0008000f00 */
.L_x_239:
[----:B-1----:R1:W3:Y:S02]  /*edd0*/  SYNCS.PHASECHK.TRANS64.TRYWAIT P0, [R0+URZ+0x80], R24 ;  /* 0x00008018000075a7 */ /* 0x0022e400080011ff */
[----:B---3--:R-:W-:Y:S05]  /*ede0*/  @!P0 NANOSLEEP.SYNCS 0x989680 ;  /* 0x009896800000895d */ /* 0x008fea0003900000 */
[----:B------:R-:W3:Y:S02]  /*edf0*/  @!P0 SYNCS.PHASECHK.TRANS64 P0, [R0+URZ+0x80], R24 ;  /* 0x00008018000085a7 */ /* 0x000ee400080010ff */
[----:B---3--:R-:W-:Y:S05]  /*ee00*/  @!P0 BRA `(.L_x_239) ;  /* 0xfffffffc00f08947 */ /* 0x008fea000383ffff */
[----:B------:R-:W-:Y:S05]  /*ee10*/  BRA `(.L_x_240) ;  /* 0xffffff6c00447947 */ /* 0x000fea000383ffff */
.L_x_95:
[----:B-1----:R-:W-:-:S07]  /*ee20*/  MOV R0, UR6 ;  /* 0x0000000600007c02 */ /* 0x002fce0008000f00 */
.L_x_241:
[----:B-1----:R1:W3:Y:S02]  /*ee30*/  SYNCS.PHASECHK.TRANS64.TRYWAIT P0, [R0+URZ+0x88], R24 ;  /* 0x00008818000075a7 */ /* 0x0022e400080011ff */
[----:B---3--:R-:W-:Y:S05]  /*ee40*/  @!P0 NANOSLEEP.SYNCS 0x989680 ;  /* 0x009896800000895d */ /* 0x008fea0003900000 */
[----:B------:R-:W3:Y:S02]  /*ee50*/  @!P0 SYNCS.PHASECHK.TRANS64 P0, [R0+URZ+0x88], R24 ;  /* 0x00008818000085a7 */ /* 0x000ee400080010ff */
[----:B---3--:R-:W-:Y:S05]  /*ee60*/  @!P0 BRA `(.L_x_241) ;  /* 0xfffffffc00f08947 */ /* 0x008fea000383ffff */
[----:B------:R-:W-:Y:S05]  /*ee70*/  BRA `(.L_x_242) ;  /* 0xffffff6c00347947 */ /* 0x000fea000383ffff */
.L_x_96:
[----:B------:R-:W-:-:S07]  /*ee80*/  MOV R2, UR6 ;  /* 0x0000000600027c02 */ /* 0x000fce0008000f00 */
.L_x_243:
[----:B-1----:R1:W3:Y:S02]  /*ee90*/  SYNCS.PHASECHK.TRANS64.TRYWAIT P0, [R2+URZ+0x90], R24 ;  /* 0x00009018020075a7 */ /* 0x0022e400080011ff */
[----:B---3--:R-:W-:Y:S05]  /*eea0*/  @!P0 NANOSLEEP.SYNCS 0x989680 ;  /* 0x009896800000895d */ /* 0x008fea0003900000 */
[----:B------:R-:W3:Y:S02]  /*eeb0*/  @!P0 SYNCS.PHASECHK.TRANS64 P0, [R2+URZ+0x90], R24 ;  /* 0x00009018020085a7 */ /* 0x000ee400080010ff */
[----:B---3--:R-:W-:Y:S05]  /*eec0*/  @!P0 BRA `(.L_x_243) ;  /* 0xfffffffc00f08947 */ /* 0x008fea000383ffff */
[----:B------:R-:W-:Y:S05]  /*eed0*/  BRA `(.L_x_244) ;  /* 0xffffff6c00287947 */ /* 0x000fea000383ffff */
.L_x_98:
[----:B--2---:R2:W4:Y:S02]  /*eee0*/  SYNCS.PHASECHK.TRANS64.TRYWAIT P0, [R0+URZ+0xb0], R2 ;  /* 0x0000b002000075a7 */ /* 0x00452400080011ff */
[----:B----4-:R-:W-:Y:S05]  /*eef0*/  @!P0 NANOSLEEP.SYNCS 0x989680 ;  /* 0x009896800000895d */ /* 0x010fea0003900000 */
[----:B------:R-:W4:Y:S02]  /*ef00*/  @!P0 SYNCS.PHASECHK.TRANS64 P0, [R0+URZ+0xb0], R2 ;  /* 0x0000b002000085a7 */ /* 0x000f2400080010ff */
[----:B----4-:R-:W-:Y:S05]  /*ef10*/  @!P0 BRA `(.L_x_98) ;  /* 0xfffffffc00f08947 */ /* 0x010fea000383ffff */
[----:B------:R-:W-:Y:S05]  /*ef20*/  BRA `(.L_x_245) ;  /* 0xffffff6c00e87947 */ /* 0x000fea000383ffff */
.L_x_109:
[----:B-1----:R-:W-:Y:S04]  /*ef30*/  MOV R4, UR50 ;  /* 0x0000003200047c02 */ /* 0x002fe80008000f00 */
[----:B------:R1:W2:Y:S03]  /*ef40*/  SYNCS.PHASECHK.TRANS64.TRYWAIT P1, [R4+URZ+0x60], R5 ;  /* 0x00006005040075a7 */ /* 0x0002a600080211ff */
[----:B--2---:R-:W-:Y:S05]  /*ef50*/  @!P1 NANOSLEEP.SYNCS 0x989680 ;  /* 0x009896800000995d */ /* 0x004fea0003900000 */
[----:B------:R-:W2:Y:S02]  /*ef60*/  @!P1 SYNCS.PHASECHK.TRANS64 P1, [R4+URZ+0x60], R5 ;  /* 0x00006005040095a7 */ /* 0x000ea400080210ff */
[----:B--2---:R-:W-:Y:S05]  /*ef70*/  @!P1 BRA `(.L_x_109) ;  /* 0xfffffffc00ec9947 */ /* 0x004fea000383ffff */
[----:B------:R-:W-:Y:S05]  /*ef80*/  BRA `(.L_x_108) ;  /* 0xffffff7c00047947 */ /* 0x000fea000383ffff */
.L_x_111:
[----:B------:R1:W1:Y:S02]  /*ef90*/  SYNCS.PHASECHK.TRANS64.TRYWAIT P0, [R58+URZ+0xd0], R3 ;  /* 0x0000d0033a0075a7 */ /* 0x00026400080011ff */
[----:B-1----:R-:W-:Y:S05]  /*efa0*/  @!P0 NANOSLEEP.SYNCS 0x989680 ;  /* 0x009896800000895d */ /* 0x002fea0003900000 */
[----:B------:R-:W1:Y:S02]  /*efb0*/  @!P0 SYNCS.PHASECHK.TRANS64 P0, [R58+URZ+0xd0], R3 ;  /* 0x0000d0033a0085a7 */ /* 0x000e6400080010ff */
[----:B-1----:R-:W-:Y:S05]  /*efc0*/  @!P0 BRA `(.L_x_111) ;  /* 0xfffffffc00f08947 */ /* 0x002fea000383ffff */
[----:B------:R-:W-:Y:S05]  /*efd0*/  BRA `(.L_x_110) ;  /* 0xffffff7c00287947 */ /* 0x000fea000383ffff */
.L_x_122:
[----:B-1----:R1:W3:Y:S02]  /*efe0*/  SYNCS.PHASECHK.TRANS64.TRYWAIT P0, [R2+URZ+0x60], R0 ;  /* 0x00006000020075a7 */ /* 0x0022e400080011ff */
[----:B---3--:R-:W-:Y:S05]  /*eff0*/  @!P0 NANOSLEEP.SYNCS 0x989680 ;  /* 0x009896800000895d */ /* 0x008fea0003900000 */
[----:B------:R-:W3:Y:S02]  /*f000*/  @!P0 SYNCS.PHASECHK.TRANS64 P0, [R2+URZ+0x60], R0 ;  /* 0x00006000020085a7 */ /* 0x000ee400080010ff */
[----:B---3--:R-:W-:Y:S05]  /*f010*/  @!P0 BRA `(.L_x_122) ;  /* 0xfffffffc00f08947 */ /* 0x008fea000383ffff */
[----:B------:R-:W-:Y:S05]  /*f020*/  BRA `(.L_x_121) ;  /* 0xffffff8800c47947 */ /* 0x000fea000383ffff */
.L_x_132:
[----:B-1----:R1:W3:Y:S02]  /*f030*/  SYNCS.PHASECHK.TRANS64.TRYWAIT P0, [R0+URZ+0x60], R20 ;  /* 0x00006014000075a7 */ /* 0x0022e400080011ff */
[----:B---3--:R-:W-:Y:S05]  /*f040*/  @!P0 NANOSLEEP.SYNCS 0x989680 ;  /* 0x009896800000895d */ /* 0x008fea0003900000 */
[----:B------:R-:W3:Y:S02]  /*f050*/  @!P0 SYNCS.PHASECHK.TRANS64 P0, [R0+URZ+0x60], R20 ;  /* 0x00006014000085a7 */ /* 0x000ee400080010ff */
[----:B---3--:R-:W-:Y:S05]  /*f060*/  @!P0 BRA `(.L_x_132) ;  /* 0xfffffffc00f08947 */ /* 0x008fea000383ffff */
[----:B------:R-:W-:Y:S05]  /*f070*/  BRA `(.L_x_131) ;  /* 0xffffff98005c7947 */ /* 0x000fea000383ffff */
.L_x_142:
[----:B-1----:R1:W3:Y:S02]  /*f080*/  SYNCS.PHASECHK.TRANS64.TRYWAIT P0, [R0+URZ+0x60], R20 ;  /* 0x00006014000075a7 */ /* 0x0022e400080011ff */
[----:B---3--:R-:W-:Y:S05]  /*f090*/  @!P0 NANOSLEEP.SYNCS 0x989680 ;  /* 0x009896800000895d */ /* 0x008fea0003900000 */
[----:B------:R-:W3:Y:S02]  /*f0a0*/  @!P0 SYNCS.PHASECHK.TRANS64 P0, [R0+URZ+0x60], R20 ;  /* 0x00006014000085a7 */ /* 0x000ee400080010ff */
[----:B---3--:R-:W-:Y:S05]  /*f0b0*/  @!P0 BRA `(.L_x_142) ;  /* 0xfffffffc00f08947 */ /* 0x008fea000383ffff */
[----:B------:R-:W-:Y:S05]  /*f0c0*/  BRA `(.L_x_141) ;  /* 0xffffffa400d87947 */ /* 0x000fea000383ffff */
.L_x_152:
[----:B-1----:R1:W3:Y:S02]  /*f0d0*/  SYNCS.PHASECHK.TRANS64.TRYWAIT P0, [R0+URZ+0x60], R20 ;  /* 0x00006014000075a7 */ /* 0x0022e400080011ff */
[----:B---3--:R-:W-:Y:S05]  /*f0e0*/  @!P0 NANOSLEEP.SYNCS 0x989680 ;  /* 0x009896800000895d */ /* 0x008fea0003900000 */
[----:B------:R-:W3:Y:S02]  /*f0f0*/  @!P0 SYNCS.PHASECHK.TRANS64 P0, [R0+URZ+0x60], R20 ;  /* 0x00006014000085a7 */ /* 0x000ee400080010ff */
[----:B---3--:R-:W-:Y:S05]  /*f100*/  @!P0 BRA `(.L_x_152) ;  /* 0xfffffffc00f08947 */ /* 0x008fea000383ffff */
[----:B------:R-:W-:Y:S05]  /*f110*/  BRA `(.L_x_151) ;  /* 0xffffffb4007c7947 */ /* 0x000fea000383ffff */
.L_x_162:
[----:B-1----:R1:W2:Y:S02]  /*f120*/  SYNCS.PHASECHK.TRANS64.TRYWAIT P0, [R0+URZ+0x60], R20 ;  /* 0x00006014000075a7 */ /* 0x0022a400080011ff */
[----:B--2---:R-:W-:Y:S05]  /*f130*/  @!P0 NANOSLEEP.SYNCS 0x989680 ;  /* 0x009896800000895d */ /* 0x004fea0003900000 */
[----:B------:R-:W2:Y:S02]  /*f140*/  @!P0 SYNCS.PHASECHK.TRANS64 P0, [R0+URZ+0x60], R20 ;  /* 0x00006014000085a7 */ /* 0x000ea400080010ff */
[----:B--2---:R-:W-:Y:S05]  /*f150*/  @!P0 BRA `(.L_x_162) ;  /* 0xfffffffc00f08947 */ /* 0x004fea000383ffff */
[----:B------:R-:W-:Y:S05]  /*f160*/  BRA `(.L_x_161) ;  /* 0xffffffc400107947 */ /* 0x000fea000383ffff */
.L_x_172:
[----:B-1----:R1:W2:Y:S02]  /*f170*/  SYNCS.PHASECHK.TRANS64.TRYWAIT P0, [R0+URZ+0x60], R20 ;  /* 0x00006014000075a7 */ /* 0x0022a400080011ff */
[----:B--2---:R-:W-:Y:S05]  /*f180*/  @!P0 NANOSLEEP.SYNCS 0x989680 ;  /* 0x009896800000895d */ /* 0x004fea0003900000 */
[----:B------:R-:W2:Y:S02]  /*f190*/  @!P0 SYNCS.PHASECHK.TRANS64 P0, [R0+URZ+0x60], R20 ;  /* 0x00006014000085a7 */ /* 0x000ea400080010ff */
[----:B--2---:R-:W-:Y:S05]  /*f1a0*/  @!P0 BRA `(.L_x_172) ;  /* 0xfffffffc00f08947 */ /* 0x004fea000383ffff */
[----:B------:R-:W-:Y:S05]  /*f1b0*/  BRA `(.L_x_171) ;  /* 0xffffffd000b87947 */ /* 0x000fea000383ffff */
.L_x_182:
[----:B--2---:R2:W3:Y:S02]  /*f1c0*/  SYNCS.PHASECHK.TRANS64.TRYWAIT P0, [R0+URZ+0x60], R106 ;  /* 0x0000606a000075a7 */ /* 0x0044e400080011ff */
[----:B---3--:R-:W-:Y:S05]  /*f1d0*/  @!P0 NANOSLEEP.SYNCS 0x989680 ;  /* 0x009896800000895d */ /* 0x008fea0003900000 */
[----:B------:R-:W3:Y:S02]  /*f1e0*/  @!P0 SYNCS.PHASECHK.TRANS64 P0, [R0+URZ+0x60], R106 ;  /* 0x0000606a000085a7 */ /* 0x000ee400080010ff */
[----:B---3--:R-:W-:Y:S05]  /*f1f0*/  @!P0 BRA `(.L_x_182) ;  /* 0xfffffffc00f08947 */ /* 0x008fea000383ffff */
[----:B------:R-:W-:Y:S05]  /*f200*/  BRA `(.L_x_181) ;  /* 0xffffffe000447947 */ /* 0x000fea000383ffff */
        .weak           $__internal_0_$__cuda_sm10x_tcgen05_guardrail_trap_col_being_dealloced_not_returned_by_alloc
        .type           $__internal_0_$__cuda_sm10x_tcgen05_guardrail_trap_col_being_dealloced_not_returned_by_alloc,@function
        .size           $__internal_0_$__cuda_sm10x_tcgen05_guardrail_trap_col_being_dealloced_not_returned_by_alloc,($__internal_1_$__cuda_sm10x_tcgen05_guardrail_trap_phase_invalid_during_alloc - $__internal_0_$__cuda_sm10x_tcgen05_guardrail_trap_col_being_dealloced_not_returned_by_alloc)
$__internal_0_$__cuda_sm10x_tcgen05_guardrail_trap_col_being_dealloced_not_returned_by_alloc:
[----:B------:R-:W-:Y:S05]  /*f210*/  BPT.TRAP 0x1 ;  /* 0x000000040000795c */ /* 0x000fea0000300000 */
[----:B------:R-:W-:-:S04]  /*f220*/  HFMA2 R3, -RZ, RZ, 0, 0 ;  /* 0x00000000ff037431 */ /* 0x000fc800000001ff */
[----:B------:R-:W-:Y:S05]  /*f230*/  RET.REL.NODEC R2 `(_ZN7cutlass13device_kernelINS_4gemm6kernel13GemmUniversalIN4cute5tupleIJiiiiEEENS1_10collective13CollectiveMmaINS1_46MainloopSm100TmaUmmaWarpSpecializedBlockScaledILi6ELi2ELi2ENS5_IJNS4_1CILi2EEENSA_ILi1EEESC_EEEEENS5_IJNSA_ILi128EEESF_NSA_ILi256EEEEEENS5_IJNS_12float_e2m1_tENS_13float_ue8m0_tEEEENS5_IJNS5_IJlSC_lEEENS4_6LayoutINS5_IJNS5_IJNS5_IJNSA_ILi32EEENSA_ILi4EEEEEEiEEESQ_NS5_IJSC_iEEEEEENS5_IJNS5_IJNS5_IJNSA_ILi16EEESO_EEEiEEENS5_IJNS5_IJNSA_ILi0EEESC_EEENSA_ILi512EEEEEENS5_IJSW_iEEEEEEEEEEESK_S13_NS4_8TiledMMAINS4_8MMA_AtomIJNS4_17SM100_MMA_MXF4_SSISI_SI_fSJ_Li128ELi128ELi32ELNS4_4UMMA5MajorE0ELS18_0ELNS17_7ScaleInE0ELS19_0EEEEEENSM_INS5_IJSC_SC_SC_EEENS5_IJSW_SW_SW_EEEEENS5_IJNS4_10UnderscoreES1F_S1F_EEEEENS5_IJNS4_13SM90_TMA_LOADES1I_EEENS5_IJNS4_14ComposedLayoutINS4_7SwizzleILi3ELi4ELi3EEENS4_18smem_ptr_flag_bitsILi4EEENSM_INS5_IJNSA_ILi8EEESG_EEENS5_IJSG_SC_EEEEEEENSM_INS5_IJNS5_IJNS5_IJSP_SC_EEENS5_IJSN_SB_EEEEEESC_NS5_IJSB_SB_EEEEEENS5_IJNS5_IJNS5_IJSU_SY_EEESX_EEESW_NS5_IJSB_SY_EEEEEEEEEEEvNS4_8identityENS5_IJNS4_23SM90_TMA_LOAD_MULTICASTES26_EEES24_vS25_EENS_8epilogue10collective18CollectiveEpilogueINS29_23Sm100TmaWarpSpecializedILi4ELi2ELi16ELb1ELb0EEEJNS5_IJNSA_ILi64EEESF_SG_EEENS5_IJNSM_IS2E_SC_EENSM_INS5_IJST_SB_EEENS5_IJSC_S2E_EEEEEEEENS_10bfloat16_tESL_S2L_SL_NS29_6fusion15FusionCallbacksIS2D_NS2M_17LinearCombinationIS2L_fS2L_fLNS_15FloatRoundStyleE2EEES2F_S2K_JEEENS4_5SM1004TMEM4LOAD26SM100_TMEM_LOAD_32dp32b16xES1I_NS1K_INS1L_ILi1ELi4ELi3EEENS1N_ILi16EEENSM_INS5_IJS1P_ST_EEENS5_IJST_SC_EEEEEEENS4_39AutoVectorizingCopyWithAssumedAlignmentILi128EEENS4_14SM90_TMA_STOREES31_S33_S33_EEEvvEEEEvNT_6ParamsE) ;  /* 0xffffff0c02707950 */ /* 0x000fea0003c3ffff */
        .weak           $__internal_1_$__cuda_sm10x_tcgen05_guardrail_trap_phase_invalid_during_alloc
        .type           $__internal_1_$__cuda_sm10x_tcgen05_guardrail_trap_phase_invalid_during_alloc,@function
        .size           $__internal_1_$__cuda_sm10x_tcgen05_guardrail_trap_phase_invalid_during_alloc,($__internal_2_$__cuda_sm10x_tcgen05_guardrail_trap_unallocated_columns_being_dealloced - $__internal_1_$__cuda_sm10x_tcgen05_guardrail_trap_phase_invalid_during_alloc)
$__internal_1_$__cuda_sm10x_tcgen05_guardrail_trap_phase_invalid_during_alloc:
[----:B------:R-:W-:Y:S05]  /*f240*/  BPT.TRAP 0x1 ;  /* 0x000000040000795c */ /* 0x000fea0000300000 */
[----:B------:R-:W-:-:S04]  /*f250*/  MOV R3, 0x0 ;  /* 0x0000000000037802 */ /* 0x000fc80000000f00 */
[----:B------:R-:W-:Y:S05]  /*f260*/  RET.REL.NODEC R2 `(_ZN7cutlass13device_kernelINS_4gemm6kernel13GemmUniversalIN4cute5tupleIJiiiiEEENS1_10collective13CollectiveMmaINS1_46MainloopSm100TmaUmmaWarpSpecializedBlockScaledILi6ELi2ELi2ENS5_IJNS4_1CILi2EEENSA_ILi1EEESC_EEEEENS5_IJNSA_ILi128EEESF_NSA_ILi256EEEEEENS5_IJNS_12float_e2m1_tENS_13float_ue8m0_tEEEENS5_IJNS5_IJlSC_lEEENS4_6LayoutINS5_IJNS5_IJNS5_IJNSA_ILi32EEENSA_ILi4EEEEEEiEEESQ_NS5_IJSC_iEEEEEENS5_IJNS5_IJNS5_IJNSA_ILi16EEESO_EEEiEEENS5_IJNS5_IJNSA_ILi0EEESC_EEENSA_ILi512EEEEEENS5_IJSW_iEEEEEEEEEEESK_S13_NS4_8TiledMMAINS4_8MMA_AtomIJNS4_17SM100_MMA_MXF4_SSISI_SI_fSJ_Li128ELi128ELi32ELNS4_4UMMA5MajorE0ELS18_0ELNS17_7ScaleInE0ELS19_0EEEEEENSM_INS5_IJSC_SC_SC_EEENS5_IJSW_SW_SW_EEEEENS5_IJNS4_10UnderscoreES1F_S1F_EEEEENS5_IJNS4_13SM90_TMA_LOADES1I_EEENS5_IJNS4_14ComposedLayoutINS4_7SwizzleILi3ELi4ELi3EEENS4_18smem_ptr_flag_bitsILi4EEENSM_INS5_IJNSA_ILi8EEESG_EEENS5_IJSG_SC_EEEEEEENSM_INS5_IJNS5_IJNS5_IJSP_SC_EEENS5_IJSN_SB_EEEEEESC_NS5_IJSB_SB_EEEEEENS5_IJNS5_IJNS5_IJSU_SY_EEESX_EEESW_NS5_IJSB_SY_EEEEEEEEEEEvNS4_8identityENS5_IJNS4_23SM90_TMA_LOAD_MULTICASTES26_EEES24_vS25_EENS_8epilogue10collective18CollectiveEpilogueINS29_23Sm100TmaWarpSpecializedILi4ELi2ELi16ELb1ELb0EEEJNS5_IJNSA_ILi64EEESF_SG_EEENS5_IJNSM_IS2E_SC_EENSM_INS5_IJST_SB_EEENS5_IJSC_S2E_EEEEEEEENS_10bfloat16_tESL_S2L_SL_NS29_6fusion15FusionCallbacksIS2D_NS2M_17LinearCombinationIS2L_fS2L_fLNS_15FloatRoundStyleE2EEES2F_S2K_JEEENS4_5SM1004TMEM4LOAD26SM100_TMEM_LOAD_32dp32b16xES1I_NS1K_INS1L_ILi1ELi4ELi3EEENS1N_ILi16EEENSM_INS5_IJS1P_ST_EEENS5_IJST_SC_EEEEEEENS4_39AutoVectorizingCopyWithAssumedAlignmentILi128EEENS4_14SM90_TMA_STOREES31_S33_S33_EEEvvEEEEvNT_6ParamsE) ;  /* 0xffffff0c02647950 */ /* 0x000fea0003c3ffff */
        .weak           $__internal_2_$__cuda_sm10x_tcgen05_guardrail_trap_unallocated_columns_being_dealloced
        .type           $__internal_2_$__cuda_sm10x_tcgen05_guardrail_trap_unallocated_columns_being_dealloced,@function
        .size           $__internal_2_$__cuda_sm10x_tcgen05_guardrail_trap_unallocated_columns_being_dealloced,(.L_x_247 - $__internal_2_$__cuda_sm10x_tcgen05_guardrail_trap_unallocated_columns_being_dealloced)
$__internal_2_$__cuda_sm10x_tcgen05_guardrail_trap_unallocated_columns_being_dealloced:
[----:B------:R-:W-:Y:S05]  /*f270*/  BPT.TRAP 0x1 ;  /* 0x000000040000795c */ /* 0x000fea0000300000 */
[----:B------:R-:W-:-:S04]  /*f280*/  HFMA2 R3, -RZ, RZ, 0, 0 ;  /* 0x00000000ff037431 */ /* 0x000fc800000001ff */
[----:B------:R-:W-:Y:S05]  /*f290*/  RET.REL.NODEC R2 `(_ZN7cutlass13device_kernelINS_4gemm6kernel13GemmUniversalIN4cute5tupleIJiiiiEEENS1_10collective13CollectiveMmaINS1_46MainloopSm100TmaUmmaWarpSpecializedBlockScaledILi6ELi2ELi2ENS5_IJNS4_1CILi2EEENSA_ILi1EEESC_EEEEENS5_IJNSA_ILi128EEESF_NSA_ILi256EEEEEENS5_IJNS_12float_e2m1_tENS_13float_ue8m0_tEEEENS5_IJNS5_IJlSC_lEEENS4_6LayoutINS5_IJNS5_IJNS5_IJNSA_ILi32EEENSA_ILi4EEEEEEiEEESQ_NS5_IJSC_iEEEEEENS5_IJNS5_IJNS5_IJNSA_ILi16EEESO_EEEiEEENS5_IJNS5_IJNSA_ILi0EEESC_EEENSA_ILi512EEEEEENS5_IJSW_iEEEEEEEEEEESK_S13_NS4_8TiledMMAINS4_8MMA_AtomIJNS4_17SM100_MMA_MXF4_SSISI_SI_fSJ_Li128ELi128ELi32ELNS4_4UMMA5MajorE0ELS18_0ELNS17_7ScaleInE0ELS19_0EEEEEENSM_INS5_IJSC_SC_SC_EEENS5_IJSW_SW_SW_EEEEENS5_IJNS4_10UnderscoreES1F_S1F_EEEEENS5_IJNS4_13SM90_TMA_LOADES1I_EEENS5_IJNS4_14ComposedLayoutINS4_7SwizzleILi3ELi4ELi3EEENS4_18smem_ptr_flag_bitsILi4EEENSM_INS5_IJNSA_ILi8EEESG_EEENS5_IJSG_SC_EEEEEEENSM_INS5_IJNS5_IJNS5_IJSP_SC_EEENS5_IJSN_SB_EEEEEESC_NS5_IJSB_SB_EEEEEENS5_IJNS5_IJNS5_IJSU_SY_EEESX_EEESW_NS5_IJSB_SY_EEEEEEEEEEEvNS4_8identityENS5_IJNS4_23SM90_TMA_LOAD_MULTICASTES26_EEES24_vS25_EENS_8epilogue10collective18CollectiveEpilogueINS29_23Sm100TmaWarpSpecializedILi4ELi2ELi16ELb1ELb0EEEJNS5_IJNSA_ILi64EEESF_SG_EEENS5_IJNSM_IS2E_SC_EENSM_INS5_IJST_SB_EEENS5_IJSC_S2E_EEEEEEEENS_10bfloat16_tESL_S2L_SL_NS29_6fusion15FusionCallbacksIS2D_NS2M_17LinearCombinationIS2L_fS2L_fLNS_15FloatRoundStyleE2EEES2F_S2K_JEEENS4_5SM1004TMEM4LOAD26SM100_TMEM_LOAD_32dp32b16xES1I_NS1K_INS1L_ILi1ELi4ELi3EEENS1N_ILi16EEENSM_INS5_IJS1P_ST_EEENS5_IJST_SC_EEEEEEENS4_39AutoVectorizingCopyWithAssumedAlignmentILi128EEENS4_14SM90_TMA_STOREES31_S33_S33_EEEvvEEEEvNT_6ParamsE) ;  /* 0xffffff0c02587950 */ /* 0x000fea0003c3ffff */
.L_x_246:
[----:B------:R-:W-:-:S00]  /*f2a0*/  BRA `(.L_x_246) ;  /* 0xfffffffc00fc7947 */ /* 0x000fc0000383ffff */
[----:B------:R-:W-:-:S00]  /*f2b0*/  NOP ;  /* 0x0000000000007918 */ /* 0x000fc00000000000 */
        /* <DEDUP_REMOVED lines=12> */
.L_x_247:


//--------------------- .nv.global.init           --------------------------
	.section	.nv.global.init,"aw",@progbits
.nv.global.init:
	.type		$str$29,@object
	.size		$str$29,($str$30 - $str$29)
$str$29:
        /*0000*/ 	.byte	0x28, 0x61, 0x64, 0x64, 0x72, 0x65, 0x73, 0x73, 0x20, 0x26, 0x20, 0x6d, 0x61, 0x73, 0x6b, 0x29
        /*0010*/ 	.byte	0x20, 0x3d, 0x3d, 0x20, 0x30, 0x00
	.type		$str$30,@object
	.size		$str$30,($str$26 - $str$30)
$str$30:
        /*0016*/ 	.byte	0x2f, 0x74, 0x6d, 0x70, 0x2f, 0x63, 0x75, 0x74, 0x6c, 0x61, 0x73, 0x73, 0x5f, 0x73, 0x77, 0x65
        /*0026*/ 	.byte	0x65, 0x70, 0x5f, 0x73, 0x72, 0x63, 0x2f, 0x69, 0x6e, 0x63, 0x6c, 0x75, 0x64, 0x65, 0x2f, 0x63
        /*0036*/ 	.byte	0x75, 0x74, 0x65, 0x2f, 0x70, 0x6f, 0x69, 0x6e, 0x74, 0x65, 0x72, 0x5f, 0x66, 0x6c, 0x61, 0x67
        /*0046*/ 	.byte	0x67, 0x65, 0x64, 0x2e, 0x68, 0x70, 0x70, 0x00
	.type		$str$26,@object
	.size		$str$26,($str$25 - $str$26)
$str$26:
        /*004e*/ 	.byte	0x2f, 0x74, 0x6d, 0x70, 0x2f, 0x63, 0x75, 0x74, 0x6c, 0x61, 0x73, 0x73, 0x5f, 0x73, 0x77, 0x65
        /*005e*/ 	.byte	0x65, 0x70, 0x5f, 0x73, 0x72, 0x63, 0x2f, 0x69, 0x6e, 0x63, 0x6c, 0x75, 0x64, 0x65, 0x2f, 0x63
        /*006e*/ 	.byte	0x75, 0x74, 0x65, 0x2f, 0x61, 0x74, 0x6f, 0x6d, 0x2f, 0x63, 0x6f, 0x70, 0x79, 0x5f, 0x74, 0x72
        /*007e*/ 	.byte	0x61, 0x69, 0x74, 0x73, 0x5f, 0x73, 0x6d, 0x31, 0x30, 0x30, 0x2e, 0x68, 0x70, 0x70, 0x00
	.type		$str$25,@object
	.size		$str$25,(__unnamed_1 - $str$25)
$str$25:
        /*008d*/ 	.byte	0x28, 0x28, 0x75, 0x69, 0x6e, 0x74, 0x33, 0x32, 0x5f, 0x74, 0x28, 0x74, 0x68, 0x72, 0x65, 0x61
        /*009d*/ 	.byte	0x64, 0x49, 0x64, 0x78, 0x2e, 0x78, 0x29, 0x20, 0x2f, 0x20, 0x33, 0x32, 0x29, 0x20, 0x25, 0x20
        /*00ad*/ 	.byte	0x34, 0x29, 0x20, 0x3d, 0x3d, 0x20, 0x28, 0x28, 0x28, 0x74, 0x6d, 0x65, 0x6d, 0x5f, 0x61, 0x64
        /*00bd*/ 	.byte	0x64, 0x72, 0x20, 0x3e, 0x3e, 0x20, 0x31, 0x36, 0x29, 0x20, 0x2f, 0x20, 0x33, 0x32, 0x29, 0x20
        /*00cd*/ 	.byte	0x25, 0x20, 0x34, 0x29, 0x00
	.type		__unnamed_1,@object
	.size		__unnamed_1,(__unnamed_2 - __unnamed_1)
__unnamed_1:
        /*00d2*/ 	.byte	0x61, 0x75, 0x74, 0x6f, 0x20, 0x63, 0x75, 0x74, 0x65, 0x3a, 0x3a, 0x61, 0x73, 0x5f, 0x70, 0x6f
        /* <DEDUP_REMOVED lines=24> */
        /*0262*/ 	.byte	0x43, 0x3c, 0x32, 0x30, 0x34, 0x38, 0x3e, 0x3e, 0x3e, 0x3e, 0x5d, 0x00
	.type		__unnamed_2,@object
	.size		__unnamed_2,(.L_2 - __unnamed_2)
__unnamed_2:
        /* <DEDUP_REMOVED lines=40> */
        /*04ee*/ 	.byte	0x3a, 0x3a, 0x43, 0x3c, 0x30, 0x3e, 0x3e, 0x3e, 0x3e, 0x5d, 0x00
.L_2:


//--------------------- .nv.shared._ZN7cutlass13device_kernelINS_4gemm6kernel13GemmUniversalIN4cute5tupleIJiiiiEEENS1_10collective13CollectiveMmaINS1_46MainloopSm100TmaUmmaWarpSpecializedBlockScaledILi6ELi2ELi2ENS5_IJNS4_1CILi2EEENSA_ILi1EEESC_EEEEENS5_IJNSA_ILi128EEESF_NSA_ILi256EEEEEENS5_IJNS_12float_e2m1_tENS_13float_ue8m0_tEEEENS5_IJNS5_IJlSC_lEEENS4_6LayoutINS5_IJNS5_IJNS5_IJNSA_ILi32EEENSA_ILi4EEEEEEiEEESQ_NS5_IJSC_iEEEEEENS5_IJNS5_IJNS5_IJNSA_ILi16EEESO_EEEiEEENS5_IJNS5_IJNSA_ILi0EEESC_EEENSA_ILi512EEEEEENS5_IJSW_iEEEEEEEEEEESK_S13_NS4_8TiledMMAINS4_8MMA_AtomIJNS4_17SM100_MMA_MXF4_SSISI_SI_fSJ_Li128ELi128ELi32ELNS4_4UMMA5MajorE0ELS18_0ELNS17_7ScaleInE0ELS19_0EEEEEENSM_INS5_IJSC_SC_SC_EEENS5_IJSW_SW_SW_EEEEENS5_IJNS4_10UnderscoreES1F_S1F_EEEEENS5_IJNS4_13SM90_TMA_LOADES1I_EEENS5_IJNS4_14ComposedLayoutINS4_7SwizzleILi3ELi4ELi3EEENS4_18smem_ptr_flag_bitsILi4EEENSM_INS5_IJNSA_ILi8EEESG_EEENS5_IJSG_SC_EEEEEEENSM_INS5_IJNS5_IJNS5_IJSP_SC_EEENS5_IJSN_SB_EEEEEESC_NS5_IJSB_SB_EEEEEENS5_IJNS5_IJNS5_IJSU_SY_EEESX_EEESW_NS5_IJSB_SY_EEEEEEEEEEEvNS4_8identityENS5_IJNS4_23SM90_TMA_LOAD_MULTICASTES26_EEES24_vS25_EENS_8epilogue10collective18CollectiveEpilogueINS29_23Sm100TmaWarpSpecializedILi4ELi2ELi16ELb1ELb0EEEJNS5_IJNSA_ILi64EEESF_SG_EEENS5_IJNSM_IS2E_SC_EENSM_INS5_IJST_SB_EEENS5_IJSC_S2E_EEEEEEEENS_10bfloat16_tESL_S2L_SL_NS29_6fusion15FusionCallbacksIS2D_NS2M_17LinearCombinationIS2L_fS2L_fLNS_15FloatRoundStyleE2EEES2F_S2K_JEEENS4_5SM1004TMEM4LOAD26SM100_TMEM_LOAD_32dp32b16xES1I_NS1K_INS1L_ILi1ELi4ELi3EEENS1N_ILi16EEENSM_INS5_IJS1P_ST_EEENS5_IJST_SC_EEEEEEENS4_39AutoVectorizingCopyWithAssumedAlignmentILi128EEENS4_14SM90_TMA_STOREES31_S33_S33_EEEvvEEEEvNT_6ParamsE --------------------------
	.section	.nv.shared._ZN7cutlass13device_kernelINS_4gemm6kernel13GemmUniversalIN4cute5tupleIJiiiiEEENS1_10collective13CollectiveMmaINS1_46MainloopSm100TmaUmmaWarpSpecializedBlockScaledILi6ELi2ELi2ENS5_IJNS4_1CILi2EEENSA_ILi1EEESC_EEEEENS5_IJNSA_ILi128EEESF_NSA_ILi256EEEEEENS5_IJNS_12float_e2m1_tENS_13float_ue8m0_tEEEENS5_IJNS5_IJlSC_lEEENS4_6LayoutINS5_IJNS5_IJNS5_IJNSA_ILi32EEENSA_ILi4EEEEEEiEEESQ_NS5_IJSC_iEEEEEENS5_IJNS5_IJNS5_IJNSA_ILi16EEESO_EEEiEEENS5_IJNS5_IJNSA_ILi0EEESC_EEENSA_ILi512EEEEEENS5_IJSW_iEEEEEEEEEEESK_S13_NS4_8TiledMMAINS4_8MMA_AtomIJNS4_17SM100_MMA_MXF4_SSISI_SI_fSJ_Li128ELi128ELi32ELNS4_4UMMA5MajorE0ELS18_0ELNS17_7ScaleInE0ELS19_0EEEEEENSM_INS5_IJSC_SC_SC_EEENS5_IJSW_SW_SW_EEEEENS5_IJNS4_10UnderscoreES1F_S1F_EEEEENS5_IJNS4_13SM90_TMA_LOADES1I_EEENS5_IJNS4_14ComposedLayoutINS4_7SwizzleILi3ELi4ELi3EEENS4_18smem_ptr_flag_bitsILi4EEENSM_INS5_IJNSA_ILi8EEESG_EEENS5_IJSG_SC_EEEEEEENSM_INS5_IJNS5_IJNS5_IJSP_SC_EEENS5_IJSN_SB_EEEEEESC_NS5_IJSB_SB_EEEEEENS5_IJNS5_IJNS5_IJSU_SY_EEESX_EEESW_NS5_IJSB_SY_EEEEEEEEEEEvNS4_8identityENS5_IJNS4_23SM90_TMA_LOAD_MULTICASTES26_EEES24_vS25_EENS_8epilogue10collective18CollectiveEpilogueINS29_23Sm100TmaWarpSpecializedILi4ELi2ELi16ELb1ELb0EEEJNS5_IJNSA_ILi64EEESF_SG_EEENS5_IJNSM_IS2E_SC_EENSM_INS5_IJST_SB_EEENS5_IJSC_S2E_EEEEEEEENS_10bfloat16_tESL_S2L_SL_NS29_6fusion15FusionCallbacksIS2D_NS2M_17LinearCombinationIS2L_fS2L_fLNS_15FloatRoundStyleE2EEES2F_S2K_JEEENS4_5SM1004TMEM4LOAD26SM100_TMEM_LOAD_32dp32b16xES1I_NS1K_INS1L_ILi1ELi4ELi3EEENS1N_ILi16EEENSM_INS5_IJS1P_ST_EEENS5_IJST_SC_EEEEEEENS4_39AutoVectorizingCopyWithAssumedAlignmentILi128EEENS4_14SM90_TMA_STOREES31_S33_S33_EEEvvEEEEvNT_6ParamsE,"aw",@nobits
	.sectionflags	@""
	.align	16
	.zero		1024


//--------------------- .nv.shared.reserved.0     --------------------------
	.section	.nv.shared.reserved.0,"aw",@nobits
	.weak		__nv_reservedSMEM_offset_0_alias
	.size		__nv_reservedSMEM_offset_0_alias, 0, 64
	.other		__nv_reservedSMEM_offset_0_alias,@"STO_CUDA_RESERVED_SHARED STV_DEFAULT"
__nv_reservedSMEM_offset_0_alias:
	.zero		0
.nv.shared.reserved.0:
	.zero		64
	.weak		__nv_reservedSMEM_tcgen05_partition
	.type		__nv_reservedSMEM_tcgen05_partition,@object
	.size		__nv_reservedSMEM_tcgen05_partition,(.L_0 - __nv_reservedSMEM_tcgen05_partition)
__nv_reservedSMEM_tcgen05_partition:
	.zero		32
.L_0:


//--------------------- .nv.global                --------------------------
	.section	.nv.global,"aw",@nobits
.nv.global:
	.type		_ZN40_INTERNAL_eb6b6042_4_k_cu_7889ea92_268204cute1_E,@object
	.size		_ZN40_INTERNAL_eb6b6042_4_k_cu_7889ea92_268204cute1_E,(_ZN40_INTERNAL_eb6b6042_4_k_cu_7889ea92_268204cuda3std3__45__cpo6cbeginE - _ZN40_INTERNAL_eb6b6042_4_k_cu_7889ea92_268204cute1_E)
_ZN40_INTERNAL_eb6b6042_4_k_cu_7889ea92_268204cute1_E:
	.zero		1
	.type		_ZN40_INTERNAL_eb6b6042_4_k_cu_7889ea92_268204cuda3std3__45__cpo6cbeginE,@object
	.size		_ZN40_INTERNAL_eb6b6042_4_k_cu_7889ea92_268204cuda3std3__45__cpo6cbeginE,(_ZN40_INTERNAL_eb6b6042_4_k_cu_7889ea92_268204cuda3std3__48in_placeE - _ZN40_INTERNAL_eb6b6042_4_k_cu_7889ea92_268204cuda3std3__45__cpo6cbeginE)
_ZN40_INTERNAL_eb6b6042_4_k_cu_7889ea92_268204cuda3std3__45__cpo6cbeginE:
	.zero		1
	.type		_ZN40_INTERNAL_eb6b6042_4_k_cu_7889ea92_268204cuda3std3__48in_placeE,@object
	.size		_ZN40_INTERNAL_eb6b6042_4_k_cu_7889ea92_268204cuda3std3__48in_placeE,(_ZN40_INTERNAL_eb6b6042_4_k_cu_7889ea92_268204cuda3std6ranges3__45__cpo9iter_moveE - _ZN40_INTERNAL_eb6b6042_4_k_cu_7889ea92_268204cuda3std3__48in_placeE)
_ZN40_INTERNAL_eb6b6042_4_k_cu_7889ea92_268204cuda3std3__48in_placeE:
	.zero		1
	.type		_ZN40_INTERNAL_eb6b6042_4_k_cu_7889ea92_268204cuda3std6ranges3__45__cpo9iter_moveE,@object
	.size		_ZN40_INTERNAL_eb6b6042_4_k_cu_7889ea92_268204cuda3std6ranges3__45__cpo9iter_moveE,(_ZN40_INTERNAL_eb6b6042_4_k_cu_7889ea92_268204cuda3std3__45__cpo5beginE - _ZN40_INTERNAL_eb6b6042_4_k_cu_7889ea92_268204cuda3std6ranges3__45__cpo9iter_moveE)
_ZN40_INTERNAL_eb6b6042_4_k_cu_7889ea92_268204cuda3std6ranges3__45__cpo9iter_moveE:
	.zero		1
	.type		_ZN40_INTERNAL_eb6b6042_4_k_cu_7889ea92_268204cuda3std3__45__cpo5beginE,@object
	.size		_ZN40_INTERNAL_eb6b6042_4_k_cu_7889ea92_268204cuda3std3__45__cpo5beginE,(_ZN40_INTERNAL_eb6b6042_4_k_cu_7889ea92_268204cuda3std3__442_GLOBAL__N__eb6b6042_4_k_cu_7889ea92_268206ignoreE - _ZN40_INTERNAL_eb6b6042_4_k_cu_7889ea92_268204cuda3std3__45__cpo5beginE)
_ZN40_INTERNAL_eb6b6042_4_k_cu_7889ea92_268204cuda3std3__45__cpo5beginE:
	.zero		1
	.type		_ZN40_INTERNAL_eb6b6042_4_k_cu_7889ea92_268204cuda3std3__442_GLOBAL__N__eb6b6042_4_k_cu_7889ea92_268206ignoreE,@object
	.size		_ZN40_INTERNAL_eb6b6042_4_k_cu_7889ea92_268204cuda3std3__442_GLOBAL__N__eb6b6042_4_k_cu_7889ea92_268206ignoreE,(_ZN40_INTERNAL_eb6b6042_4_k_cu_7889ea92_268204cute7productE - _ZN40_INTERNAL_eb6b6042_4_k_cu_7889ea92_268204cuda3std3__442_GLOBAL__N__eb6b6042_4_k_cu_7889ea92_268206ignoreE)
_ZN40_INTERNAL_eb6b6042_4_k_cu_7889ea92_268204cuda3std3__442_GLOBAL__N__eb6b6042_4_k_cu_7889ea92_268206ignoreE:
	.zero		1
	.type		_ZN40_INTERNAL_eb6b6042_4_k_cu_7889ea92_268204cute7productE,@object
	.size		_ZN40_INTERNAL_eb6b6042_4_k_cu_7889ea92_268204cute7productE,(_ZN40_INTERNAL_eb6b6042_4_k_cu_7889ea92_268204cuda3std3__45__cpo3endE - _ZN40_INTERNAL_eb6b6042_4_k_cu_7889ea92_268204cute7productE)
_ZN40_INTERNAL_eb6b6042_4_k_cu_7889ea92_268204cute7productE:
	.zero		1
	.type		_ZN40_INTERNAL_eb6b6042_4_k_cu_7889ea92_268204cuda3std3__45__cpo3endE,@object
	.size		_ZN40_INTERNAL_eb6b6042_4_k_cu_7889ea92_268204cuda3std3__45__cpo3endE,(_ZN40_INTERNAL_eb6b6042_4_k_cu_7889ea92_268204cuda3std3__419piecewise_constructE - _ZN40_INTERNAL_eb6b6042_4_k_cu_7889ea92_268204cuda3std3__45__cpo3endE)
_ZN40_INTERNAL_eb6b6042_4_k_cu_7889ea92_268204cuda3std3__45__cpo3endE:
	.zero		1
	.type		_ZN40_INTERNAL_eb6b6042_4_k_cu_7889ea92_268204cuda3std3__419piecewise_constructE,@object
	.size		_ZN40_INTERNAL_eb6b6042_4_k_cu_7889ea92_268204cuda3std3__419piecewise_constructE,(_ZN40_INTERNAL_eb6b6042_4_k_cu_7889ea92_268204cuda3std3__45__cpo4cendE - _ZN40_INTERNAL_eb6b6042_4_k_cu_7889ea92_268204cuda3std3__419piecewise_constructE)
_ZN40_INTERNAL_eb6b6042_4_k_cu_7889ea92_268204cuda3std3__419piecewise_constructE:
	.zero		1
	.type		_ZN40_INTERNAL_eb6b6042_4_k_cu_7889ea92_268204cuda3std3__45__cpo4cendE,@object
	.size		_ZN40_INTERNAL_eb6b6042_4_k_cu_7889ea92_268204cuda3std3__45__cpo4cendE,(_ZN40_INTERNAL_eb6b6042_4_k_cu_7889ea92_268204cuda3std6ranges3__45__cpo4swapE - _ZN40_INTERNAL_eb6b6042_4_k_cu_7889ea92_268204cuda3std3__45__cpo4cendE)
_ZN40_INTERNAL_eb6b6042_4_k_cu_7889ea92_268204cuda3std3__45__cpo4cendE:
	.zero		1
	.type		_ZN40_INTERNAL_eb6b6042_4_k_cu_7889ea92_268204cuda3std6ranges3__45__cpo4swapE,@object
	.size		_ZN40_INTERNAL_eb6b6042_4_k_cu_7889ea92_268204cuda3std6ranges3__45__cpo4swapE,(.L_10 - _ZN40_INTERNAL_eb6b6042_4_k_cu_7889ea92_268204cuda3std6ranges3__45__cpo4swapE)
_ZN40_INTERNAL_eb6b6042_4_k_cu_7889ea92_268204cuda3std6ranges3__45__cpo4swapE:
	.zero		1
.L_10:


//--------------------- .nv.constant0._ZN7cutlass13device_kernelINS_4gemm6kernel13GemmUniversalIN4cute5tupleIJiiiiEEENS1_10collective13CollectiveMmaINS1_46MainloopSm100TmaUmmaWarpSpecializedBlockScaledILi6ELi2ELi2ENS5_IJNS4_1CILi2EEENSA_ILi1EEESC_EEEEENS5_IJNSA_ILi128EEESF_NSA_ILi256EEEEEENS5_IJNS_12float_e2m1_tENS_13float_ue8m0_tEEEENS5_IJNS5_IJlSC_lEEENS4_6LayoutINS5_IJNS5_IJNS5_IJNSA_ILi32EEENSA_ILi4EEEEEEiEEESQ_NS5_IJSC_iEEEEEENS5_IJNS5_IJNS5_IJNSA_ILi16EEESO_EEEiEEENS5_IJNS5_IJNSA_ILi0EEESC_EEENSA_ILi512EEEEEENS5_IJSW_iEEEEEEEEEEESK_S13_NS4_8TiledMMAINS4_8MMA_AtomIJNS4_17SM100_MMA_MXF4_SSISI_SI_fSJ_Li128ELi128ELi32ELNS4_4UMMA5MajorE0ELS18_0ELNS17_7ScaleInE0ELS19_0EEEEEENSM_INS5_IJSC_SC_SC_EEENS5_IJSW_SW_SW_EEEEENS5_IJNS4_10UnderscoreES1F_S1F_EEEEENS5_IJNS4_13SM90_TMA_LOADES1I_EEENS5_IJNS4_14ComposedLayoutINS4_7SwizzleILi3ELi4ELi3EEENS4_18smem_ptr_flag_bitsILi4EEENSM_INS5_IJNSA_ILi8EEESG_EEENS5_IJSG_SC_EEEEEEENSM_INS5_IJNS5_IJNS5_IJSP_SC_EEENS5_IJSN_SB_EEEEEESC_NS5_IJSB_SB_EEEEEENS5_IJNS5_IJNS5_IJSU_SY_EEESX_EEESW_NS5_IJSB_SY_EEEEEEEEEEEvNS4_8identityENS5_IJNS4_23SM90_TMA_LOAD_MULTICASTES26_EEES24_vS25_EENS_8epilogue10collective18CollectiveEpilogueINS29_23Sm100TmaWarpSpecializedILi4ELi2ELi16ELb1ELb0EEEJNS5_IJNSA_ILi64EEESF_SG_EEENS5_IJNSM_IS2E_SC_EENSM_INS5_IJST_SB_EEENS5_IJSC_S2E_EEEEEEEENS_10bfloat16_tESL_S2L_SL_NS29_6fusion15FusionCallbacksIS2D_NS2M_17LinearCombinationIS2L_fS2L_fLNS_15FloatRoundStyleE2EEES2F_S2K_JEEENS4_5SM1004TMEM4LOAD26SM100_TMEM_LOAD_32dp32b16xES1I_NS1K_INS1L_ILi1ELi4ELi3EEENS1N_ILi16EEENSM_INS5_IJS1P_ST_EEENS5_IJST_SC_EEEEEEENS4_39AutoVectorizingCopyWithAssumedAlignmentILi128EEENS4_14SM90_TMA_STOREES31_S33_S33_EEEvvEEEEvNT_6ParamsE --------------------------
	.section	.nv.constant0._ZN7cutlass13device_kernelINS_4gemm6kernel13GemmUniversalIN4cute5tupleIJiiiiEEENS1_10collective13CollectiveMmaINS1_46MainloopSm100TmaUmmaWarpSpecializedBlockScaledILi6ELi2ELi2ENS5_IJNS4_1CILi2EEENSA_ILi1EEESC_EEEEENS5_IJNSA_ILi128EEESF_NSA_ILi256EEEEEENS5_IJNS_12float_e2m1_tENS_13float_ue8m0_tEEEENS5_IJNS5_IJlSC_lEEENS4_6LayoutINS5_IJNS5_IJNS5_IJNSA_ILi32EEENSA_ILi4EEEEEEiEEESQ_NS5_IJSC_iEEEEEENS5_IJNS5_IJNS5_IJNSA_ILi16EEESO_EEEiEEENS5_IJNS5_IJNSA_ILi0EEESC_EEENSA_ILi512EEEEEENS5_IJSW_iEEEEEEEEEEESK_S13_NS4_8TiledMMAINS4_8MMA_AtomIJNS4_17SM100_MMA_MXF4_SSISI_SI_fSJ_Li128ELi128ELi32ELNS4_4UMMA5MajorE0ELS18_0ELNS17_7ScaleInE0ELS19_0EEEEEENSM_INS5_IJSC_SC_SC_EEENS5_IJSW_SW_SW_EEEEENS5_IJNS4_10UnderscoreES1F_S1F_EEEEENS5_IJNS4_13SM90_TMA_LOADES1I_EEENS5_IJNS4_14ComposedLayoutINS4_7SwizzleILi3ELi4ELi3EEENS4_18smem_ptr_flag_bitsILi4EEENSM_INS5_IJNSA_ILi8EEESG_EEENS5_IJSG_SC_EEEEEEENSM_INS5_IJNS5_IJNS5_IJSP_SC_EEENS5_IJSN_SB_EEEEEESC_NS5_IJSB_SB_EEEEEENS5_IJNS5_IJNS5_IJSU_SY_EEESX_EEESW_NS5_IJSB_SY_EEEEEEEEEEEvNS4_8identityENS5_IJNS4_23SM90_TMA_LOAD_MULTICASTES26_EEES24_vS25_EENS_8epilogue10collective18CollectiveEpilogueINS29_23Sm100TmaWarpSpecializedILi4ELi2ELi16ELb1ELb0EEEJNS5_IJNSA_ILi64EEESF_SG_EEENS5_IJNSM_IS2E_SC_EENSM_INS5_IJST_SB_EEENS5_IJSC_S2E_EEEEEEEENS_10bfloat16_tESL_S2L_SL_NS29_6fusion15FusionCallbacksIS2D_NS2M_17LinearCombinationIS2L_fS2L_fLNS_15FloatRoundStyleE2EEES2F_S2K_JEEENS4_5SM1004TMEM4LOAD26SM100_TMEM_LOAD_32dp32b16xES1I_NS1K_INS1L_ILi1ELi4ELi3EEENS1N_ILi16EEENSM_INS5_IJS1P_ST_EEENS5_IJST_SC_EEEEEEENS4_39AutoVectorizingCopyWithAssumedAlignmentILi128EEENS4_14SM90_TMA_STOREES31_S33_S33_EEEvvEEEEvNT_6ParamsE,"a",@progbits
	.sectionflags	@""
	.align	4
.nv.constant0._ZN7cutlass13device_kernelINS_4gemm6kernel13GemmUniversalIN4cute5tupleIJiiiiEEENS1_10collective13CollectiveMmaINS1_46MainloopSm100TmaUmmaWarpSpecializedBlockScaledILi6ELi2ELi2ENS5_IJNS4_1CILi2EEENSA_ILi1EEESC_EEEEENS5_IJNSA_ILi128EEESF_NSA_ILi256EEEEEENS5_IJNS_12float_e2m1_tENS_13float_ue8m0_tEEEENS5_IJNS5_IJlSC_lEEENS4_6LayoutINS5_IJNS5_IJNS5_IJNSA_ILi32EEENSA_ILi4EEEEEEiEEESQ_NS5_IJSC_iEEEEEENS5_IJNS5_IJNS5_IJNSA_ILi16EEESO_EEEiEEENS5_IJNS5_IJNSA_ILi0EEESC_EEENSA_ILi512EEEEEENS5_IJSW_iEEEEEEEEEEESK_S13_NS4_8TiledMMAINS4_8MMA_AtomIJNS4_17SM100_MMA_MXF4_SSISI_SI_fSJ_Li128ELi128ELi32ELNS4_4UMMA5MajorE0ELS18_0ELNS17_7ScaleInE0ELS19_0EEEEEENSM_INS5_IJSC_SC_SC_EEENS5_IJSW_SW_SW_EEEEENS5_IJNS4_10UnderscoreES1F_S1F_EEEEENS5_IJNS4_13SM90_TMA_LOADES1I_EEENS5_IJNS4_14ComposedLayoutINS4_7SwizzleILi3ELi4ELi3EEENS4_18smem_ptr_flag_bitsILi4EEENSM_INS5_IJNSA_ILi8EEESG_EEENS5_IJSG_SC_EEEEEEENSM_INS5_IJNS5_IJNS5_IJSP_SC_EEENS5_IJSN_SB_EEEEEESC_NS5_IJSB_SB_EEEEEENS5_IJNS5_IJNS5_IJSU_SY_EEESX_EEESW_NS5_IJSB_SY_EEEEEEEEEEEvNS4_8identityENS5_IJNS4_23SM90_TMA_LOAD_MULTICASTES26_EEES24_vS25_EENS_8epilogue10collective18CollectiveEpilogueINS29_23Sm100TmaWarpSpecializedILi4ELi2ELi16ELb1ELb0EEEJNS5_IJNSA_ILi64EEESF_SG_EEENS5_IJNSM_IS2E_SC_EENSM_INS5_IJST_SB_EEENS5_IJSC_S2E_EEEEEEEENS_10bfloat16_tESL_S2L_SL_NS29_6fusion15FusionCallbacksIS2D_NS2M_17LinearCombinationIS2L_fS2L_fLNS_15FloatRoundStyleE2EEES2F_S2K_JEEENS4_5SM1004TMEM4LOAD26SM100_TMEM_LOAD_32dp32b16xES1I_NS1K_INS1L_ILi1ELi4ELi3EEENS1N_ILi16EEENSM_INS5_IJS1P_ST_EEENS5_IJST_SC_EEEEEEENS4_39AutoVectorizingCopyWithAssumedAlignmentILi128EEENS4_14SM90_TMA_STOREES31_S33_S33_EEEvvEEEEvNT_6ParamsE:
	.zero		3968


//--------------------- SYMBOLS --------------------------

	.type		.nv.reservedSmem.offset0,@object
	.size		.nv.reservedSmem.offset0,0x4
	.type		.nv.reservedSmem.cap,@object
	.size		.nv.reservedSmem.cap,0x4
	.type		__assertfail,@function
